//
// Generated by NVIDIA NVVM Compiler
//
// Compiler Build ID: CL-36424714
// Cuda compilation tools, release 13.0, V13.0.88
// Based on NVVM 20.0.0
//

.version 9.0
.target sm_100
.address_size 64

	// .globl	_Z16aggregateIndicesPiS_P17AggregatedElementi
// _ZZN3cub18CUB_300001_SM_10006detail10radix_sort31DeviceRadixSortSingleTileKernelINS1_5radix10policy_hubIiiyE10Policy1000ELNS0_9SortOrderE0EiiyNS1_21identity_decomposer_tEEEvPKT1_PSA_PKT2_PSE_T3_iiT4_E12temp_storage has been demoted
// _ZZN3cub18CUB_300001_SM_10006detail10radix_sort30DeviceRadixSortHistogramKernelINS1_5radix10policy_hubIiiyE10Policy1000ELNS0_9SortOrderE0EiyNS1_21identity_decomposer_tEEEvPT2_PKT1_SA_iiT3_E12temp_storage has been demoted
// _ZZN3cub18CUB_300001_SM_10006detail10radix_sort33DeviceRadixSortExclusiveSumKernelINS1_5radix10policy_hubIiiyE10Policy1000EyEEvPT0_E12temp_storage has been demoted
// _ZZN3cub18CUB_300001_SM_10006detail10radix_sort29DeviceRadixSortOnesweepKernelINS1_5radix10policy_hubIiiyE10Policy1000ELNS0_9SortOrderE0EiiyiiNS1_21identity_decomposer_tEEEvPT5_SB_PT3_PKSC_PT1_PKSG_PT2_PKSK_T4_iiT6_E1s has been demoted
.global .align 1 .b8 _ZN34_INTERNAL_b82c0bc7_4_k_cu_47700d7d4cuda3std3__45__cpo5beginE[1];
.global .align 1 .b8 _ZN34_INTERNAL_b82c0bc7_4_k_cu_47700d7d4cuda3std3__45__cpo3endE[1];
.global .align 1 .b8 _ZN34_INTERNAL_b82c0bc7_4_k_cu_47700d7d4cuda3std3__45__cpo6cbeginE[1];
.global .align 1 .b8 _ZN34_INTERNAL_b82c0bc7_4_k_cu_47700d7d4cuda3std3__45__cpo4cendE[1];
.global .align 1 .b8 _ZN34_INTERNAL_b82c0bc7_4_k_cu_47700d7d4cuda3std3__45__cpo6rbeginE[1];
.global .align 1 .b8 _ZN34_INTERNAL_b82c0bc7_4_k_cu_47700d7d4cuda3std3__45__cpo4rendE[1];
.global .align 1 .b8 _ZN34_INTERNAL_b82c0bc7_4_k_cu_47700d7d4cuda3std3__45__cpo7crbeginE[1];
.global .align 1 .b8 _ZN34_INTERNAL_b82c0bc7_4_k_cu_47700d7d4cuda3std3__45__cpo5crendE[1];
.global .align 1 .b8 _ZN34_INTERNAL_b82c0bc7_4_k_cu_47700d7d4cuda3std3__436_GLOBAL__N__b82c0bc7_4_k_cu_47700d7d6ignoreE[1];
.global .align 1 .b8 _ZN34_INTERNAL_b82c0bc7_4_k_cu_47700d7d4cuda3std3__419piecewise_constructE[1];
.global .align 1 .b8 _ZN34_INTERNAL_b82c0bc7_4_k_cu_47700d7d4cuda3std3__48in_placeE[1];
.global .align 1 .b8 _ZN34_INTERNAL_b82c0bc7_4_k_cu_47700d7d4cuda3std3__420unreachable_sentinelE[1];
.global .align 1 .b8 _ZN34_INTERNAL_b82c0bc7_4_k_cu_47700d7d4cuda3std3__47nulloptE[1];
.global .align 1 .b8 _ZN34_INTERNAL_b82c0bc7_4_k_cu_47700d7d4cuda3std3__48unexpectE[1];
.global .align 1 .b8 _ZN34_INTERNAL_b82c0bc7_4_k_cu_47700d7d4cuda3std6ranges3__45__cpo4swapE[1];
.global .align 1 .b8 _ZN34_INTERNAL_b82c0bc7_4_k_cu_47700d7d4cuda3std6ranges3__45__cpo9iter_moveE[1];
.global .align 1 .b8 _ZN34_INTERNAL_b82c0bc7_4_k_cu_47700d7d4cuda3std6ranges3__45__cpo5beginE[1];
.global .align 1 .b8 _ZN34_INTERNAL_b82c0bc7_4_k_cu_47700d7d4cuda3std6ranges3__45__cpo3endE[1];
.global .align 1 .b8 _ZN34_INTERNAL_b82c0bc7_4_k_cu_47700d7d4cuda3std6ranges3__45__cpo6cbeginE[1];
.global .align 1 .b8 _ZN34_INTERNAL_b82c0bc7_4_k_cu_47700d7d4cuda3std6ranges3__45__cpo4cendE[1];
.global .align 1 .b8 _ZN34_INTERNAL_b82c0bc7_4_k_cu_47700d7d4cuda3std6ranges3__45__cpo7advanceE[1];
.global .align 1 .b8 _ZN34_INTERNAL_b82c0bc7_4_k_cu_47700d7d4cuda3std6ranges3__45__cpo9iter_swapE[1];
.global .align 1 .b8 _ZN34_INTERNAL_b82c0bc7_4_k_cu_47700d7d4cuda3std6ranges3__45__cpo4nextE[1];
.global .align 1 .b8 _ZN34_INTERNAL_b82c0bc7_4_k_cu_47700d7d4cuda3std6ranges3__45__cpo4prevE[1];
.global .align 1 .b8 _ZN34_INTERNAL_b82c0bc7_4_k_cu_47700d7d4cuda3std6ranges3__45__cpo4dataE[1];
.global .align 1 .b8 _ZN34_INTERNAL_b82c0bc7_4_k_cu_47700d7d4cuda3std6ranges3__45__cpo5cdataE[1];
.global .align 1 .b8 _ZN34_INTERNAL_b82c0bc7_4_k_cu_47700d7d4cuda3std6ranges3__45__cpo4sizeE[1];
.global .align 1 .b8 _ZN34_INTERNAL_b82c0bc7_4_k_cu_47700d7d4cuda3std6ranges3__45__cpo5ssizeE[1];
.global .align 1 .b8 _ZN34_INTERNAL_b82c0bc7_4_k_cu_47700d7d4cuda3std6ranges3__45__cpo8distanceE[1];
.global .align 1 .b8 _ZN34_INTERNAL_b82c0bc7_4_k_cu_47700d7d6thrust24THRUST_300001_SM_1000_NS8cuda_cub3parE[1];
.global .align 1 .b8 _ZN34_INTERNAL_b82c0bc7_4_k_cu_47700d7d6thrust24THRUST_300001_SM_1000_NS8cuda_cub10par_nosyncE[1];
.global .align 1 .b8 _ZN34_INTERNAL_b82c0bc7_4_k_cu_47700d7d6thrust24THRUST_300001_SM_1000_NS6system6detail10sequential3seqE[1];
.global .align 1 .b8 _ZN34_INTERNAL_b82c0bc7_4_k_cu_47700d7d6thrust24THRUST_300001_SM_1000_NS6system3cpp3parE[1];
.global .align 1 .b8 _ZN34_INTERNAL_b82c0bc7_4_k_cu_47700d7d6thrust24THRUST_300001_SM_1000_NS12placeholders2_1E[1];
.global .align 1 .b8 _ZN34_INTERNAL_b82c0bc7_4_k_cu_47700d7d6thrust24THRUST_300001_SM_1000_NS12placeholders2_2E[1];
.global .align 1 .b8 _ZN34_INTERNAL_b82c0bc7_4_k_cu_47700d7d6thrust24THRUST_300001_SM_1000_NS12placeholders2_3E[1];
.global .align 1 .b8 _ZN34_INTERNAL_b82c0bc7_4_k_cu_47700d7d6thrust24THRUST_300001_SM_1000_NS12placeholders2_4E[1];
.global .align 1 .b8 _ZN34_INTERNAL_b82c0bc7_4_k_cu_47700d7d6thrust24THRUST_300001_SM_1000_NS12placeholders2_5E[1];
.global .align 1 .b8 _ZN34_INTERNAL_b82c0bc7_4_k_cu_47700d7d6thrust24THRUST_300001_SM_1000_NS12placeholders2_6E[1];
.global .align 1 .b8 _ZN34_INTERNAL_b82c0bc7_4_k_cu_47700d7d6thrust24THRUST_300001_SM_1000_NS12placeholders2_7E[1];
.global .align 1 .b8 _ZN34_INTERNAL_b82c0bc7_4_k_cu_47700d7d6thrust24THRUST_300001_SM_1000_NS12placeholders2_8E[1];
.global .align 1 .b8 _ZN34_INTERNAL_b82c0bc7_4_k_cu_47700d7d6thrust24THRUST_300001_SM_1000_NS12placeholders2_9E[1];
.global .align 1 .b8 _ZN34_INTERNAL_b82c0bc7_4_k_cu_47700d7d6thrust24THRUST_300001_SM_1000_NS12placeholders3_10E[1];
.global .align 1 .b8 _ZN34_INTERNAL_b82c0bc7_4_k_cu_47700d7d6thrust24THRUST_300001_SM_1000_NS3seqE[1];
.global .align 1 .b8 _ZN34_INTERNAL_b82c0bc7_4_k_cu_47700d7d6thrust24THRUST_300001_SM_1000_NS6deviceE[1];

.visible .entry _Z16aggregateIndicesPiS_P17AggregatedElementi(
	.param .u64 .ptr .align 1 _Z16aggregateIndicesPiS_P17AggregatedElementi_param_0,
	.param .u64 .ptr .align 1 _Z16aggregateIndicesPiS_P17AggregatedElementi_param_1,
	.param .u64 .ptr .align 1 _Z16aggregateIndicesPiS_P17AggregatedElementi_param_2,
	.param .u32 _Z16aggregateIndicesPiS_P17AggregatedElementi_param_3
)
{
	.reg .pred 	%p<28>;
	.reg .b32 	%r<35>;
	.reg .b64 	%rd<12>;

	ld.param.u64 	%rd3, [_Z16aggregateIndicesPiS_P17AggregatedElementi_param_0];
	ld.param.u64 	%rd4, [_Z16aggregateIndicesPiS_P17AggregatedElementi_param_1];
	ld.param.u64 	%rd5, [_Z16aggregateIndicesPiS_P17AggregatedElementi_param_2];
	ld.param.u32 	%r7, [_Z16aggregateIndicesPiS_P17AggregatedElementi_param_3];
	mov.u32 	%r8, %ctaid.x;
	mov.u32 	%r9, %ntid.x;
	mov.u32 	%r10, %tid.x;
	mad.lo.s32 	%r1, %r8, %r9, %r10;
	setp.ge.s32 	%p1, %r1, %r7;
	@%p1 bra 	$L__BB0_26;
	cvta.to.global.u64 	%rd6, %rd3;
	cvta.to.global.u64 	%rd7, %rd4;
	mul.wide.s32 	%rd8, %r1, 4;
	add.s64 	%rd9, %rd6, %rd8;
	ld.global.u32 	%r2, [%rd9];
	add.s64 	%rd10, %rd7, %rd8;
	ld.global.u32 	%r3, [%rd10];
	setp.lt.s32 	%p2, %r7, 1;
	@%p2 bra 	$L__BB0_26;
	cvta.to.global.u64 	%rd1, %rd5;
	mov.b32 	%r34, 0;
$L__BB0_3:
	mul.wide.u32 	%rd11, %r34, 84;
	add.s64 	%rd2, %rd1, %rd11;
	atom.relaxed.global.cas.b32 	%r12, [%rd2], -1, %r2;
	setp.eq.s32 	%p3, %r12, -1;
	@%p3 bra 	$L__BB0_5;
	ld.global.u32 	%r13, [%rd2];
	setp.ne.s32 	%p4, %r13, %r2;
	@%p4 bra 	$L__BB0_25;
$L__BB0_5:
	atom.relaxed.global.cas.b32 	%r14, [%rd2+4], -1, %r3;
	setp.eq.s32 	%p6, %r14, -1;
	@%p6 bra 	$L__BB0_26;
	atom.relaxed.global.cas.b32 	%r15, [%rd2+8], -1, %r3;
	setp.eq.s32 	%p7, %r15, -1;
	@%p7 bra 	$L__BB0_26;
	atom.relaxed.global.cas.b32 	%r16, [%rd2+12], -1, %r3;
	setp.eq.s32 	%p8, %r16, -1;
	@%p8 bra 	$L__BB0_26;
	atom.relaxed.global.cas.b32 	%r17, [%rd2+16], -1, %r3;
	setp.eq.s32 	%p9, %r17, -1;
	@%p9 bra 	$L__BB0_26;
	atom.relaxed.global.cas.b32 	%r18, [%rd2+20], -1, %r3;
	setp.eq.s32 	%p10, %r18, -1;
	@%p10 bra 	$L__BB0_26;
	atom.relaxed.global.cas.b32 	%r19, [%rd2+24], -1, %r3;
	setp.eq.s32 	%p11, %r19, -1;
	@%p11 bra 	$L__BB0_26;
	atom.relaxed.global.cas.b32 	%r20, [%rd2+28], -1, %r3;
	setp.eq.s32 	%p12, %r20, -1;
	@%p12 bra 	$L__BB0_26;
	atom.relaxed.global.cas.b32 	%r21, [%rd2+32], -1, %r3;
	setp.eq.s32 	%p13, %r21, -1;
	@%p13 bra 	$L__BB0_26;
	atom.relaxed.global.cas.b32 	%r22, [%rd2+36], -1, %r3;
	setp.eq.s32 	%p14, %r22, -1;
	@%p14 bra 	$L__BB0_26;
	atom.relaxed.global.cas.b32 	%r23, [%rd2+40], -1, %r3;
	setp.eq.s32 	%p15, %r23, -1;
	@%p15 bra 	$L__BB0_26;
	atom.relaxed.global.cas.b32 	%r24, [%rd2+44], -1, %r3;
	setp.eq.s32 	%p16, %r24, -1;
	@%p16 bra 	$L__BB0_26;
	atom.relaxed.global.cas.b32 	%r25, [%rd2+48], -1, %r3;
	setp.eq.s32 	%p17, %r25, -1;
	@%p17 bra 	$L__BB0_26;
	atom.relaxed.global.cas.b32 	%r26, [%rd2+52], -1, %r3;
	setp.eq.s32 	%p18, %r26, -1;
	@%p18 bra 	$L__BB0_26;
	atom.relaxed.global.cas.b32 	%r27, [%rd2+56], -1, %r3;
	setp.eq.s32 	%p19, %r27, -1;
	@%p19 bra 	$L__BB0_26;
	atom.relaxed.global.cas.b32 	%r28, [%rd2+60], -1, %r3;
	setp.eq.s32 	%p20, %r28, -1;
	@%p20 bra 	$L__BB0_26;
	atom.relaxed.global.cas.b32 	%r29, [%rd2+64], -1, %r3;
	setp.eq.s32 	%p21, %r29, -1;
	@%p21 bra 	$L__BB0_26;
	atom.relaxed.global.cas.b32 	%r30, [%rd2+68], -1, %r3;
	setp.eq.s32 	%p22, %r30, -1;
	@%p22 bra 	$L__BB0_26;
	atom.relaxed.global.cas.b32 	%r31, [%rd2+72], -1, %r3;
	setp.eq.s32 	%p23, %r31, -1;
	@%p23 bra 	$L__BB0_26;
	atom.relaxed.global.cas.b32 	%r32, [%rd2+76], -1, %r3;
	setp.eq.s32 	%p24, %r32, -1;
	@%p24 bra 	$L__BB0_26;
	atom.relaxed.global.cas.b32 	%r33, [%rd2+80], -1, %r3;
	setp.eq.s32 	%p25, %r33, -1;
	add.s32 	%r34, %r34, 1;
	setp.eq.s32 	%p26, %r34, %r7;
	or.pred  	%p27, %p25, %p26;
	@%p27 bra 	$L__BB0_26;
	bra.uni 	$L__BB0_3;
$L__BB0_25:
	add.s32 	%r34, %r34, 1;
	setp.ne.s32 	%p5, %r34, %r7;
	@%p5 bra 	$L__BB0_3;
$L__BB0_26:
	ret;

}
	// .globl	_ZN3cub18CUB_300001_SM_10006detail11EmptyKernelIvEEvv
.visible .entry _ZN3cub18CUB_300001_SM_10006detail11EmptyKernelIvEEvv()
{


	ret;

}
	// .globl	_ZN3cub18CUB_300001_SM_10006detail8for_each13static_kernelINS2_12policy_hub_t12policy_500_tEmN6thrust24THRUST_300001_SM_1000_NS8cuda_cub20__uninitialized_fill7functorINS7_10device_ptrI17AggregatedElementEESC_EEEEvT0_T1_
.visible .entry _ZN3cub18CUB_300001_SM_10006detail8for_each13static_kernelINS2_12policy_hub_t12policy_500_tEmN6thrust24THRUST_300001_SM_1000_NS8cuda_cub20__uninitialized_fill7functorINS7_10device_ptrI17AggregatedElementEESC_EEEEvT0_T1_(
	.param .u64 _ZN3cub18CUB_300001_SM_10006detail8for_each13static_kernelINS2_12policy_hub_t12policy_500_tEmN6thrust24THRUST_300001_SM_1000_NS8cuda_cub20__uninitialized_fill7functorINS7_10device_ptrI17AggregatedElementEESC_EEEEvT0_T1__param_0,
	.param .align 8 .b8 _ZN3cub18CUB_300001_SM_10006detail8for_each13static_kernelINS2_12policy_hub_t12policy_500_tEmN6thrust24THRUST_300001_SM_1000_NS8cuda_cub20__uninitialized_fill7functorINS7_10device_ptrI17AggregatedElementEESC_EEEEvT0_T1__param_1[96]
)
.maxntid 256
{
	.reg .pred 	%p<4>;
	.reg .b16 	%rs<5>;
	.reg .b32 	%r<54>;
	.reg .b64 	%rd<18>;

	ld.param.u32 	%r43, [_ZN3cub18CUB_300001_SM_10006detail8for_each13static_kernelINS2_12policy_hub_t12policy_500_tEmN6thrust24THRUST_300001_SM_1000_NS8cuda_cub20__uninitialized_fill7functorINS7_10device_ptrI17AggregatedElementEESC_EEEEvT0_T1__param_1+88];
	ld.param.u64 	%rd4, [_ZN3cub18CUB_300001_SM_10006detail8for_each13static_kernelINS2_12policy_hub_t12policy_500_tEmN6thrust24THRUST_300001_SM_1000_NS8cuda_cub20__uninitialized_fill7functorINS7_10device_ptrI17AggregatedElementEESC_EEEEvT0_T1__param_1];
	ld.param.u64 	%rd3, [_ZN3cub18CUB_300001_SM_10006detail8for_each13static_kernelINS2_12policy_hub_t12policy_500_tEmN6thrust24THRUST_300001_SM_1000_NS8cuda_cub20__uninitialized_fill7functorINS7_10device_ptrI17AggregatedElementEESC_EEEEvT0_T1__param_0];
	ld.param.v2.u32 	{%r41, %r42}, [_ZN3cub18CUB_300001_SM_10006detail8for_each13static_kernelINS2_12policy_hub_t12policy_500_tEmN6thrust24THRUST_300001_SM_1000_NS8cuda_cub20__uninitialized_fill7functorINS7_10device_ptrI17AggregatedElementEESC_EEEEvT0_T1__param_1+80];
	ld.param.v2.u32 	{%r39, %r40}, [_ZN3cub18CUB_300001_SM_10006detail8for_each13static_kernelINS2_12policy_hub_t12policy_500_tEmN6thrust24THRUST_300001_SM_1000_NS8cuda_cub20__uninitialized_fill7functorINS7_10device_ptrI17AggregatedElementEESC_EEEEvT0_T1__param_1+72];
	ld.param.v2.u32 	{%r37, %r38}, [_ZN3cub18CUB_300001_SM_10006detail8for_each13static_kernelINS2_12policy_hub_t12policy_500_tEmN6thrust24THRUST_300001_SM_1000_NS8cuda_cub20__uninitialized_fill7functorINS7_10device_ptrI17AggregatedElementEESC_EEEEvT0_T1__param_1+64];
	ld.param.v2.u32 	{%r35, %r36}, [_ZN3cub18CUB_300001_SM_10006detail8for_each13static_kernelINS2_12policy_hub_t12policy_500_tEmN6thrust24THRUST_300001_SM_1000_NS8cuda_cub20__uninitialized_fill7functorINS7_10device_ptrI17AggregatedElementEESC_EEEEvT0_T1__param_1+56];
	ld.param.v2.u32 	{%r33, %r34}, [_ZN3cub18CUB_300001_SM_10006detail8for_each13static_kernelINS2_12policy_hub_t12policy_500_tEmN6thrust24THRUST_300001_SM_1000_NS8cuda_cub20__uninitialized_fill7functorINS7_10device_ptrI17AggregatedElementEESC_EEEEvT0_T1__param_1+48];
	ld.param.v2.u32 	{%r31, %r32}, [_ZN3cub18CUB_300001_SM_10006detail8for_each13static_kernelINS2_12policy_hub_t12policy_500_tEmN6thrust24THRUST_300001_SM_1000_NS8cuda_cub20__uninitialized_fill7functorINS7_10device_ptrI17AggregatedElementEESC_EEEEvT0_T1__param_1+40];
	ld.param.v2.u32 	{%r29, %r30}, [_ZN3cub18CUB_300001_SM_10006detail8for_each13static_kernelINS2_12policy_hub_t12policy_500_tEmN6thrust24THRUST_300001_SM_1000_NS8cuda_cub20__uninitialized_fill7functorINS7_10device_ptrI17AggregatedElementEESC_EEEEvT0_T1__param_1+32];
	ld.param.v2.u32 	{%r27, %r28}, [_ZN3cub18CUB_300001_SM_10006detail8for_each13static_kernelINS2_12policy_hub_t12policy_500_tEmN6thrust24THRUST_300001_SM_1000_NS8cuda_cub20__uninitialized_fill7functorINS7_10device_ptrI17AggregatedElementEESC_EEEEvT0_T1__param_1+24];
	ld.param.v2.u32 	{%r25, %r26}, [_ZN3cub18CUB_300001_SM_10006detail8for_each13static_kernelINS2_12policy_hub_t12policy_500_tEmN6thrust24THRUST_300001_SM_1000_NS8cuda_cub20__uninitialized_fill7functorINS7_10device_ptrI17AggregatedElementEESC_EEEEvT0_T1__param_1+16];
	ld.param.v2.u32 	{%r23, %r24}, [_ZN3cub18CUB_300001_SM_10006detail8for_each13static_kernelINS2_12policy_hub_t12policy_500_tEmN6thrust24THRUST_300001_SM_1000_NS8cuda_cub20__uninitialized_fill7functorINS7_10device_ptrI17AggregatedElementEESC_EEEEvT0_T1__param_1+8];
	mov.u32 	%r49, %ctaid.x;
	mul.wide.u32 	%rd5, %r49, 512;
	sub.s64 	%rd6, %rd3, %rd5;
	setp.lt.u64 	%p1, %rd6, 512;
	@%p1 bra 	$L__BB2_2;
	mov.u32 	%r52, %tid.x;
	cvta.to.global.u64 	%rd12, %rd4;
	cvt.u64.u32 	%rd13, %r52;
	add.s64 	%rd15, %rd5, %rd13;
	mad.lo.s64 	%rd16, %rd15, 84, %rd12;
	st.global.u32 	[%rd16], %r23;
	st.global.u32 	[%rd16+4], %r24;
	st.global.u32 	[%rd16+8], %r25;
	st.global.u32 	[%rd16+12], %r26;
	st.global.u32 	[%rd16+16], %r27;
	st.global.u32 	[%rd16+20], %r28;
	st.global.u32 	[%rd16+24], %r29;
	st.global.u32 	[%rd16+28], %r30;
	st.global.u32 	[%rd16+32], %r31;
	st.global.u32 	[%rd16+36], %r32;
	st.global.u32 	[%rd16+40], %r33;
	st.global.u32 	[%rd16+44], %r34;
	st.global.u32 	[%rd16+48], %r35;
	st.global.u32 	[%rd16+52], %r36;
	st.global.u32 	[%rd16+56], %r37;
	st.global.u32 	[%rd16+60], %r38;
	st.global.u32 	[%rd16+64], %r39;
	st.global.u32 	[%rd16+68], %r40;
	st.global.u32 	[%rd16+72], %r41;
	st.global.u32 	[%rd16+76], %r42;
	st.global.u32 	[%rd16+80], %r43;
	st.global.u32 	[%rd16+21504], %r23;
	st.global.u32 	[%rd16+21508], %r24;
	st.global.u32 	[%rd16+21512], %r25;
	st.global.u32 	[%rd16+21516], %r26;
	st.global.u32 	[%rd16+21520], %r27;
	st.global.u32 	[%rd16+21524], %r28;
	st.global.u32 	[%rd16+21528], %r29;
	st.global.u32 	[%rd16+21532], %r30;
	st.global.u32 	[%rd16+21536], %r31;
	st.global.u32 	[%rd16+21540], %r32;
	st.global.u32 	[%rd16+21544], %r33;
	st.global.u32 	[%rd16+21548], %r34;
	st.global.u32 	[%rd16+21552], %r35;
	st.global.u32 	[%rd16+21556], %r36;
	st.global.u32 	[%rd16+21560], %r37;
	st.global.u32 	[%rd16+21564], %r38;
	st.global.u32 	[%rd16+21568], %r39;
	st.global.u32 	[%rd16+21572], %r40;
	st.global.u32 	[%rd16+21576], %r41;
	st.global.u32 	[%rd16+21580], %r42;
	st.global.u32 	[%rd16+21584], %r43;
	bra.uni 	$L__BB2_6;
$L__BB2_2:
	ld.param.u64 	%rd17, [_ZN3cub18CUB_300001_SM_10006detail8for_each13static_kernelINS2_12policy_hub_t12policy_500_tEmN6thrust24THRUST_300001_SM_1000_NS8cuda_cub20__uninitialized_fill7functorINS7_10device_ptrI17AggregatedElementEESC_EEEEvT0_T1__param_0];
	cvta.to.global.u64 	%rd7, %rd4;
	mov.u32 	%r22, %tid.x;
	cvt.u64.u32 	%rd8, %r22;
	mov.u32 	%r50, %ctaid.x;
	mul.wide.u32 	%rd9, %r50, 512;
	sub.s64 	%rd1, %rd17, %rd9;
	setp.le.u64 	%p2, %rd1, %rd8;
	add.s64 	%rd10, %rd9, %rd8;
	mad.lo.s64 	%rd2, %rd10, 84, %rd7;
	@%p2 bra 	$L__BB2_4;
	st.global.u32 	[%rd2], %r23;
	st.global.u32 	[%rd2+4], %r24;
	st.global.u32 	[%rd2+8], %r25;
	st.global.u32 	[%rd2+12], %r26;
	st.global.u32 	[%rd2+16], %r27;
	st.global.u32 	[%rd2+20], %r28;
	st.global.u32 	[%rd2+24], %r29;
	st.global.u32 	[%rd2+28], %r30;
	st.global.u32 	[%rd2+32], %r31;
	st.global.u32 	[%rd2+36], %r32;
	st.global.u32 	[%rd2+40], %r33;
	st.global.u32 	[%rd2+44], %r34;
	st.global.u32 	[%rd2+48], %r35;
	st.global.u32 	[%rd2+52], %r36;
	st.global.u32 	[%rd2+56], %r37;
	st.global.u32 	[%rd2+60], %r38;
	st.global.u32 	[%rd2+64], %r39;
	st.global.u32 	[%rd2+68], %r40;
	st.global.u32 	[%rd2+72], %r41;
	st.global.u32 	[%rd2+76], %r42;
	st.global.u32 	[%rd2+80], %r43;
$L__BB2_4:
	add.s32 	%r51, %r22, 256;
	cvt.u64.u32 	%rd11, %r51;
	setp.le.u64 	%p3, %rd1, %rd11;
	@%p3 bra 	$L__BB2_6;
	st.global.u32 	[%rd2+21504], %r23;
	st.global.u32 	[%rd2+21508], %r24;
	st.global.u32 	[%rd2+21512], %r25;
	st.global.u32 	[%rd2+21516], %r26;
	st.global.u32 	[%rd2+21520], %r27;
	st.global.u32 	[%rd2+21524], %r28;
	st.global.u32 	[%rd2+21528], %r29;
	st.global.u32 	[%rd2+21532], %r30;
	st.global.u32 	[%rd2+21536], %r31;
	st.global.u32 	[%rd2+21540], %r32;
	st.global.u32 	[%rd2+21544], %r33;
	st.global.u32 	[%rd2+21548], %r34;
	st.global.u32 	[%rd2+21552], %r35;
	st.global.u32 	[%rd2+21556], %r36;
	st.global.u32 	[%rd2+21560], %r37;
	st.global.u32 	[%rd2+21564], %r38;
	st.global.u32 	[%rd2+21568], %r39;
	st.global.u32 	[%rd2+21572], %r40;
	st.global.u32 	[%rd2+21576], %r41;
	st.global.u32 	[%rd2+21580], %r42;
	st.global.u32 	[%rd2+21584], %r43;
$L__BB2_6:
	ret;

}
	// .globl	_ZN3cub18CUB_300001_SM_10006detail8for_each13static_kernelINS2_12policy_hub_t12policy_500_tElN6thrust24THRUST_300001_SM_1000_NS8cuda_cub6__fill7functorINS7_6detail15normal_iteratorINS7_10device_ptrI17AggregatedElementEEEESE_EEEEvT0_T1_
.visible .entry _ZN3cub18CUB_300001_SM_10006detail8for_each13static_kernelINS2_12policy_hub_t12policy_500_tElN6thrust24THRUST_300001_SM_1000_NS8cuda_cub6__fill7functorINS7_6detail15normal_iteratorINS7_10device_ptrI17AggregatedElementEEEESE_EEEEvT0_T1_(
	.param .u64 _ZN3cub18CUB_300001_SM_10006detail8for_each13static_kernelINS2_12policy_hub_t12policy_500_tElN6thrust24THRUST_300001_SM_1000_NS8cuda_cub6__fill7functorINS7_6detail15normal_iteratorINS7_10device_ptrI17AggregatedElementEEEESE_EEEEvT0_T1__param_0,
	.param .align 8 .b8 _ZN3cub18CUB_300001_SM_10006detail8for_each13static_kernelINS2_12policy_hub_t12policy_500_tElN6thrust24THRUST_300001_SM_1000_NS8cuda_cub6__fill7functorINS7_6detail15normal_iteratorINS7_10device_ptrI17AggregatedElementEEEESE_EEEEvT0_T1__param_1[96]
)
.maxntid 256
{
	.reg .pred 	%p<4>;
	.reg .b16 	%rs<5>;
	.reg .b32 	%r<54>;
	.reg .b64 	%rd<19>;

	ld.param.u32 	%r43, [_ZN3cub18CUB_300001_SM_10006detail8for_each13static_kernelINS2_12policy_hub_t12policy_500_tElN6thrust24THRUST_300001_SM_1000_NS8cuda_cub6__fill7functorINS7_6detail15normal_iteratorINS7_10device_ptrI17AggregatedElementEEEESE_EEEEvT0_T1__param_1+88];
	ld.param.u64 	%rd4, [_ZN3cub18CUB_300001_SM_10006detail8for_each13static_kernelINS2_12policy_hub_t12policy_500_tElN6thrust24THRUST_300001_SM_1000_NS8cuda_cub6__fill7functorINS7_6detail15normal_iteratorINS7_10device_ptrI17AggregatedElementEEEESE_EEEEvT0_T1__param_1];
	ld.param.u64 	%rd3, [_ZN3cub18CUB_300001_SM_10006detail8for_each13static_kernelINS2_12policy_hub_t12policy_500_tElN6thrust24THRUST_300001_SM_1000_NS8cuda_cub6__fill7functorINS7_6detail15normal_iteratorINS7_10device_ptrI17AggregatedElementEEEESE_EEEEvT0_T1__param_0];
	ld.param.v2.u32 	{%r41, %r42}, [_ZN3cub18CUB_300001_SM_10006detail8for_each13static_kernelINS2_12policy_hub_t12policy_500_tElN6thrust24THRUST_300001_SM_1000_NS8cuda_cub6__fill7functorINS7_6detail15normal_iteratorINS7_10device_ptrI17AggregatedElementEEEESE_EEEEvT0_T1__param_1+80];
	ld.param.v2.u32 	{%r39, %r40}, [_ZN3cub18CUB_300001_SM_10006detail8for_each13static_kernelINS2_12policy_hub_t12policy_500_tElN6thrust24THRUST_300001_SM_1000_NS8cuda_cub6__fill7functorINS7_6detail15normal_iteratorINS7_10device_ptrI17AggregatedElementEEEESE_EEEEvT0_T1__param_1+72];
	ld.param.v2.u32 	{%r37, %r38}, [_ZN3cub18CUB_300001_SM_10006detail8for_each13static_kernelINS2_12policy_hub_t12policy_500_tElN6thrust24THRUST_300001_SM_1000_NS8cuda_cub6__fill7functorINS7_6detail15normal_iteratorINS7_10device_ptrI17AggregatedElementEEEESE_EEEEvT0_T1__param_1+64];
	ld.param.v2.u32 	{%r35, %r36}, [_ZN3cub18CUB_300001_SM_10006detail8for_each13static_kernelINS2_12policy_hub_t12policy_500_tElN6thrust24THRUST_300001_SM_1000_NS8cuda_cub6__fill7functorINS7_6detail15normal_iteratorINS7_10device_ptrI17AggregatedElementEEEESE_EEEEvT0_T1__param_1+56];
	ld.param.v2.u32 	{%r33, %r34}, [_ZN3cub18CUB_300001_SM_10006detail8for_each13static_kernelINS2_12policy_hub_t12policy_500_tElN6thrust24THRUST_300001_SM_1000_NS8cuda_cub6__fill7functorINS7_6detail15normal_iteratorINS7_10device_ptrI17AggregatedElementEEEESE_EEEEvT0_T1__param_1+48];
	ld.param.v2.u32 	{%r31, %r32}, [_ZN3cub18CUB_300001_SM_10006detail8for_each13static_kernelINS2_12policy_hub_t12policy_500_tElN6thrust24THRUST_300001_SM_1000_NS8cuda_cub6__fill7functorINS7_6detail15normal_iteratorINS7_10device_ptrI17AggregatedElementEEEESE_EEEEvT0_T1__param_1+40];
	ld.param.v2.u32 	{%r29, %r30}, [_ZN3cub18CUB_300001_SM_10006detail8for_each13static_kernelINS2_12policy_hub_t12policy_500_tElN6thrust24THRUST_300001_SM_1000_NS8cuda_cub6__fill7functorINS7_6detail15normal_iteratorINS7_10device_ptrI17AggregatedElementEEEESE_EEEEvT0_T1__param_1+32];
	ld.param.v2.u32 	{%r27, %r28}, [_ZN3cub18CUB_300001_SM_10006detail8for_each13static_kernelINS2_12policy_hub_t12policy_500_tElN6thrust24THRUST_300001_SM_1000_NS8cuda_cub6__fill7functorINS7_6detail15normal_iteratorINS7_10device_ptrI17AggregatedElementEEEESE_EEEEvT0_T1__param_1+24];
	ld.param.v2.u32 	{%r25, %r26}, [_ZN3cub18CUB_300001_SM_10006detail8for_each13static_kernelINS2_12policy_hub_t12policy_500_tElN6thrust24THRUST_300001_SM_1000_NS8cuda_cub6__fill7functorINS7_6detail15normal_iteratorINS7_10device_ptrI17AggregatedElementEEEESE_EEEEvT0_T1__param_1+16];
	ld.param.v2.u32 	{%r23, %r24}, [_ZN3cub18CUB_300001_SM_10006detail8for_each13static_kernelINS2_12policy_hub_t12policy_500_tElN6thrust24THRUST_300001_SM_1000_NS8cuda_cub6__fill7functorINS7_6detail15normal_iteratorINS7_10device_ptrI17AggregatedElementEEEESE_EEEEvT0_T1__param_1+8];
	mov.u32 	%r49, %ctaid.x;
	mul.wide.u32 	%rd5, %r49, 512;
	sub.s64 	%rd6, %rd3, %rd5;
	setp.lt.s64 	%p1, %rd6, 512;
	@%p1 bra 	$L__BB3_2;
	mov.u32 	%r52, %tid.x;
	cvta.to.global.u64 	%rd13, %rd4;
	cvt.u64.u32 	%rd14, %r52;
	add.s64 	%rd16, %rd5, %rd14;
	mad.lo.s64 	%rd17, %rd16, 84, %rd13;
	st.global.u32 	[%rd17], %r23;
	st.global.u32 	[%rd17+4], %r24;
	st.global.u32 	[%rd17+8], %r25;
	st.global.u32 	[%rd17+12], %r26;
	st.global.u32 	[%rd17+16], %r27;
	st.global.u32 	[%rd17+20], %r28;
	st.global.u32 	[%rd17+24], %r29;
	st.global.u32 	[%rd17+28], %r30;
	st.global.u32 	[%rd17+32], %r31;
	st.global.u32 	[%rd17+36], %r32;
	st.global.u32 	[%rd17+40], %r33;
	st.global.u32 	[%rd17+44], %r34;
	st.global.u32 	[%rd17+48], %r35;
	st.global.u32 	[%rd17+52], %r36;
	st.global.u32 	[%rd17+56], %r37;
	st.global.u32 	[%rd17+60], %r38;
	st.global.u32 	[%rd17+64], %r39;
	st.global.u32 	[%rd17+68], %r40;
	st.global.u32 	[%rd17+72], %r41;
	st.global.u32 	[%rd17+76], %r42;
	st.global.u32 	[%rd17+80], %r43;
	st.global.u32 	[%rd17+21504], %r23;
	st.global.u32 	[%rd17+21508], %r24;
	st.global.u32 	[%rd17+21512], %r25;
	st.global.u32 	[%rd17+21516], %r26;
	st.global.u32 	[%rd17+21520], %r27;
	st.global.u32 	[%rd17+21524], %r28;
	st.global.u32 	[%rd17+21528], %r29;
	st.global.u32 	[%rd17+21532], %r30;
	st.global.u32 	[%rd17+21536], %r31;
	st.global.u32 	[%rd17+21540], %r32;
	st.global.u32 	[%rd17+21544], %r33;
	st.global.u32 	[%rd17+21548], %r34;
	st.global.u32 	[%rd17+21552], %r35;
	st.global.u32 	[%rd17+21556], %r36;
	st.global.u32 	[%rd17+21560], %r37;
	st.global.u32 	[%rd17+21564], %r38;
	st.global.u32 	[%rd17+21568], %r39;
	st.global.u32 	[%rd17+21572], %r40;
	st.global.u32 	[%rd17+21576], %r41;
	st.global.u32 	[%rd17+21580], %r42;
	st.global.u32 	[%rd17+21584], %r43;
	bra.uni 	$L__BB3_6;
$L__BB3_2:
	ld.param.u64 	%rd18, [_ZN3cub18CUB_300001_SM_10006detail8for_each13static_kernelINS2_12policy_hub_t12policy_500_tElN6thrust24THRUST_300001_SM_1000_NS8cuda_cub6__fill7functorINS7_6detail15normal_iteratorINS7_10device_ptrI17AggregatedElementEEEESE_EEEEvT0_T1__param_0];
	cvta.to.global.u64 	%rd7, %rd4;
	mov.u32 	%r22, %tid.x;
	mov.u32 	%r50, %ctaid.x;
	mul.wide.u32 	%rd8, %r50, 512;
	sub.s64 	%rd9, %rd18, %rd8;
	cvt.s64.s32 	%rd1, %rd9;
	cvt.u64.u32 	%rd10, %r22;
	setp.le.s64 	%p2, %rd1, %rd10;
	add.s64 	%rd11, %rd8, %rd10;
	mad.lo.s64 	%rd2, %rd11, 84, %rd7;
	@%p2 bra 	$L__BB3_4;
	st.global.u32 	[%rd2], %r23;
	st.global.u32 	[%rd2+4], %r24;
	st.global.u32 	[%rd2+8], %r25;
	st.global.u32 	[%rd2+12], %r26;
	st.global.u32 	[%rd2+16], %r27;
	st.global.u32 	[%rd2+20], %r28;
	st.global.u32 	[%rd2+24], %r29;
	st.global.u32 	[%rd2+28], %r30;
	st.global.u32 	[%rd2+32], %r31;
	st.global.u32 	[%rd2+36], %r32;
	st.global.u32 	[%rd2+40], %r33;
	st.global.u32 	[%rd2+44], %r34;
	st.global.u32 	[%rd2+48], %r35;
	st.global.u32 	[%rd2+52], %r36;
	st.global.u32 	[%rd2+56], %r37;
	st.global.u32 	[%rd2+60], %r38;
	st.global.u32 	[%rd2+64], %r39;
	st.global.u32 	[%rd2+68], %r40;
	st.global.u32 	[%rd2+72], %r41;
	st.global.u32 	[%rd2+76], %r42;
	st.global.u32 	[%rd2+80], %r43;
$L__BB3_4:
	add.s32 	%r51, %r22, 256;
	cvt.u64.u32 	%rd12, %r51;
	setp.le.s64 	%p3, %rd1, %rd12;
	@%p3 bra 	$L__BB3_6;
	st.global.u32 	[%rd2+21504], %r23;
	st.global.u32 	[%rd2+21508], %r24;
	st.global.u32 	[%rd2+21512], %r25;
	st.global.u32 	[%rd2+21516], %r26;
	st.global.u32 	[%rd2+21520], %r27;
	st.global.u32 	[%rd2+21524], %r28;
	st.global.u32 	[%rd2+21528], %r29;
	st.global.u32 	[%rd2+21532], %r30;
	st.global.u32 	[%rd2+21536], %r31;
	st.global.u32 	[%rd2+21540], %r32;
	st.global.u32 	[%rd2+21544], %r33;
	st.global.u32 	[%rd2+21548], %r34;
	st.global.u32 	[%rd2+21552], %r35;
	st.global.u32 	[%rd2+21556], %r36;
	st.global.u32 	[%rd2+21560], %r37;
	st.global.u32 	[%rd2+21564], %r38;
	st.global.u32 	[%rd2+21568], %r39;
	st.global.u32 	[%rd2+21572], %r40;
	st.global.u32 	[%rd2+21576], %r41;
	st.global.u32 	[%rd2+21580], %r42;
	st.global.u32 	[%rd2+21584], %r43;
$L__BB3_6:
	ret;

}
	// .globl	_ZN3cub18CUB_300001_SM_10006detail10radix_sort31DeviceRadixSortSingleTileKernelINS1_5radix10policy_hubIiiyE10Policy1000ELNS0_9SortOrderE0EiiyNS1_21identity_decomposer_tEEEvPKT1_PSA_PKT2_PSE_T3_iiT4_
.visible .entry _ZN3cub18CUB_300001_SM_10006detail10radix_sort31DeviceRadixSortSingleTileKernelINS1_5radix10policy_hubIiiyE10Policy1000ELNS0_9SortOrderE0EiiyNS1_21identity_decomposer_tEEEvPKT1_PSA_PKT2_PSE_T3_iiT4_(
	.param .u64 .ptr .align 1 _ZN3cub18CUB_300001_SM_10006detail10radix_sort31DeviceRadixSortSingleTileKernelINS1_5radix10policy_hubIiiyE10Policy1000ELNS0_9SortOrderE0EiiyNS1_21identity_decomposer_tEEEvPKT1_PSA_PKT2_PSE_T3_iiT4__param_0,
	.param .u64 .ptr .align 1 _ZN3cub18CUB_300001_SM_10006detail10radix_sort31DeviceRadixSortSingleTileKernelINS1_5radix10policy_hubIiiyE10Policy1000ELNS0_9SortOrderE0EiiyNS1_21identity_decomposer_tEEEvPKT1_PSA_PKT2_PSE_T3_iiT4__param_1,
	.param .u64 .ptr .align 1 _ZN3cub18CUB_300001_SM_10006detail10radix_sort31DeviceRadixSortSingleTileKernelINS1_5radix10policy_hubIiiyE10Policy1000ELNS0_9SortOrderE0EiiyNS1_21identity_decomposer_tEEEvPKT1_PSA_PKT2_PSE_T3_iiT4__param_2,
	.param .u64 .ptr .align 1 _ZN3cub18CUB_300001_SM_10006detail10radix_sort31DeviceRadixSortSingleTileKernelINS1_5radix10policy_hubIiiyE10Policy1000ELNS0_9SortOrderE0EiiyNS1_21identity_decomposer_tEEEvPKT1_PSA_PKT2_PSE_T3_iiT4__param_3,
	.param .u64 _ZN3cub18CUB_300001_SM_10006detail10radix_sort31DeviceRadixSortSingleTileKernelINS1_5radix10policy_hubIiiyE10Policy1000ELNS0_9SortOrderE0EiiyNS1_21identity_decomposer_tEEEvPKT1_PSA_PKT2_PSE_T3_iiT4__param_4,
	.param .u32 _ZN3cub18CUB_300001_SM_10006detail10radix_sort31DeviceRadixSortSingleTileKernelINS1_5radix10policy_hubIiiyE10Policy1000ELNS0_9SortOrderE0EiiyNS1_21identity_decomposer_tEEEvPKT1_PSA_PKT2_PSE_T3_iiT4__param_5,
	.param .u32 _ZN3cub18CUB_300001_SM_10006detail10radix_sort31DeviceRadixSortSingleTileKernelINS1_5radix10policy_hubIiiyE10Policy1000ELNS0_9SortOrderE0EiiyNS1_21identity_decomposer_tEEEvPKT1_PSA_PKT2_PSE_T3_iiT4__param_6,
	.param .align 1 .b8 _ZN3cub18CUB_300001_SM_10006detail10radix_sort31DeviceRadixSortSingleTileKernelINS1_5radix10policy_hubIiiyE10Policy1000ELNS0_9SortOrderE0EiiyNS1_21identity_decomposer_tEEEvPKT1_PSA_PKT2_PSE_T3_iiT4__param_7[1]
)
.maxntid 256
.minnctapersm 1
{
	.reg .pred 	%p<73>;
	.reg .b16 	%rs<39>;
	.reg .b32 	%r<900>;
	.reg .b64 	%rd<37>;
	// demoted variable
	.shared .align 16 .b8 _ZZN3cub18CUB_300001_SM_10006detail10radix_sort31DeviceRadixSortSingleTileKernelINS1_5radix10policy_hubIiiyE10Policy1000ELNS0_9SortOrderE0EiiyNS1_21identity_decomposer_tEEEvPKT1_PSA_PKT2_PSE_T3_iiT4_E12temp_storage[33856];
	ld.param.u64 	%rd10, [_ZN3cub18CUB_300001_SM_10006detail10radix_sort31DeviceRadixSortSingleTileKernelINS1_5radix10policy_hubIiiyE10Policy1000ELNS0_9SortOrderE0EiiyNS1_21identity_decomposer_tEEEvPKT1_PSA_PKT2_PSE_T3_iiT4__param_0];
	ld.param.u64 	%rd6, [_ZN3cub18CUB_300001_SM_10006detail10radix_sort31DeviceRadixSortSingleTileKernelINS1_5radix10policy_hubIiiyE10Policy1000ELNS0_9SortOrderE0EiiyNS1_21identity_decomposer_tEEEvPKT1_PSA_PKT2_PSE_T3_iiT4__param_1];
	ld.param.u64 	%rd7, [_ZN3cub18CUB_300001_SM_10006detail10radix_sort31DeviceRadixSortSingleTileKernelINS1_5radix10policy_hubIiiyE10Policy1000ELNS0_9SortOrderE0EiiyNS1_21identity_decomposer_tEEEvPKT1_PSA_PKT2_PSE_T3_iiT4__param_2];
	ld.param.u64 	%rd8, [_ZN3cub18CUB_300001_SM_10006detail10radix_sort31DeviceRadixSortSingleTileKernelINS1_5radix10policy_hubIiiyE10Policy1000ELNS0_9SortOrderE0EiiyNS1_21identity_decomposer_tEEEvPKT1_PSA_PKT2_PSE_T3_iiT4__param_3];
	ld.param.u64 	%rd9, [_ZN3cub18CUB_300001_SM_10006detail10radix_sort31DeviceRadixSortSingleTileKernelINS1_5radix10policy_hubIiiyE10Policy1000ELNS0_9SortOrderE0EiiyNS1_21identity_decomposer_tEEEvPKT1_PSA_PKT2_PSE_T3_iiT4__param_4];
	ld.param.u32 	%r303, [_ZN3cub18CUB_300001_SM_10006detail10radix_sort31DeviceRadixSortSingleTileKernelINS1_5radix10policy_hubIiiyE10Policy1000ELNS0_9SortOrderE0EiiyNS1_21identity_decomposer_tEEEvPKT1_PSA_PKT2_PSE_T3_iiT4__param_5];
	ld.param.u32 	%r304, [_ZN3cub18CUB_300001_SM_10006detail10radix_sort31DeviceRadixSortSingleTileKernelINS1_5radix10policy_hubIiiyE10Policy1000ELNS0_9SortOrderE0EiiyNS1_21identity_decomposer_tEEEvPKT1_PSA_PKT2_PSE_T3_iiT4__param_6];
	cvta.to.global.u64 	%rd11, %rd10;
	cvt.u32.u64 	%r1, %rd9;
	mov.u32 	%r2, %tid.x;
	mul.lo.s32 	%r3, %r2, 19;
	setp.ge.s32 	%p1, %r3, %r1;
	mul.wide.u32 	%rd12, %r3, 4;
	add.s64 	%rd1, %rd11, %rd12;
	mov.b32 	%r878, -1;
	@%p1 bra 	$L__BB4_2;
	ld.global.u32 	%r306, [%rd1];
	xor.b32  	%r878, %r306, -2147483648;
$L__BB4_2:
	add.s32 	%r6, %r3, 1;
	setp.ge.s32 	%p2, %r6, %r1;
	mov.b32 	%r877, -1;
	@%p2 bra 	$L__BB4_4;
	ld.global.u32 	%r308, [%rd1+4];
	xor.b32  	%r877, %r308, -2147483648;
$L__BB4_4:
	add.s32 	%r9, %r3, 2;
	setp.ge.s32 	%p3, %r9, %r1;
	mov.b32 	%r876, -1;
	@%p3 bra 	$L__BB4_6;
	ld.global.u32 	%r310, [%rd1+8];
	xor.b32  	%r876, %r310, -2147483648;
$L__BB4_6:
	add.s32 	%r12, %r3, 3;
	setp.ge.s32 	%p4, %r12, %r1;
	mov.b32 	%r875, -1;
	@%p4 bra 	$L__BB4_8;
	ld.global.u32 	%r312, [%rd1+12];
	xor.b32  	%r875, %r312, -2147483648;
$L__BB4_8:
	add.s32 	%r15, %r3, 4;
	setp.ge.s32 	%p5, %r15, %r1;
	mov.b32 	%r874, -1;
	@%p5 bra 	$L__BB4_10;
	ld.global.u32 	%r314, [%rd1+16];
	xor.b32  	%r874, %r314, -2147483648;
$L__BB4_10:
	add.s32 	%r18, %r3, 5;
	setp.ge.s32 	%p6, %r18, %r1;
	mov.b32 	%r873, -1;
	@%p6 bra 	$L__BB4_12;
	ld.global.u32 	%r316, [%rd1+20];
	xor.b32  	%r873, %r316, -2147483648;
$L__BB4_12:
	add.s32 	%r21, %r3, 6;
	setp.ge.s32 	%p7, %r21, %r1;
	mov.b32 	%r872, -1;
	@%p7 bra 	$L__BB4_14;
	ld.global.u32 	%r318, [%rd1+24];
	xor.b32  	%r872, %r318, -2147483648;
$L__BB4_14:
	add.s32 	%r24, %r3, 7;
	setp.ge.s32 	%p8, %r24, %r1;
	mov.b32 	%r871, -1;
	@%p8 bra 	$L__BB4_16;
	ld.global.u32 	%r320, [%rd1+28];
	xor.b32  	%r871, %r320, -2147483648;
$L__BB4_16:
	add.s32 	%r27, %r3, 8;
	setp.ge.s32 	%p9, %r27, %r1;
	mov.b32 	%r870, -1;
	@%p9 bra 	$L__BB4_18;
	ld.global.u32 	%r322, [%rd1+32];
	xor.b32  	%r870, %r322, -2147483648;
$L__BB4_18:
	add.s32 	%r30, %r3, 9;
	setp.ge.s32 	%p10, %r30, %r1;
	mov.b32 	%r869, -1;
	@%p10 bra 	$L__BB4_20;
	ld.global.u32 	%r324, [%rd1+36];
	xor.b32  	%r869, %r324, -2147483648;
$L__BB4_20:
	add.s32 	%r33, %r3, 10;
	setp.ge.s32 	%p11, %r33, %r1;
	mov.b32 	%r868, -1;
	@%p11 bra 	$L__BB4_22;
	ld.global.u32 	%r326, [%rd1+40];
	xor.b32  	%r868, %r326, -2147483648;
$L__BB4_22:
	add.s32 	%r36, %r3, 11;
	setp.ge.s32 	%p12, %r36, %r1;
	mov.b32 	%r867, -1;
	@%p12 bra 	$L__BB4_24;
	ld.global.u32 	%r328, [%rd1+44];
	xor.b32  	%r867, %r328, -2147483648;
$L__BB4_24:
	add.s32 	%r39, %r3, 12;
	setp.ge.s32 	%p13, %r39, %r1;
	mov.b32 	%r866, -1;
	@%p13 bra 	$L__BB4_26;
	ld.global.u32 	%r330, [%rd1+48];
	xor.b32  	%r866, %r330, -2147483648;
$L__BB4_26:
	add.s32 	%r42, %r3, 13;
	setp.ge.s32 	%p14, %r42, %r1;
	mov.b32 	%r865, -1;
	@%p14 bra 	$L__BB4_28;
	ld.global.u32 	%r332, [%rd1+52];
	xor.b32  	%r865, %r332, -2147483648;
$L__BB4_28:
	add.s32 	%r45, %r3, 14;
	setp.ge.s32 	%p15, %r45, %r1;
	mov.b32 	%r864, -1;
	@%p15 bra 	$L__BB4_30;
	ld.global.u32 	%r334, [%rd1+56];
	xor.b32  	%r864, %r334, -2147483648;
$L__BB4_30:
	add.s32 	%r48, %r3, 15;
	setp.ge.s32 	%p16, %r48, %r1;
	mov.b32 	%r863, -1;
	@%p16 bra 	$L__BB4_32;
	ld.global.u32 	%r336, [%rd1+60];
	xor.b32  	%r863, %r336, -2147483648;
$L__BB4_32:
	add.s32 	%r51, %r3, 16;
	setp.ge.s32 	%p17, %r51, %r1;
	mov.b32 	%r862, -1;
	@%p17 bra 	$L__BB4_34;
	ld.global.u32 	%r338, [%rd1+64];
	xor.b32  	%r862, %r338, -2147483648;
$L__BB4_34:
	add.s32 	%r54, %r3, 17;
	setp.ge.s32 	%p18, %r54, %r1;
	mov.b32 	%r861, -1;
	@%p18 bra 	$L__BB4_36;
	ld.global.u32 	%r340, [%rd1+68];
	xor.b32  	%r861, %r340, -2147483648;
$L__BB4_36:
	add.s32 	%r57, %r3, 18;
	setp.ge.s32 	%p19, %r57, %r1;
	mov.b32 	%r860, -1;
	@%p19 bra 	$L__BB4_38;
	ld.global.u32 	%r342, [%rd1+72];
	xor.b32  	%r860, %r342, -2147483648;
$L__BB4_38:
	bar.sync 	0;
	mov.b64 	{%r344, %r345}, %rd9;
	shfl.sync.idx.b32	%r60|%p20, %r344, 0, 31, -1;
	shfl.sync.idx.b32	%r346|%p21, %r345, 0, 31, -1;
	mov.b64 	%rd2, {%r60, %r346};
	setp.ge.s32 	%p22, %r3, %r60;
	cvta.to.global.u64 	%rd13, %rd7;
	add.s64 	%rd3, %rd13, %rd12;
	@%p22 bra 	$L__BB4_40;
	ld.global.u32 	%r897, [%rd3];
$L__BB4_40:
	setp.ge.s32 	%p23, %r6, %r60;
	@%p23 bra 	$L__BB4_42;
	ld.global.u32 	%r896, [%rd3+4];
$L__BB4_42:
	setp.ge.s32 	%p24, %r9, %r60;
	@%p24 bra 	$L__BB4_44;
	ld.global.u32 	%r895, [%rd3+8];
$L__BB4_44:
	setp.ge.s32 	%p25, %r12, %r60;
	@%p25 bra 	$L__BB4_46;
	ld.global.u32 	%r894, [%rd3+12];
$L__BB4_46:
	setp.ge.s32 	%p26, %r15, %r60;
	@%p26 bra 	$L__BB4_48;
	ld.global.u32 	%r893, [%rd3+16];
$L__BB4_48:
	setp.ge.s32 	%p27, %r18, %r60;
	@%p27 bra 	$L__BB4_50;
	ld.global.u32 	%r892, [%rd3+20];
$L__BB4_50:
	setp.ge.s32 	%p28, %r21, %r60;
	@%p28 bra 	$L__BB4_52;
	ld.global.u32 	%r891, [%rd3+24];
$L__BB4_52:
	setp.ge.s32 	%p29, %r24, %r60;
	@%p29 bra 	$L__BB4_54;
	ld.global.u32 	%r890, [%rd3+28];
$L__BB4_54:
	setp.ge.s32 	%p30, %r27, %r60;
	@%p30 bra 	$L__BB4_56;
	ld.global.u32 	%r889, [%rd3+32];
$L__BB4_56:
	setp.ge.s32 	%p31, %r30, %r60;
	@%p31 bra 	$L__BB4_58;
	ld.global.u32 	%r888, [%rd3+36];
$L__BB4_58:
	setp.ge.s32 	%p32, %r33, %r60;
	@%p32 bra 	$L__BB4_60;
	ld.global.u32 	%r887, [%rd3+40];
$L__BB4_60:
	setp.ge.s32 	%p33, %r36, %r60;
	@%p33 bra 	$L__BB4_62;
	ld.global.u32 	%r886, [%rd3+44];
$L__BB4_62:
	setp.ge.s32 	%p34, %r39, %r60;
	@%p34 bra 	$L__BB4_64;
	ld.global.u32 	%r885, [%rd3+48];
$L__BB4_64:
	setp.ge.s32 	%p35, %r42, %r60;
	@%p35 bra 	$L__BB4_66;
	ld.global.u32 	%r884, [%rd3+52];
$L__BB4_66:
	setp.ge.s32 	%p36, %r45, %r60;
	@%p36 bra 	$L__BB4_68;
	ld.global.u32 	%r883, [%rd3+56];
$L__BB4_68:
	setp.ge.s32 	%p37, %r48, %r60;
	@%p37 bra 	$L__BB4_70;
	ld.global.u32 	%r882, [%rd3+60];
$L__BB4_70:
	setp.ge.s32 	%p38, %r51, %r60;
	@%p38 bra 	$L__BB4_72;
	ld.global.u32 	%r881, [%rd3+64];
$L__BB4_72:
	setp.ge.s32 	%p39, %r54, %r60;
	@%p39 bra 	$L__BB4_74;
	ld.global.u32 	%r880, [%rd3+68];
$L__BB4_74:
	setp.ge.s32 	%p40, %r57, %r60;
	@%p40 bra 	$L__BB4_76;
	ld.global.u32 	%r879, [%rd3+72];
$L__BB4_76:
	bar.sync 	0;
	shr.u32 	%r99, %r2, 5;
	shl.b32 	%r366, %r2, 2;
	mov.u32 	%r367, _ZZN3cub18CUB_300001_SM_10006detail10radix_sort31DeviceRadixSortSingleTileKernelINS1_5radix10policy_hubIiiyE10Policy1000ELNS0_9SortOrderE0EiiyNS1_21identity_decomposer_tEEEvPKT1_PSA_PKT2_PSE_T3_iiT4_E12temp_storage;
	add.s32 	%r100, %r367, %r366;
	shl.b32 	%r368, %r2, 7;
	add.s32 	%r101, %r100, %r368;
	shl.b32 	%r369, %r99, 2;
	add.s32 	%r370, %r367, %r369;
	add.s32 	%r102, %r370, 33792;
	mad.lo.s32 	%r103, %r2, -56, %r101;
	add.s32 	%r859, %r303, 6;
	sub.s32 	%r858, %r304, %r303;
$L__BB4_77:
	add.s32 	%r430, %r859, -6;
	min.s32 	%r373, %r858, 6;
	mov.b32 	%r459, 0;
	st.shared.u32 	[%r100], %r459;
	st.shared.u32 	[%r100+1024], %r459;
	st.shared.u32 	[%r100+2048], %r459;
	st.shared.u32 	[%r100+3072], %r459;
	st.shared.u32 	[%r100+4096], %r459;
	st.shared.u32 	[%r100+5120], %r459;
	st.shared.u32 	[%r100+6144], %r459;
	st.shared.u32 	[%r100+7168], %r459;
	st.shared.u32 	[%r100+8192], %r459;
	st.shared.u32 	[%r100+9216], %r459;
	st.shared.u32 	[%r100+10240], %r459;
	st.shared.u32 	[%r100+11264], %r459;
	st.shared.u32 	[%r100+12288], %r459;
	st.shared.u32 	[%r100+13312], %r459;
	st.shared.u32 	[%r100+14336], %r459;
	st.shared.u32 	[%r100+15360], %r459;
	st.shared.u32 	[%r100+16384], %r459;
	st.shared.u32 	[%r100+17408], %r459;
	st.shared.u32 	[%r100+18432], %r459;
	st.shared.u32 	[%r100+19456], %r459;
	st.shared.u32 	[%r100+20480], %r459;
	st.shared.u32 	[%r100+21504], %r459;
	st.shared.u32 	[%r100+22528], %r459;
	st.shared.u32 	[%r100+23552], %r459;
	st.shared.u32 	[%r100+24576], %r459;
	st.shared.u32 	[%r100+25600], %r459;
	st.shared.u32 	[%r100+26624], %r459;
	st.shared.u32 	[%r100+27648], %r459;
	st.shared.u32 	[%r100+28672], %r459;
	st.shared.u32 	[%r100+29696], %r459;
	st.shared.u32 	[%r100+30720], %r459;
	st.shared.u32 	[%r100+31744], %r459;
	st.shared.u32 	[%r100+32768], %r459;
	// begin inline asm
	bmsk.clamp.b32 %r371, %r459, %r373;
	// end inline asm
	// begin inline asm
	shr.b32 %r374, %r878, %r430;
	// end inline asm
	and.b32  	%r462, %r371, %r374;
	shl.b32 	%r463, %r462, 10;
	and.b32  	%r464, %r463, 31744;
	add.s32 	%r465, %r100, %r464;
	shr.u32 	%r466, %r462, 4;
	and.b32  	%r467, %r466, 268435454;
	add.s32 	%r147, %r465, %r467;
	ld.shared.u16 	%rs1, [%r147];
	add.s16 	%rs20, %rs1, 1;
	st.shared.u16 	[%r147], %rs20;
	// begin inline asm
	shr.b32 %r377, %r877, %r430;
	// end inline asm
	and.b32  	%r468, %r371, %r377;
	shl.b32 	%r469, %r468, 10;
	and.b32  	%r470, %r469, 31744;
	add.s32 	%r471, %r100, %r470;
	shr.u32 	%r472, %r468, 4;
	and.b32  	%r473, %r472, 268435454;
	add.s32 	%r148, %r471, %r473;
	ld.shared.u16 	%rs2, [%r148];
	add.s16 	%rs21, %rs2, 1;
	st.shared.u16 	[%r148], %rs21;
	// begin inline asm
	shr.b32 %r380, %r876, %r430;
	// end inline asm
	and.b32  	%r474, %r371, %r380;
	shl.b32 	%r475, %r474, 10;
	and.b32  	%r476, %r475, 31744;
	add.s32 	%r477, %r100, %r476;
	shr.u32 	%r478, %r474, 4;
	and.b32  	%r479, %r478, 268435454;
	add.s32 	%r149, %r477, %r479;
	ld.shared.u16 	%rs3, [%r149];
	add.s16 	%rs22, %rs3, 1;
	st.shared.u16 	[%r149], %rs22;
	// begin inline asm
	shr.b32 %r383, %r875, %r430;
	// end inline asm
	and.b32  	%r480, %r371, %r383;
	shl.b32 	%r481, %r480, 10;
	and.b32  	%r482, %r481, 31744;
	add.s32 	%r483, %r100, %r482;
	shr.u32 	%r484, %r480, 4;
	and.b32  	%r485, %r484, 268435454;
	add.s32 	%r150, %r483, %r485;
	ld.shared.u16 	%rs4, [%r150];
	add.s16 	%rs23, %rs4, 1;
	st.shared.u16 	[%r150], %rs23;
	// begin inline asm
	shr.b32 %r386, %r874, %r430;
	// end inline asm
	and.b32  	%r486, %r371, %r386;
	shl.b32 	%r487, %r486, 10;
	and.b32  	%r488, %r487, 31744;
	add.s32 	%r489, %r100, %r488;
	shr.u32 	%r490, %r486, 4;
	and.b32  	%r491, %r490, 268435454;
	add.s32 	%r151, %r489, %r491;
	ld.shared.u16 	%rs5, [%r151];
	add.s16 	%rs24, %rs5, 1;
	st.shared.u16 	[%r151], %rs24;
	// begin inline asm
	shr.b32 %r389, %r873, %r430;
	// end inline asm
	and.b32  	%r492, %r371, %r389;
	shl.b32 	%r493, %r492, 10;
	and.b32  	%r494, %r493, 31744;
	add.s32 	%r495, %r100, %r494;
	shr.u32 	%r496, %r492, 4;
	and.b32  	%r497, %r496, 268435454;
	add.s32 	%r152, %r495, %r497;
	ld.shared.u16 	%rs6, [%r152];
	add.s16 	%rs25, %rs6, 1;
	st.shared.u16 	[%r152], %rs25;
	// begin inline asm
	shr.b32 %r392, %r872, %r430;
	// end inline asm
	and.b32  	%r498, %r371, %r392;
	shl.b32 	%r499, %r498, 10;
	and.b32  	%r500, %r499, 31744;
	add.s32 	%r501, %r100, %r500;
	shr.u32 	%r502, %r498, 4;
	and.b32  	%r503, %r502, 268435454;
	add.s32 	%r153, %r501, %r503;
	ld.shared.u16 	%rs7, [%r153];
	add.s16 	%rs26, %rs7, 1;
	st.shared.u16 	[%r153], %rs26;
	// begin inline asm
	shr.b32 %r395, %r871, %r430;
	// end inline asm
	and.b32  	%r504, %r371, %r395;
	shl.b32 	%r505, %r504, 10;
	and.b32  	%r506, %r505, 31744;
	add.s32 	%r507, %r100, %r506;
	shr.u32 	%r508, %r504, 4;
	and.b32  	%r509, %r508, 268435454;
	add.s32 	%r154, %r507, %r509;
	ld.shared.u16 	%rs8, [%r154];
	add.s16 	%rs27, %rs8, 1;
	st.shared.u16 	[%r154], %rs27;
	// begin inline asm
	shr.b32 %r398, %r870, %r430;
	// end inline asm
	and.b32  	%r510, %r371, %r398;
	shl.b32 	%r511, %r510, 10;
	and.b32  	%r512, %r511, 31744;
	add.s32 	%r513, %r100, %r512;
	shr.u32 	%r514, %r510, 4;
	and.b32  	%r515, %r514, 268435454;
	add.s32 	%r155, %r513, %r515;
	ld.shared.u16 	%rs9, [%r155];
	add.s16 	%rs28, %rs9, 1;
	st.shared.u16 	[%r155], %rs28;
	// begin inline asm
	shr.b32 %r401, %r869, %r430;
	// end inline asm
	and.b32  	%r516, %r371, %r401;
	shl.b32 	%r517, %r516, 10;
	and.b32  	%r518, %r517, 31744;
	add.s32 	%r519, %r100, %r518;
	shr.u32 	%r520, %r516, 4;
	and.b32  	%r521, %r520, 268435454;
	add.s32 	%r156, %r519, %r521;
	ld.shared.u16 	%rs10, [%r156];
	add.s16 	%rs29, %rs10, 1;
	st.shared.u16 	[%r156], %rs29;
	// begin inline asm
	shr.b32 %r404, %r868, %r430;
	// end inline asm
	and.b32  	%r522, %r371, %r404;
	shl.b32 	%r523, %r522, 10;
	and.b32  	%r524, %r523, 31744;
	add.s32 	%r525, %r100, %r524;
	shr.u32 	%r526, %r522, 4;
	and.b32  	%r527, %r526, 268435454;
	add.s32 	%r157, %r525, %r527;
	ld.shared.u16 	%rs11, [%r157];
	add.s16 	%rs30, %rs11, 1;
	st.shared.u16 	[%r157], %rs30;
	// begin inline asm
	shr.b32 %r407, %r867, %r430;
	// end inline asm
	and.b32  	%r528, %r371, %r407;
	shl.b32 	%r529, %r528, 10;
	and.b32  	%r530, %r529, 31744;
	add.s32 	%r531, %r100, %r530;
	shr.u32 	%r532, %r528, 4;
	and.b32  	%r533, %r532, 268435454;
	add.s32 	%r158, %r531, %r533;
	ld.shared.u16 	%rs12, [%r158];
	add.s16 	%rs31, %rs12, 1;
	st.shared.u16 	[%r158], %rs31;
	// begin inline asm
	shr.b32 %r410, %r866, %r430;
	// end inline asm
	and.b32  	%r534, %r371, %r410;
	shl.b32 	%r535, %r534, 10;
	and.b32  	%r536, %r535, 31744;
	add.s32 	%r537, %r100, %r536;
	shr.u32 	%r538, %r534, 4;
	and.b32  	%r539, %r538, 268435454;
	add.s32 	%r159, %r537, %r539;
	ld.shared.u16 	%rs13, [%r159];
	add.s16 	%rs32, %rs13, 1;
	st.shared.u16 	[%r159], %rs32;
	// begin inline asm
	shr.b32 %r413, %r865, %r430;
	// end inline asm
	and.b32  	%r540, %r371, %r413;
	shl.b32 	%r541, %r540, 10;
	and.b32  	%r542, %r541, 31744;
	add.s32 	%r543, %r100, %r542;
	shr.u32 	%r544, %r540, 4;
	and.b32  	%r545, %r544, 268435454;
	add.s32 	%r160, %r543, %r545;
	ld.shared.u16 	%rs14, [%r160];
	add.s16 	%rs33, %rs14, 1;
	st.shared.u16 	[%r160], %rs33;
	// begin inline asm
	shr.b32 %r416, %r864, %r430;
	// end inline asm
	and.b32  	%r546, %r371, %r416;
	shl.b32 	%r547, %r546, 10;
	and.b32  	%r548, %r547, 31744;
	add.s32 	%r549, %r100, %r548;
	shr.u32 	%r550, %r546, 4;
	and.b32  	%r551, %r550, 268435454;
	add.s32 	%r161, %r549, %r551;
	ld.shared.u16 	%rs15, [%r161];
	add.s16 	%rs34, %rs15, 1;
	st.shared.u16 	[%r161], %rs34;
	// begin inline asm
	shr.b32 %r419, %r863, %r430;
	// end inline asm
	and.b32  	%r552, %r371, %r419;
	shl.b32 	%r553, %r552, 10;
	and.b32  	%r554, %r553, 31744;
	add.s32 	%r555, %r100, %r554;
	shr.u32 	%r556, %r552, 4;
	and.b32  	%r557, %r556, 268435454;
	add.s32 	%r162, %r555, %r557;
	ld.shared.u16 	%rs16, [%r162];
	add.s16 	%rs35, %rs16, 1;
	st.shared.u16 	[%r162], %rs35;
	// begin inline asm
	shr.b32 %r422, %r862, %r430;
	// end inline asm
	and.b32  	%r558, %r371, %r422;
	shl.b32 	%r559, %r558, 10;
	and.b32  	%r560, %r559, 31744;
	add.s32 	%r561, %r100, %r560;
	shr.u32 	%r562, %r558, 4;
	and.b32  	%r563, %r562, 268435454;
	add.s32 	%r163, %r561, %r563;
	ld.shared.u16 	%rs17, [%r163];
	add.s16 	%rs36, %rs17, 1;
	st.shared.u16 	[%r163], %rs36;
	// begin inline asm
	shr.b32 %r425, %r861, %r430;
	// end inline asm
	and.b32  	%r564, %r371, %r425;
	shl.b32 	%r565, %r564, 10;
	and.b32  	%r566, %r565, 31744;
	add.s32 	%r567, %r100, %r566;
	shr.u32 	%r568, %r564, 4;
	and.b32  	%r569, %r568, 268435454;
	add.s32 	%r164, %r567, %r569;
	ld.shared.u16 	%rs18, [%r164];
	add.s16 	%rs37, %rs18, 1;
	st.shared.u16 	[%r164], %rs37;
	// begin inline asm
	shr.b32 %r428, %r860, %r430;
	// end inline asm
	and.b32  	%r570, %r371, %r428;
	shl.b32 	%r571, %r570, 10;
	and.b32  	%r572, %r571, 31744;
	add.s32 	%r573, %r100, %r572;
	shr.u32 	%r574, %r570, 4;
	and.b32  	%r575, %r574, 268435454;
	add.s32 	%r165, %r573, %r575;
	ld.shared.u16 	%rs19, [%r165];
	add.s16 	%rs38, %rs19, 1;
	st.shared.u16 	[%r165], %rs38;
	bar.sync 	0;
	ld.shared.u32 	%r166, [%r101];
	ld.shared.u32 	%r576, [%r101+4];
	ld.shared.u32 	%r577, [%r101+8];
	ld.shared.u32 	%r578, [%r101+12];
	ld.shared.u32 	%r579, [%r101+16];
	ld.shared.u32 	%r580, [%r101+20];
	ld.shared.u32 	%r581, [%r101+24];
	ld.shared.u32 	%r582, [%r101+28];
	ld.shared.u32 	%r583, [%r101+32];
	ld.shared.u32 	%r584, [%r101+36];
	ld.shared.u32 	%r585, [%r101+40];
	ld.shared.u32 	%r586, [%r101+44];
	ld.shared.u32 	%r587, [%r101+48];
	ld.shared.u32 	%r588, [%r101+52];
	ld.shared.u32 	%r589, [%r101+56];
	ld.shared.u32 	%r590, [%r101+60];
	ld.shared.u32 	%r591, [%r101+64];
	ld.shared.u32 	%r592, [%r101+68];
	ld.shared.u32 	%r593, [%r101+72];
	ld.shared.u32 	%r594, [%r101+76];
	ld.shared.u32 	%r595, [%r101+80];
	ld.shared.u32 	%r596, [%r101+84];
	ld.shared.u32 	%r597, [%r101+88];
	ld.shared.u32 	%r598, [%r101+92];
	ld.shared.u32 	%r599, [%r101+96];
	ld.shared.u32 	%r600, [%r101+100];
	ld.shared.u32 	%r601, [%r101+104];
	ld.shared.u32 	%r602, [%r101+108];
	ld.shared.u32 	%r603, [%r101+112];
	ld.shared.u32 	%r604, [%r101+116];
	ld.shared.u32 	%r605, [%r101+120];
	ld.shared.u32 	%r606, [%r101+124];
	ld.shared.u32 	%r607, [%r101+128];
	add.s32 	%r167, %r576, %r166;
	add.s32 	%r168, %r577, %r167;
	add.s32 	%r169, %r578, %r168;
	add.s32 	%r170, %r579, %r169;
	add.s32 	%r171, %r580, %r170;
	add.s32 	%r172, %r581, %r171;
	add.s32 	%r173, %r582, %r172;
	add.s32 	%r174, %r583, %r173;
	add.s32 	%r175, %r584, %r174;
	add.s32 	%r176, %r585, %r175;
	add.s32 	%r177, %r586, %r176;
	add.s32 	%r178, %r587, %r177;
	add.s32 	%r179, %r588, %r178;
	add.s32 	%r180, %r589, %r179;
	add.s32 	%r181, %r590, %r180;
	add.s32 	%r182, %r591, %r181;
	add.s32 	%r183, %r592, %r182;
	add.s32 	%r184, %r593, %r183;
	add.s32 	%r185, %r594, %r184;
	add.s32 	%r186, %r595, %r185;
	add.s32 	%r187, %r596, %r186;
	add.s32 	%r188, %r597, %r187;
	add.s32 	%r189, %r598, %r188;
	add.s32 	%r190, %r599, %r189;
	add.s32 	%r191, %r600, %r190;
	add.s32 	%r192, %r601, %r191;
	add.s32 	%r193, %r602, %r192;
	add.s32 	%r194, %r603, %r193;
	add.s32 	%r195, %r604, %r194;
	add.s32 	%r196, %r605, %r195;
	add.s32 	%r197, %r606, %r196;
	add.s32 	%r436, %r607, %r197;
	// begin inline asm
	mov.u32 %r431, %laneid;
	// end inline asm
	mov.b32 	%r434, 1;
	mov.b32 	%r461, -1;
	// begin inline asm
	{  .reg .u32 r0;  .reg .pred p;  shfl.sync.up.b32 r0|p, %r436, %r434, %r459, %r461;  @p add.u32 r0, r0, %r436;  mov.u32 %r432, r0;}
	// end inline asm
	mov.b32 	%r440, 2;
	// begin inline asm
	{  .reg .u32 r0;  .reg .pred p;  shfl.sync.up.b32 r0|p, %r432, %r440, %r459, %r461;  @p add.u32 r0, r0, %r432;  mov.u32 %r438, r0;}
	// end inline asm
	mov.b32 	%r446, 4;
	// begin inline asm
	{  .reg .u32 r0;  .reg .pred p;  shfl.sync.up.b32 r0|p, %r438, %r446, %r459, %r461;  @p add.u32 r0, r0, %r438;  mov.u32 %r444, r0;}
	// end inline asm
	mov.b32 	%r452, 8;
	// begin inline asm
	{  .reg .u32 r0;  .reg .pred p;  shfl.sync.up.b32 r0|p, %r444, %r452, %r459, %r461;  @p add.u32 r0, r0, %r444;  mov.u32 %r450, r0;}
	// end inline asm
	mov.b32 	%r458, 16;
	// begin inline asm
	{  .reg .u32 r0;  .reg .pred p;  shfl.sync.up.b32 r0|p, %r450, %r458, %r459, %r461;  @p add.u32 r0, r0, %r450;  mov.u32 %r456, r0;}
	// end inline asm
	setp.ne.s32 	%p41, %r431, 31;
	@%p41 bra 	$L__BB4_79;
	st.shared.u32 	[%r102], %r456;
$L__BB4_79:
	sub.s32 	%r608, %r456, %r436;
	setp.gt.u32 	%p42, %r2, 31;
	setp.eq.s32 	%p43, %r99, 7;
	setp.eq.s32 	%p44, %r99, 6;
	setp.eq.s32 	%p45, %r99, 5;
	setp.eq.s32 	%p46, %r99, 4;
	setp.eq.s32 	%p47, %r99, 3;
	setp.eq.s32 	%p48, %r99, 2;
	setp.eq.s32 	%p49, %r99, 1;
	bar.sync 	0;
	ld.shared.v4.u32 	{%r609, %r610, %r611, %r612}, [_ZZN3cub18CUB_300001_SM_10006detail10radix_sort31DeviceRadixSortSingleTileKernelINS1_5radix10policy_hubIiiyE10Policy1000ELNS0_9SortOrderE0EiiyNS1_21identity_decomposer_tEEEvPKT1_PSA_PKT2_PSE_T3_iiT4_E12temp_storage+33792];
	selp.b32 	%r613, %r609, %r898, %p49;
	add.s32 	%r614, %r610, %r609;
	selp.b32 	%r615, %r614, %r613, %p48;
	add.s32 	%r616, %r614, %r611;
	selp.b32 	%r617, %r616, %r615, %p47;
	add.s32 	%r618, %r616, %r612;
	selp.b32 	%r619, %r618, %r617, %p46;
	ld.shared.v4.u32 	{%r620, %r621, %r622, %r623}, [_ZZN3cub18CUB_300001_SM_10006detail10radix_sort31DeviceRadixSortSingleTileKernelINS1_5radix10policy_hubIiiyE10Policy1000ELNS0_9SortOrderE0EiiyNS1_21identity_decomposer_tEEEvPKT1_PSA_PKT2_PSE_T3_iiT4_E12temp_storage+33808];
	add.s32 	%r624, %r618, %r620;
	selp.b32 	%r625, %r624, %r619, %p45;
	add.s32 	%r626, %r624, %r621;
	selp.b32 	%r627, %r626, %r625, %p44;
	add.s32 	%r628, %r626, %r622;
	selp.b32 	%r898, %r628, %r627, %p43;
	add.s32 	%r202, %r628, %r623;
	setp.ne.s32 	%p50, %r431, 0;
	selp.b32 	%r629, %r608, 0, %p50;
	add.s32 	%r630, %r898, %r629;
	or.pred  	%p51, %p42, %p50;
	selp.b32 	%r899, %r630, %r608, %p42;
	@%p51 bra 	$L__BB4_81;
	shl.b32 	%r899, %r202, 16;
	st.shared.u32 	[_ZZN3cub18CUB_300001_SM_10006detail10radix_sort31DeviceRadixSortSingleTileKernelINS1_5radix10policy_hubIiiyE10Policy1000ELNS0_9SortOrderE0EiiyNS1_21identity_decomposer_tEEEvPKT1_PSA_PKT2_PSE_T3_iiT4_E12temp_storage+33832], %r899;
$L__BB4_81:
	setp.eq.s32 	%p52, %r2, 0;
	bar.sync 	0;
	ld.shared.u32 	%r631, [_ZZN3cub18CUB_300001_SM_10006detail10radix_sort31DeviceRadixSortSingleTileKernelINS1_5radix10policy_hubIiiyE10Policy1000ELNS0_9SortOrderE0EiiyNS1_21identity_decomposer_tEEEvPKT1_PSA_PKT2_PSE_T3_iiT4_E12temp_storage+33832];
	selp.b32 	%r632, 0, %r631, %p52;
	add.s32 	%r633, %r899, %r632;
	add.s32 	%r634, %r166, %r633;
	add.s32 	%r635, %r167, %r633;
	add.s32 	%r636, %r168, %r633;
	add.s32 	%r637, %r169, %r633;
	add.s32 	%r638, %r170, %r633;
	add.s32 	%r639, %r171, %r633;
	add.s32 	%r640, %r172, %r633;
	add.s32 	%r641, %r173, %r633;
	add.s32 	%r642, %r174, %r633;
	add.s32 	%r643, %r175, %r633;
	add.s32 	%r644, %r176, %r633;
	add.s32 	%r645, %r177, %r633;
	add.s32 	%r646, %r178, %r633;
	add.s32 	%r647, %r179, %r633;
	add.s32 	%r648, %r180, %r633;
	add.s32 	%r649, %r181, %r633;
	add.s32 	%r650, %r182, %r633;
	add.s32 	%r651, %r183, %r633;
	add.s32 	%r652, %r184, %r633;
	add.s32 	%r653, %r185, %r633;
	add.s32 	%r654, %r186, %r633;
	add.s32 	%r655, %r187, %r633;
	add.s32 	%r656, %r188, %r633;
	add.s32 	%r657, %r189, %r633;
	add.s32 	%r658, %r190, %r633;
	add.s32 	%r659, %r191, %r633;
	add.s32 	%r660, %r192, %r633;
	add.s32 	%r661, %r193, %r633;
	add.s32 	%r662, %r194, %r633;
	add.s32 	%r663, %r195, %r633;
	add.s32 	%r664, %r196, %r633;
	add.s32 	%r665, %r197, %r633;
	st.shared.u32 	[%r101], %r633;
	st.shared.u32 	[%r101+4], %r634;
	st.shared.u32 	[%r101+8], %r635;
	st.shared.u32 	[%r101+12], %r636;
	st.shared.u32 	[%r101+16], %r637;
	st.shared.u32 	[%r101+20], %r638;
	st.shared.u32 	[%r101+24], %r639;
	st.shared.u32 	[%r101+28], %r640;
	st.shared.u32 	[%r101+32], %r641;
	st.shared.u32 	[%r101+36], %r642;
	st.shared.u32 	[%r101+40], %r643;
	st.shared.u32 	[%r101+44], %r644;
	st.shared.u32 	[%r101+48], %r645;
	st.shared.u32 	[%r101+52], %r646;
	st.shared.u32 	[%r101+56], %r647;
	st.shared.u32 	[%r101+60], %r648;
	st.shared.u32 	[%r101+64], %r649;
	st.shared.u32 	[%r101+68], %r650;
	st.shared.u32 	[%r101+72], %r651;
	st.shared.u32 	[%r101+76], %r652;
	st.shared.u32 	[%r101+80], %r653;
	st.shared.u32 	[%r101+84], %r654;
	st.shared.u32 	[%r101+88], %r655;
	st.shared.u32 	[%r101+92], %r656;
	st.shared.u32 	[%r101+96], %r657;
	st.shared.u32 	[%r101+100], %r658;
	st.shared.u32 	[%r101+104], %r659;
	st.shared.u32 	[%r101+108], %r660;
	st.shared.u32 	[%r101+112], %r661;
	st.shared.u32 	[%r101+116], %r662;
	st.shared.u32 	[%r101+120], %r663;
	st.shared.u32 	[%r101+124], %r664;
	st.shared.u32 	[%r101+128], %r665;
	bar.sync 	0;
	cvt.u32.u16 	%r666, %rs1;
	ld.shared.u16 	%r667, [%r147];
	add.s32 	%r206, %r667, %r666;
	cvt.u32.u16 	%r668, %rs2;
	ld.shared.u16 	%r669, [%r148];
	add.s32 	%r207, %r669, %r668;
	cvt.u32.u16 	%r670, %rs3;
	ld.shared.u16 	%r671, [%r149];
	add.s32 	%r208, %r671, %r670;
	cvt.u32.u16 	%r672, %rs4;
	ld.shared.u16 	%r673, [%r150];
	add.s32 	%r209, %r673, %r672;
	cvt.u32.u16 	%r674, %rs5;
	ld.shared.u16 	%r675, [%r151];
	add.s32 	%r210, %r675, %r674;
	cvt.u32.u16 	%r676, %rs6;
	ld.shared.u16 	%r677, [%r152];
	add.s32 	%r211, %r677, %r676;
	cvt.u32.u16 	%r678, %rs7;
	ld.shared.u16 	%r679, [%r153];
	add.s32 	%r212, %r679, %r678;
	cvt.u32.u16 	%r680, %rs8;
	ld.shared.u16 	%r681, [%r154];
	add.s32 	%r213, %r681, %r680;
	cvt.u32.u16 	%r682, %rs9;
	ld.shared.u16 	%r683, [%r155];
	add.s32 	%r214, %r683, %r682;
	cvt.u32.u16 	%r684, %rs10;
	ld.shared.u16 	%r685, [%r156];
	add.s32 	%r215, %r685, %r684;
	cvt.u32.u16 	%r686, %rs11;
	ld.shared.u16 	%r687, [%r157];
	add.s32 	%r216, %r687, %r686;
	cvt.u32.u16 	%r688, %rs12;
	ld.shared.u16 	%r689, [%r158];
	add.s32 	%r217, %r689, %r688;
	cvt.u32.u16 	%r690, %rs13;
	ld.shared.u16 	%r691, [%r159];
	add.s32 	%r218, %r691, %r690;
	cvt.u32.u16 	%r692, %rs14;
	ld.shared.u16 	%r693, [%r160];
	add.s32 	%r219, %r693, %r692;
	cvt.u32.u16 	%r694, %rs15;
	ld.shared.u16 	%r695, [%r161];
	add.s32 	%r220, %r695, %r694;
	cvt.u32.u16 	%r696, %rs16;
	ld.shared.u16 	%r697, [%r162];
	add.s32 	%r221, %r697, %r696;
	cvt.u32.u16 	%r698, %rs17;
	ld.shared.u16 	%r699, [%r163];
	add.s32 	%r222, %r699, %r698;
	cvt.u32.u16 	%r700, %rs18;
	ld.shared.u16 	%r701, [%r164];
	add.s32 	%r223, %r701, %r700;
	cvt.u32.u16 	%r702, %rs19;
	ld.shared.u16 	%r703, [%r165];
	add.s32 	%r224, %r703, %r702;
	bar.sync 	0;
	setp.lt.s32 	%p53, %r859, %r304;
	@%p53 bra 	$L__BB4_121;
	cvt.u64.u32 	%rd15, %r2;
	shl.b32 	%r704, %r206, 2;
	mov.u32 	%r705, _ZZN3cub18CUB_300001_SM_10006detail10radix_sort31DeviceRadixSortSingleTileKernelINS1_5radix10policy_hubIiiyE10Policy1000ELNS0_9SortOrderE0EiiyNS1_21identity_decomposer_tEEEvPKT1_PSA_PKT2_PSE_T3_iiT4_E12temp_storage;
	add.s32 	%r706, %r705, %r704;
	st.shared.u32 	[%r706], %r878;
	shl.b32 	%r707, %r207, 2;
	add.s32 	%r708, %r705, %r707;
	st.shared.u32 	[%r708], %r877;
	shl.b32 	%r709, %r208, 2;
	add.s32 	%r710, %r705, %r709;
	st.shared.u32 	[%r710], %r876;
	shl.b32 	%r711, %r209, 2;
	add.s32 	%r712, %r705, %r711;
	st.shared.u32 	[%r712], %r875;
	shl.b32 	%r713, %r210, 2;
	add.s32 	%r714, %r705, %r713;
	st.shared.u32 	[%r714], %r874;
	shl.b32 	%r715, %r211, 2;
	add.s32 	%r716, %r705, %r715;
	st.shared.u32 	[%r716], %r873;
	shl.b32 	%r717, %r212, 2;
	add.s32 	%r718, %r705, %r717;
	st.shared.u32 	[%r718], %r872;
	shl.b32 	%r719, %r213, 2;
	add.s32 	%r720, %r705, %r719;
	st.shared.u32 	[%r720], %r871;
	shl.b32 	%r721, %r214, 2;
	add.s32 	%r722, %r705, %r721;
	st.shared.u32 	[%r722], %r870;
	shl.b32 	%r723, %r215, 2;
	add.s32 	%r724, %r705, %r723;
	st.shared.u32 	[%r724], %r869;
	shl.b32 	%r725, %r216, 2;
	add.s32 	%r726, %r705, %r725;
	st.shared.u32 	[%r726], %r868;
	shl.b32 	%r727, %r217, 2;
	add.s32 	%r728, %r705, %r727;
	st.shared.u32 	[%r728], %r867;
	shl.b32 	%r729, %r218, 2;
	add.s32 	%r730, %r705, %r729;
	st.shared.u32 	[%r730], %r866;
	shl.b32 	%r731, %r219, 2;
	add.s32 	%r732, %r705, %r731;
	st.shared.u32 	[%r732], %r865;
	shl.b32 	%r733, %r220, 2;
	add.s32 	%r734, %r705, %r733;
	st.shared.u32 	[%r734], %r864;
	shl.b32 	%r735, %r221, 2;
	add.s32 	%r736, %r705, %r735;
	st.shared.u32 	[%r736], %r863;
	shl.b32 	%r737, %r222, 2;
	add.s32 	%r738, %r705, %r737;
	st.shared.u32 	[%r738], %r862;
	shl.b32 	%r739, %r223, 2;
	add.s32 	%r740, %r705, %r739;
	st.shared.u32 	[%r740], %r861;
	shl.b32 	%r741, %r224, 2;
	add.s32 	%r742, %r705, %r741;
	st.shared.u32 	[%r742], %r860;
	bar.sync 	0;
	mad.lo.s32 	%r225, %r2, -72, %r103;
	ld.shared.u32 	%r226, [%r225];
	ld.shared.u32 	%r227, [%r225+1024];
	ld.shared.u32 	%r228, [%r225+2048];
	ld.shared.u32 	%r229, [%r225+3072];
	ld.shared.u32 	%r230, [%r225+4096];
	ld.shared.u32 	%r231, [%r225+5120];
	ld.shared.u32 	%r232, [%r225+6144];
	ld.shared.u32 	%r233, [%r225+7168];
	ld.shared.u32 	%r234, [%r225+8192];
	ld.shared.u32 	%r235, [%r225+9216];
	ld.shared.u32 	%r236, [%r225+10240];
	ld.shared.u32 	%r237, [%r225+11264];
	ld.shared.u32 	%r238, [%r225+12288];
	ld.shared.u32 	%r239, [%r225+13312];
	ld.shared.u32 	%r240, [%r225+14336];
	ld.shared.u32 	%r241, [%r225+15360];
	ld.shared.u32 	%r242, [%r225+16384];
	ld.shared.u32 	%r243, [%r225+17408];
	ld.shared.u32 	%r244, [%r225+18432];
	bar.sync 	0;
	st.shared.u32 	[%r706], %r897;
	st.shared.u32 	[%r708], %r896;
	st.shared.u32 	[%r710], %r895;
	st.shared.u32 	[%r712], %r894;
	st.shared.u32 	[%r714], %r893;
	st.shared.u32 	[%r716], %r892;
	st.shared.u32 	[%r718], %r891;
	st.shared.u32 	[%r720], %r890;
	st.shared.u32 	[%r722], %r889;
	st.shared.u32 	[%r724], %r888;
	st.shared.u32 	[%r726], %r887;
	st.shared.u32 	[%r728], %r886;
	st.shared.u32 	[%r730], %r885;
	st.shared.u32 	[%r732], %r884;
	st.shared.u32 	[%r734], %r883;
	st.shared.u32 	[%r736], %r882;
	st.shared.u32 	[%r738], %r881;
	st.shared.u32 	[%r740], %r880;
	st.shared.u32 	[%r742], %r879;
	bar.sync 	0;
	ld.shared.u32 	%r245, [%r225+1024];
	ld.shared.u32 	%r246, [%r225+2048];
	ld.shared.u32 	%r247, [%r225+3072];
	ld.shared.u32 	%r248, [%r225+4096];
	ld.shared.u32 	%r249, [%r225+5120];
	ld.shared.u32 	%r250, [%r225+6144];
	ld.shared.u32 	%r251, [%r225+7168];
	ld.shared.u32 	%r252, [%r225+8192];
	ld.shared.u32 	%r253, [%r225+9216];
	ld.shared.u32 	%r254, [%r225+10240];
	ld.shared.u32 	%r255, [%r225+11264];
	ld.shared.u32 	%r256, [%r225+12288];
	ld.shared.u32 	%r257, [%r225+13312];
	ld.shared.u32 	%r258, [%r225+14336];
	ld.shared.u32 	%r259, [%r225+15360];
	ld.shared.u32 	%r260, [%r225+16384];
	ld.shared.u32 	%r261, [%r225+17408];
	ld.shared.u32 	%r262, [%r225+18432];
	setp.gt.u64 	%p54, %rd2, %rd15;
	cvta.to.global.u64 	%rd16, %rd6;
	mul.wide.u32 	%rd17, %r2, 4;
	add.s64 	%rd4, %rd16, %rd17;
	cvta.to.global.u64 	%rd18, %rd8;
	add.s64 	%rd5, %rd18, %rd17;
	@%p54 bra 	$L__BB4_83;
	bra.uni 	$L__BB4_84;
$L__BB4_83:
	xor.b32  	%r743, %r226, -2147483648;
	ld.shared.u32 	%r744, [%r225];
	st.global.u32 	[%rd4], %r743;
	st.global.u32 	[%rd5], %r744;
$L__BB4_84:
	add.s32 	%r745, %r2, 256;
	cvt.u64.u32 	%rd19, %r745;
	setp.le.u64 	%p55, %rd2, %rd19;
	@%p55 bra 	$L__BB4_86;
	xor.b32  	%r746, %r227, -2147483648;
	st.global.u32 	[%rd4+1024], %r746;
	st.global.u32 	[%rd5+1024], %r245;
$L__BB4_86:
	add.s32 	%r747, %r2, 512;
	cvt.u64.u32 	%rd20, %r747;
	setp.le.u64 	%p56, %rd2, %rd20;
	@%p56 bra 	$L__BB4_88;
	xor.b32  	%r748, %r228, -2147483648;
	st.global.u32 	[%rd4+2048], %r748;
	st.global.u32 	[%rd5+2048], %r246;
$L__BB4_88:
	add.s32 	%r749, %r2, 768;
	cvt.u64.u32 	%rd21, %r749;
	setp.le.u64 	%p57, %rd2, %rd21;
	@%p57 bra 	$L__BB4_90;
	xor.b32  	%r750, %r229, -2147483648;
	st.global.u32 	[%rd4+3072], %r750;
	st.global.u32 	[%rd5+3072], %r247;
$L__BB4_90:
	or.b32  	%r751, %r2, 1024;
	cvt.u64.u32 	%rd22, %r751;
	setp.le.u64 	%p58, %rd2, %rd22;
	@%p58 bra 	$L__BB4_92;
	xor.b32  	%r752, %r230, -2147483648;
	st.global.u32 	[%rd4+4096], %r752;
	st.global.u32 	[%rd5+4096], %r248;
$L__BB4_92:
	add.s32 	%r753, %r2, 1280;
	cvt.u64.u32 	%rd23, %r753;
	setp.le.u64 	%p59, %rd2, %rd23;
	@%p59 bra 	$L__BB4_94;
	xor.b32  	%r754, %r231, -2147483648;
	st.global.u32 	[%rd4+5120], %r754;
	st.global.u32 	[%rd5+5120], %r249;
$L__BB4_94:
	add.s32 	%r755, %r2, 1536;
	cvt.u64.u32 	%rd24, %r755;
	setp.le.u64 	%p60, %rd2, %rd24;
	@%p60 bra 	$L__BB4_96;
	xor.b32  	%r756, %r232, -2147483648;
	st.global.u32 	[%rd4+6144], %r756;
	st.global.u32 	[%rd5+6144], %r250;
$L__BB4_96:
	add.s32 	%r757, %r2, 1792;
	cvt.u64.u32 	%rd25, %r757;
	setp.le.u64 	%p61, %rd2, %rd25;
	@%p61 bra 	$L__BB4_98;
	xor.b32  	%r758, %r233, -2147483648;
	st.global.u32 	[%rd4+7168], %r758;
	st.global.u32 	[%rd5+7168], %r251;
$L__BB4_98:
	or.b32  	%r759, %r2, 2048;
	cvt.u64.u32 	%rd26, %r759;
	setp.le.u64 	%p62, %rd2, %rd26;
	@%p62 bra 	$L__BB4_100;
	xor.b32  	%r760, %r234, -2147483648;
	st.global.u32 	[%rd4+8192], %r760;
	st.global.u32 	[%rd5+8192], %r252;
$L__BB4_100:
	add.s32 	%r761, %r2, 2304;
	cvt.u64.u32 	%rd27, %r761;
	setp.le.u64 	%p63, %rd2, %rd27;
	@%p63 bra 	$L__BB4_102;
	xor.b32  	%r762, %r235, -2147483648;
	st.global.u32 	[%rd4+9216], %r762;
	st.global.u32 	[%rd5+9216], %r253;
$L__BB4_102:
	add.s32 	%r763, %r2, 2560;
	cvt.u64.u32 	%rd28, %r763;
	setp.le.u64 	%p64, %rd2, %rd28;
	@%p64 bra 	$L__BB4_104;
	xor.b32  	%r764, %r236, -2147483648;
	st.global.u32 	[%rd4+10240], %r764;
	st.global.u32 	[%rd5+10240], %r254;
$L__BB4_104:
	add.s32 	%r765, %r2, 2816;
	cvt.u64.u32 	%rd29, %r765;
	setp.le.u64 	%p65, %rd2, %rd29;
	@%p65 bra 	$L__BB4_106;
	xor.b32  	%r766, %r237, -2147483648;
	st.global.u32 	[%rd4+11264], %r766;
	st.global.u32 	[%rd5+11264], %r255;
$L__BB4_106:
	or.b32  	%r767, %r2, 3072;
	cvt.u64.u32 	%rd30, %r767;
	setp.le.u64 	%p66, %rd2, %rd30;
	@%p66 bra 	$L__BB4_108;
	xor.b32  	%r768, %r238, -2147483648;
	st.global.u32 	[%rd4+12288], %r768;
	st.global.u32 	[%rd5+12288], %r256;
$L__BB4_108:
	add.s32 	%r769, %r2, 3328;
	cvt.u64.u32 	%rd31, %r769;
	setp.le.u64 	%p67, %rd2, %rd31;
	@%p67 bra 	$L__BB4_110;
	xor.b32  	%r770, %r239, -2147483648;
	st.global.u32 	[%rd4+13312], %r770;
	st.global.u32 	[%rd5+13312], %r257;
$L__BB4_110:
	add.s32 	%r771, %r2, 3584;
	cvt.u64.u32 	%rd32, %r771;
	setp.le.u64 	%p68, %rd2, %rd32;
	@%p68 bra 	$L__BB4_112;
	xor.b32  	%r772, %r240, -2147483648;
	st.global.u32 	[%rd4+14336], %r772;
	st.global.u32 	[%rd5+14336], %r258;
$L__BB4_112:
	add.s32 	%r773, %r2, 3840;
	cvt.u64.u32 	%rd33, %r773;
	setp.le.u64 	%p69, %rd2, %rd33;
	@%p69 bra 	$L__BB4_114;
	xor.b32  	%r774, %r241, -2147483648;
	st.global.u32 	[%rd4+15360], %r774;
	st.global.u32 	[%rd5+15360], %r259;
$L__BB4_114:
	or.b32  	%r775, %r2, 4096;
	cvt.u64.u32 	%rd34, %r775;
	setp.le.u64 	%p70, %rd2, %rd34;
	@%p70 bra 	$L__BB4_116;
	xor.b32  	%r776, %r242, -2147483648;
	st.global.u32 	[%rd4+16384], %r776;
	st.global.u32 	[%rd5+16384], %r260;
$L__BB4_116:
	add.s32 	%r777, %r2, 4352;
	cvt.u64.u32 	%rd35, %r777;
	setp.le.u64 	%p71, %rd2, %rd35;
	@%p71 bra 	$L__BB4_118;
	xor.b32  	%r778, %r243, -2147483648;
	st.global.u32 	[%rd4+17408], %r778;
	st.global.u32 	[%rd5+17408], %r261;
$L__BB4_118:
	add.s32 	%r779, %r2, 4608;
	cvt.u64.u32 	%rd36, %r779;
	setp.le.u64 	%p72, %rd2, %rd36;
	@%p72 bra 	$L__BB4_120;
	xor.b32  	%r780, %r244, -2147483648;
	st.global.u32 	[%rd4+18432], %r780;
	st.global.u32 	[%rd5+18432], %r262;
$L__BB4_120:
	ret;
$L__BB4_121:
	shl.b32 	%r781, %r206, 2;
	mov.u32 	%r782, _ZZN3cub18CUB_300001_SM_10006detail10radix_sort31DeviceRadixSortSingleTileKernelINS1_5radix10policy_hubIiiyE10Policy1000ELNS0_9SortOrderE0EiiyNS1_21identity_decomposer_tEEEvPKT1_PSA_PKT2_PSE_T3_iiT4_E12temp_storage;
	add.s32 	%r783, %r782, %r781;
	st.shared.u32 	[%r783], %r878;
	shl.b32 	%r784, %r207, 2;
	add.s32 	%r785, %r782, %r784;
	st.shared.u32 	[%r785], %r877;
	shl.b32 	%r786, %r208, 2;
	add.s32 	%r787, %r782, %r786;
	st.shared.u32 	[%r787], %r876;
	shl.b32 	%r788, %r209, 2;
	add.s32 	%r789, %r782, %r788;
	st.shared.u32 	[%r789], %r875;
	shl.b32 	%r790, %r210, 2;
	add.s32 	%r791, %r782, %r790;
	st.shared.u32 	[%r791], %r874;
	shl.b32 	%r792, %r211, 2;
	add.s32 	%r793, %r782, %r792;
	st.shared.u32 	[%r793], %r873;
	shl.b32 	%r794, %r212, 2;
	add.s32 	%r795, %r782, %r794;
	st.shared.u32 	[%r795], %r872;
	shl.b32 	%r796, %r213, 2;
	add.s32 	%r797, %r782, %r796;
	st.shared.u32 	[%r797], %r871;
	shl.b32 	%r798, %r214, 2;
	add.s32 	%r799, %r782, %r798;
	st.shared.u32 	[%r799], %r870;
	shl.b32 	%r800, %r215, 2;
	add.s32 	%r801, %r782, %r800;
	st.shared.u32 	[%r801], %r869;
	shl.b32 	%r802, %r216, 2;
	add.s32 	%r803, %r782, %r802;
	st.shared.u32 	[%r803], %r868;
	shl.b32 	%r804, %r217, 2;
	add.s32 	%r805, %r782, %r804;
	st.shared.u32 	[%r805], %r867;
	shl.b32 	%r806, %r218, 2;
	add.s32 	%r807, %r782, %r806;
	st.shared.u32 	[%r807], %r866;
	shl.b32 	%r808, %r219, 2;
	add.s32 	%r809, %r782, %r808;
	st.shared.u32 	[%r809], %r865;
	shl.b32 	%r810, %r220, 2;
	add.s32 	%r811, %r782, %r810;
	st.shared.u32 	[%r811], %r864;
	shl.b32 	%r812, %r221, 2;
	add.s32 	%r813, %r782, %r812;
	st.shared.u32 	[%r813], %r863;
	shl.b32 	%r814, %r222, 2;
	add.s32 	%r815, %r782, %r814;
	st.shared.u32 	[%r815], %r862;
	shl.b32 	%r816, %r223, 2;
	add.s32 	%r817, %r782, %r816;
	st.shared.u32 	[%r817], %r861;
	shl.b32 	%r818, %r224, 2;
	add.s32 	%r819, %r782, %r818;
	st.shared.u32 	[%r819], %r860;
	bar.sync 	0;
	ld.shared.u32 	%r878, [%r103];
	ld.shared.u32 	%r877, [%r103+4];
	ld.shared.u32 	%r876, [%r103+8];
	ld.shared.u32 	%r875, [%r103+12];
	ld.shared.u32 	%r874, [%r103+16];
	ld.shared.u32 	%r873, [%r103+20];
	ld.shared.u32 	%r872, [%r103+24];
	ld.shared.u32 	%r871, [%r103+28];
	ld.shared.u32 	%r870, [%r103+32];
	ld.shared.u32 	%r869, [%r103+36];
	ld.shared.u32 	%r868, [%r103+40];
	ld.shared.u32 	%r867, [%r103+44];
	ld.shared.u32 	%r866, [%r103+48];
	ld.shared.u32 	%r865, [%r103+52];
	ld.shared.u32 	%r864, [%r103+56];
	ld.shared.u32 	%r863, [%r103+60];
	ld.shared.u32 	%r862, [%r103+64];
	ld.shared.u32 	%r861, [%r103+68];
	ld.shared.u32 	%r860, [%r103+72];
	bar.sync 	0;
	st.shared.u32 	[%r783], %r897;
	st.shared.u32 	[%r785], %r896;
	st.shared.u32 	[%r787], %r895;
	st.shared.u32 	[%r789], %r894;
	st.shared.u32 	[%r791], %r893;
	st.shared.u32 	[%r793], %r892;
	st.shared.u32 	[%r795], %r891;
	st.shared.u32 	[%r797], %r890;
	st.shared.u32 	[%r799], %r889;
	st.shared.u32 	[%r801], %r888;
	st.shared.u32 	[%r803], %r887;
	st.shared.u32 	[%r805], %r886;
	st.shared.u32 	[%r807], %r885;
	st.shared.u32 	[%r809], %r884;
	st.shared.u32 	[%r811], %r883;
	st.shared.u32 	[%r813], %r882;
	st.shared.u32 	[%r815], %r881;
	st.shared.u32 	[%r817], %r880;
	st.shared.u32 	[%r819], %r879;
	bar.sync 	0;
	ld.shared.u32 	%r897, [%r103];
	ld.shared.u32 	%r896, [%r103+4];
	ld.shared.u32 	%r895, [%r103+8];
	ld.shared.u32 	%r894, [%r103+12];
	ld.shared.u32 	%r893, [%r103+16];
	ld.shared.u32 	%r892, [%r103+20];
	ld.shared.u32 	%r891, [%r103+24];
	ld.shared.u32 	%r890, [%r103+28];
	ld.shared.u32 	%r889, [%r103+32];
	ld.shared.u32 	%r888, [%r103+36];
	ld.shared.u32 	%r887, [%r103+40];
	ld.shared.u32 	%r886, [%r103+44];
	ld.shared.u32 	%r885, [%r103+48];
	ld.shared.u32 	%r884, [%r103+52];
	ld.shared.u32 	%r883, [%r103+56];
	ld.shared.u32 	%r882, [%r103+60];
	ld.shared.u32 	%r881, [%r103+64];
	ld.shared.u32 	%r880, [%r103+68];
	ld.shared.u32 	%r879, [%r103+72];
	bar.sync 	0;
	add.s32 	%r859, %r859, 6;
	add.s32 	%r858, %r858, -6;
	bra.uni 	$L__BB4_77;

}
	// .globl	_ZN3cub18CUB_300001_SM_10006detail10radix_sort30DeviceRadixSortHistogramKernelINS1_5radix10policy_hubIiiyE10Policy1000ELNS0_9SortOrderE0EiyNS1_21identity_decomposer_tEEEvPT2_PKT1_SA_iiT3_
.visible .entry _ZN3cub18CUB_300001_SM_10006detail10radix_sort30DeviceRadixSortHistogramKernelINS1_5radix10policy_hubIiiyE10Policy1000ELNS0_9SortOrderE0EiyNS1_21identity_decomposer_tEEEvPT2_PKT1_SA_iiT3_(
	.param .u64 .ptr .align 1 _ZN3cub18CUB_300001_SM_10006detail10radix_sort30DeviceRadixSortHistogramKernelINS1_5radix10policy_hubIiiyE10Policy1000ELNS0_9SortOrderE0EiyNS1_21identity_decomposer_tEEEvPT2_PKT1_SA_iiT3__param_0,
	.param .u64 .ptr .align 1 _ZN3cub18CUB_300001_SM_10006detail10radix_sort30DeviceRadixSortHistogramKernelINS1_5radix10policy_hubIiiyE10Policy1000ELNS0_9SortOrderE0EiyNS1_21identity_decomposer_tEEEvPT2_PKT1_SA_iiT3__param_1,
	.param .u64 _ZN3cub18CUB_300001_SM_10006detail10radix_sort30DeviceRadixSortHistogramKernelINS1_5radix10policy_hubIiiyE10Policy1000ELNS0_9SortOrderE0EiyNS1_21identity_decomposer_tEEEvPT2_PKT1_SA_iiT3__param_2,
	.param .u32 _ZN3cub18CUB_300001_SM_10006detail10radix_sort30DeviceRadixSortHistogramKernelINS1_5radix10policy_hubIiiyE10Policy1000ELNS0_9SortOrderE0EiyNS1_21identity_decomposer_tEEEvPT2_PKT1_SA_iiT3__param_3,
	.param .u32 _ZN3cub18CUB_300001_SM_10006detail10radix_sort30DeviceRadixSortHistogramKernelINS1_5radix10policy_hubIiiyE10Policy1000ELNS0_9SortOrderE0EiyNS1_21identity_decomposer_tEEEvPT2_PKT1_SA_iiT3__param_4,
	.param .align 1 .b8 _ZN3cub18CUB_300001_SM_10006detail10radix_sort30DeviceRadixSortHistogramKernelINS1_5radix10policy_hubIiiyE10Policy1000ELNS0_9SortOrderE0EiyNS1_21identity_decomposer_tEEEvPT2_PKT1_SA_iiT3__param_5[1]
)
.maxntid 128
{
	.reg .pred 	%p<91>;
	.reg .b32 	%r<486>;
	.reg .b64 	%rd<137>;
	// demoted variable
	.shared .align 4 .b8 _ZZN3cub18CUB_300001_SM_10006detail10radix_sort30DeviceRadixSortHistogramKernelINS1_5radix10policy_hubIiiyE10Policy1000ELNS0_9SortOrderE0EiyNS1_21identity_decomposer_tEEEvPT2_PKT1_SA_iiT3_E12temp_storage[4096];
	ld.param.u64 	%rd18, [_ZN3cub18CUB_300001_SM_10006detail10radix_sort30DeviceRadixSortHistogramKernelINS1_5radix10policy_hubIiiyE10Policy1000ELNS0_9SortOrderE0EiyNS1_21identity_decomposer_tEEEvPT2_PKT1_SA_iiT3__param_0];
	ld.param.u64 	%rd19, [_ZN3cub18CUB_300001_SM_10006detail10radix_sort30DeviceRadixSortHistogramKernelINS1_5radix10policy_hubIiiyE10Policy1000ELNS0_9SortOrderE0EiyNS1_21identity_decomposer_tEEEvPT2_PKT1_SA_iiT3__param_1];
	ld.param.u64 	%rd17, [_ZN3cub18CUB_300001_SM_10006detail10radix_sort30DeviceRadixSortHistogramKernelINS1_5radix10policy_hubIiiyE10Policy1000ELNS0_9SortOrderE0EiyNS1_21identity_decomposer_tEEEvPT2_PKT1_SA_iiT3__param_2];
	ld.param.u32 	%r174, [_ZN3cub18CUB_300001_SM_10006detail10radix_sort30DeviceRadixSortHistogramKernelINS1_5radix10policy_hubIiiyE10Policy1000ELNS0_9SortOrderE0EiyNS1_21identity_decomposer_tEEEvPT2_PKT1_SA_iiT3__param_3];
	ld.param.u32 	%r175, [_ZN3cub18CUB_300001_SM_10006detail10radix_sort30DeviceRadixSortHistogramKernelINS1_5radix10policy_hubIiiyE10Policy1000ELNS0_9SortOrderE0EiyNS1_21identity_decomposer_tEEEvPT2_PKT1_SA_iiT3__param_4];
	cvta.to.global.u64 	%rd1, %rd19;
	cvta.to.global.u64 	%rd2, %rd18;
	setp.eq.s64 	%p2, %rd17, 0;
	@%p2 bra 	$L__BB5_153;
	sub.s32 	%r176, %r175, %r174;
	add.s32 	%r177, %r176, 7;
	shr.s32 	%r178, %r177, 31;
	shr.u32 	%r179, %r178, 29;
	add.s32 	%r180, %r177, %r179;
	shr.s32 	%r181, %r180, 3;
	mov.u32 	%r182, %tid.x;
	setp.gt.u32 	%p3, %r182, 255;
	setp.lt.s32 	%p4, %r177, 8;
	mov.u32 	%r183, %ctaid.x;
	shl.b32 	%r184, %r183, 11;
	cvt.u64.u32 	%rd3, %r184;
	mov.u32 	%r185, %nctaid.x;
	shl.b32 	%r186, %r185, 11;
	cvt.u64.u32 	%rd4, %r186;
	add.s32 	%r1, %r181, -1;
	and.b32  	%r2, %r181, 15;
	and.b32  	%r3, %r181, 7;
	add.s32 	%r4, %r3, -1;
	and.b32  	%r5, %r181, 3;
	or.pred  	%p1, %p3, %p4;
	shl.b32 	%r187, %r182, 2;
	mov.u32 	%r188, _ZZN3cub18CUB_300001_SM_10006detail10radix_sort30DeviceRadixSortHistogramKernelINS1_5radix10policy_hubIiiyE10Policy1000ELNS0_9SortOrderE0EiyNS1_21identity_decomposer_tEEEvPT2_PKT1_SA_iiT3_E12temp_storage;
	add.s32 	%r6, %r188, %r187;
	and.b32  	%r7, %r181, 268435440;
	cvt.u64.u32 	%rd5, %r182;
	add.s32 	%r8, %r182, 128;
	add.s32 	%r9, %r182, 256;
	add.s32 	%r10, %r182, 384;
	add.s32 	%r11, %r182, 512;
	add.s32 	%r12, %r182, 640;
	add.s32 	%r13, %r182, 768;
	or.b32  	%r14, %r182, 1024;
	add.s32 	%r15, %r182, 1920;
	and.b32  	%r16, %r181, 268435448;
	and.b32  	%r17, %r181, 1;
	neg.s32 	%r18, %r7;
	add.s32 	%r19, %r6, 8192;
	add.s64 	%rd21, %rd17, -1;
	shr.u64 	%rd22, %rd21, 30;
	add.s64 	%rd23, %rd22, 1;
	min.u64 	%rd6, %rd23, %rd17;
	mov.b64 	%rd135, 0;
$L__BB5_2:
	@%p1 bra 	$L__BB5_30;
	setp.lt.u32 	%p5, %r1, 15;
	mov.b32 	%r439, 0;
	@%p5 bra 	$L__BB5_6;
	mov.u32 	%r436, %r19;
	mov.u32 	%r437, %r18;
$L__BB5_5:
	.pragma "nounroll";
	mov.b32 	%r190, 0;
	st.shared.u32 	[%r436+-8192], %r190;
	st.shared.u32 	[%r436+-7168], %r190;
	st.shared.u32 	[%r436+-6144], %r190;
	st.shared.u32 	[%r436+-5120], %r190;
	st.shared.u32 	[%r436+-4096], %r190;
	st.shared.u32 	[%r436+-3072], %r190;
	st.shared.u32 	[%r436+-2048], %r190;
	st.shared.u32 	[%r436+-1024], %r190;
	st.shared.u32 	[%r436], %r190;
	st.shared.u32 	[%r436+1024], %r190;
	st.shared.u32 	[%r436+2048], %r190;
	st.shared.u32 	[%r436+3072], %r190;
	st.shared.u32 	[%r436+4096], %r190;
	st.shared.u32 	[%r436+5120], %r190;
	st.shared.u32 	[%r436+6144], %r190;
	st.shared.u32 	[%r436+7168], %r190;
	add.s32 	%r437, %r437, 16;
	add.s32 	%r436, %r436, 16384;
	setp.ne.s32 	%p6, %r437, 0;
	mov.u32 	%r439, %r7;
	@%p6 bra 	$L__BB5_5;
$L__BB5_6:
	add.s32 	%r25, %r2, -1;
	setp.eq.s32 	%p7, %r2, 0;
	@%p7 bra 	$L__BB5_16;
	setp.lt.u32 	%p8, %r25, 7;
	@%p8 bra 	$L__BB5_9;
	shl.b32 	%r191, %r439, 10;
	add.s32 	%r192, %r6, %r191;
	mov.b32 	%r193, 0;
	st.shared.u32 	[%r192], %r193;
	st.shared.u32 	[%r192+1024], %r193;
	st.shared.u32 	[%r192+2048], %r193;
	st.shared.u32 	[%r192+3072], %r193;
	st.shared.u32 	[%r192+4096], %r193;
	st.shared.u32 	[%r192+5120], %r193;
	st.shared.u32 	[%r192+6144], %r193;
	st.shared.u32 	[%r192+7168], %r193;
	add.s32 	%r439, %r439, 8;
$L__BB5_9:
	setp.eq.s32 	%p9, %r3, 0;
	@%p9 bra 	$L__BB5_16;
	setp.lt.u32 	%p10, %r4, 3;
	@%p10 bra 	$L__BB5_12;
	shl.b32 	%r194, %r439, 10;
	add.s32 	%r195, %r6, %r194;
	mov.b32 	%r196, 0;
	st.shared.u32 	[%r195], %r196;
	st.shared.u32 	[%r195+1024], %r196;
	st.shared.u32 	[%r195+2048], %r196;
	st.shared.u32 	[%r195+3072], %r196;
	add.s32 	%r439, %r439, 4;
$L__BB5_12:
	setp.eq.s32 	%p11, %r5, 0;
	@%p11 bra 	$L__BB5_16;
	setp.eq.s32 	%p12, %r5, 1;
	shl.b32 	%r197, %r439, 10;
	add.s32 	%r30, %r6, %r197;
	mov.b32 	%r198, 0;
	st.shared.u32 	[%r30], %r198;
	@%p12 bra 	$L__BB5_16;
	setp.eq.s32 	%p13, %r5, 2;
	mov.b32 	%r199, 0;
	st.shared.u32 	[%r30+1024], %r199;
	@%p13 bra 	$L__BB5_16;
	mov.b32 	%r200, 0;
	st.shared.u32 	[%r30+2048], %r200;
$L__BB5_16:
	cvt.u32.u64 	%r201, %rd5;
	setp.gt.u32 	%p14, %r201, 127;
	@%p14 bra 	$L__BB5_30;
	setp.lt.u32 	%p15, %r1, 15;
	mov.b32 	%r443, 0;
	@%p15 bra 	$L__BB5_20;
	mov.b32 	%r441, 0;
$L__BB5_19:
	.pragma "nounroll";
	shl.b32 	%r204, %r441, 10;
	add.s32 	%r205, %r6, %r204;
	mov.b32 	%r206, 0;
	st.shared.u32 	[%r205+512], %r206;
	st.shared.u32 	[%r205+1536], %r206;
	st.shared.u32 	[%r205+2560], %r206;
	st.shared.u32 	[%r205+3584], %r206;
	st.shared.u32 	[%r205+4608], %r206;
	st.shared.u32 	[%r205+5632], %r206;
	st.shared.u32 	[%r205+6656], %r206;
	st.shared.u32 	[%r205+7680], %r206;
	st.shared.u32 	[%r205+8704], %r206;
	st.shared.u32 	[%r205+9728], %r206;
	st.shared.u32 	[%r205+10752], %r206;
	st.shared.u32 	[%r205+11776], %r206;
	st.shared.u32 	[%r205+12800], %r206;
	st.shared.u32 	[%r205+13824], %r206;
	st.shared.u32 	[%r205+14848], %r206;
	st.shared.u32 	[%r205+15872], %r206;
	add.s32 	%r441, %r441, 16;
	setp.ne.s32 	%p16, %r441, %r7;
	mov.u32 	%r443, %r7;
	@%p16 bra 	$L__BB5_19;
$L__BB5_20:
	setp.eq.s32 	%p17, %r2, 0;
	@%p17 bra 	$L__BB5_30;
	setp.lt.u32 	%p18, %r25, 7;
	@%p18 bra 	$L__BB5_23;
	shl.b32 	%r207, %r443, 10;
	add.s32 	%r208, %r6, %r207;
	mov.b32 	%r209, 0;
	st.shared.u32 	[%r208+512], %r209;
	st.shared.u32 	[%r208+1536], %r209;
	st.shared.u32 	[%r208+2560], %r209;
	st.shared.u32 	[%r208+3584], %r209;
	st.shared.u32 	[%r208+4608], %r209;
	st.shared.u32 	[%r208+5632], %r209;
	st.shared.u32 	[%r208+6656], %r209;
	st.shared.u32 	[%r208+7680], %r209;
	add.s32 	%r443, %r443, 8;
$L__BB5_23:
	setp.eq.s32 	%p19, %r3, 0;
	@%p19 bra 	$L__BB5_30;
	setp.lt.u32 	%p20, %r4, 3;
	@%p20 bra 	$L__BB5_26;
	shl.b32 	%r210, %r443, 10;
	add.s32 	%r211, %r6, %r210;
	mov.b32 	%r212, 0;
	st.shared.u32 	[%r211+512], %r212;
	st.shared.u32 	[%r211+1536], %r212;
	st.shared.u32 	[%r211+2560], %r212;
	st.shared.u32 	[%r211+3584], %r212;
	add.s32 	%r443, %r443, 4;
$L__BB5_26:
	setp.eq.s32 	%p21, %r5, 0;
	@%p21 bra 	$L__BB5_30;
	setp.eq.s32 	%p22, %r5, 1;
	shl.b32 	%r213, %r443, 10;
	add.s32 	%r38, %r6, %r213;
	mov.b32 	%r214, 0;
	st.shared.u32 	[%r38+512], %r214;
	@%p22 bra 	$L__BB5_30;
	setp.eq.s32 	%p23, %r5, 2;
	mov.b32 	%r215, 0;
	st.shared.u32 	[%r38+1536], %r215;
	@%p23 bra 	$L__BB5_30;
	mov.b32 	%r216, 0;
	st.shared.u32 	[%r38+2560], %r216;
$L__BB5_30:
	bar.sync 	0;
	bar.sync 	0;
	shl.b64 	%rd8, %rd135, 30;
	sub.s64 	%rd24, %rd17, %rd8;
	min.u64 	%rd9, %rd24, 1073741824;
	setp.le.u64 	%p24, %rd9, %rd3;
	@%p24 bra 	$L__BB5_70;
	mov.u64 	%rd136, %rd3;
$L__BB5_32:
	add.s64 	%rd11, %rd136, %rd8;
	sub.s64 	%rd12, %rd17, %rd11;
	setp.lt.u64 	%p25, %rd12, 2048;
	@%p25 bra 	$L__BB5_34;
	add.s64 	%rd27, %rd11, %rd5;
	shl.b64 	%rd28, %rd27, 2;
	add.s64 	%rd29, %rd1, %rd28;
	ld.global.u32 	%r475, [%rd29];
	ld.global.u32 	%r474, [%rd29+512];
	ld.global.u32 	%r473, [%rd29+1024];
	ld.global.u32 	%r472, [%rd29+1536];
	ld.global.u32 	%r471, [%rd29+2048];
	ld.global.u32 	%r470, [%rd29+2560];
	ld.global.u32 	%r469, [%rd29+3072];
	ld.global.u32 	%r468, [%rd29+3584];
	ld.global.u32 	%r467, [%rd29+4096];
	ld.global.u32 	%r466, [%rd29+4608];
	ld.global.u32 	%r465, [%rd29+5120];
	ld.global.u32 	%r464, [%rd29+5632];
	ld.global.u32 	%r463, [%rd29+6144];
	ld.global.u32 	%r462, [%rd29+6656];
	ld.global.u32 	%r461, [%rd29+7168];
	ld.global.u32 	%r460, [%rd29+7680];
	bra.uni 	$L__BB5_66;
$L__BB5_34:
	cvt.u32.u64 	%r218, %rd5;
	cvt.u32.u64 	%r55, %rd12;
	setp.ge.s32 	%p26, %r218, %r55;
	add.s64 	%rd25, %rd11, %rd5;
	shl.b64 	%rd26, %rd25, 2;
	add.s64 	%rd13, %rd1, %rd26;
	mov.b32 	%r475, 2147483647;
	@%p26 bra 	$L__BB5_36;
	ld.global.u32 	%r475, [%rd13];
$L__BB5_36:
	setp.ge.s32 	%p27, %r8, %r55;
	mov.b32 	%r474, 2147483647;
	@%p27 bra 	$L__BB5_38;
	ld.global.u32 	%r474, [%rd13+512];
$L__BB5_38:
	setp.ge.s32 	%p28, %r9, %r55;
	mov.b32 	%r473, 2147483647;
	@%p28 bra 	$L__BB5_40;
	ld.global.u32 	%r473, [%rd13+1024];
$L__BB5_40:
	setp.ge.s32 	%p29, %r10, %r55;
	mov.b32 	%r472, 2147483647;
	@%p29 bra 	$L__BB5_42;
	ld.global.u32 	%r472, [%rd13+1536];
$L__BB5_42:
	setp.ge.s32 	%p30, %r11, %r55;
	mov.b32 	%r471, 2147483647;
	@%p30 bra 	$L__BB5_44;
	ld.global.u32 	%r471, [%rd13+2048];
$L__BB5_44:
	setp.ge.s32 	%p31, %r12, %r55;
	mov.b32 	%r470, 2147483647;
	@%p31 bra 	$L__BB5_46;
	ld.global.u32 	%r470, [%rd13+2560];
$L__BB5_46:
	setp.ge.s32 	%p32, %r13, %r55;
	mov.b32 	%r469, 2147483647;
	@%p32 bra 	$L__BB5_48;
	ld.global.u32 	%r469, [%rd13+3072];
$L__BB5_48:
	mov.u32 	%r226, %tid.x;
	add.s32 	%r227, %r226, 896;
	setp.ge.s32 	%p33, %r227, %r55;
	mov.b32 	%r468, 2147483647;
	@%p33 bra 	$L__BB5_50;
	ld.global.u32 	%r468, [%rd13+3584];
$L__BB5_50:
	setp.ge.s32 	%p34, %r14, %r55;
	mov.b32 	%r467, 2147483647;
	@%p34 bra 	$L__BB5_52;
	ld.global.u32 	%r467, [%rd13+4096];
$L__BB5_52:
	add.s32 	%r231, %r226, 1152;
	setp.ge.s32 	%p35, %r231, %r55;
	mov.b32 	%r466, 2147483647;
	@%p35 bra 	$L__BB5_54;
	ld.global.u32 	%r466, [%rd13+4608];
$L__BB5_54:
	add.s32 	%r234, %r226, 1280;
	setp.ge.s32 	%p36, %r234, %r55;
	mov.b32 	%r465, 2147483647;
	@%p36 bra 	$L__BB5_56;
	ld.global.u32 	%r465, [%rd13+5120];
$L__BB5_56:
	add.s32 	%r237, %r226, 1408;
	setp.ge.s32 	%p37, %r237, %r55;
	mov.b32 	%r464, 2147483647;
	@%p37 bra 	$L__BB5_58;
	ld.global.u32 	%r464, [%rd13+5632];
$L__BB5_58:
	add.s32 	%r240, %r226, 1536;
	setp.ge.s32 	%p38, %r240, %r55;
	mov.b32 	%r463, 2147483647;
	@%p38 bra 	$L__BB5_60;
	ld.global.u32 	%r463, [%rd13+6144];
$L__BB5_60:
	add.s32 	%r243, %r226, 1664;
	setp.ge.s32 	%p39, %r243, %r55;
	mov.b32 	%r462, 2147483647;
	@%p39 bra 	$L__BB5_62;
	ld.global.u32 	%r462, [%rd13+6656];
$L__BB5_62:
	add.s32 	%r246, %r226, 1792;
	setp.ge.s32 	%p40, %r246, %r55;
	mov.b32 	%r461, 2147483647;
	@%p40 bra 	$L__BB5_64;
	ld.global.u32 	%r461, [%rd13+7168];
$L__BB5_64:
	setp.ge.s32 	%p41, %r15, %r55;
	mov.b32 	%r460, 2147483647;
	@%p41 bra 	$L__BB5_66;
	ld.global.u32 	%r460, [%rd13+7680];
$L__BB5_66:
	setp.le.s32 	%p42, %r175, %r174;
	@%p42 bra 	$L__BB5_69;
	xor.b32  	%r103, %r460, -2147483648;
	xor.b32  	%r104, %r461, -2147483648;
	xor.b32  	%r105, %r462, -2147483648;
	xor.b32  	%r106, %r463, -2147483648;
	xor.b32  	%r107, %r464, -2147483648;
	xor.b32  	%r108, %r465, -2147483648;
	xor.b32  	%r109, %r466, -2147483648;
	xor.b32  	%r110, %r467, -2147483648;
	xor.b32  	%r111, %r468, -2147483648;
	xor.b32  	%r112, %r469, -2147483648;
	xor.b32  	%r113, %r470, -2147483648;
	xor.b32  	%r114, %r471, -2147483648;
	xor.b32  	%r115, %r472, -2147483648;
	xor.b32  	%r116, %r473, -2147483648;
	xor.b32  	%r117, %r474, -2147483648;
	xor.b32  	%r118, %r475, -2147483648;
	mov.b32 	%r476, 0;
	mov.u32 	%r477, %r174;
$L__BB5_68:
	sub.s32 	%r249, %r175, %r477;
	shl.b32 	%r250, %r476, 10;
	mov.u32 	%r251, _ZZN3cub18CUB_300001_SM_10006detail10radix_sort30DeviceRadixSortHistogramKernelINS1_5radix10policy_hubIiiyE10Policy1000ELNS0_9SortOrderE0EiyNS1_21identity_decomposer_tEEEvPT2_PKT1_SA_iiT3_E12temp_storage;
	add.s32 	%r252, %r251, %r250;
	min.s32 	%r253, %r249, 8;
	mov.b32 	%r254, -1;
	shl.b32 	%r255, %r254, %r253;
	not.b32 	%r256, %r255;
	shr.u32 	%r257, %r118, %r477;
	and.b32  	%r258, %r257, %r256;
	shl.b32 	%r259, %r258, 2;
	add.s32 	%r260, %r252, %r259;
	atom.shared.add.u32 	%r261, [%r260], 1;
	shr.u32 	%r262, %r117, %r477;
	and.b32  	%r263, %r262, %r256;
	shl.b32 	%r264, %r263, 2;
	add.s32 	%r265, %r252, %r264;
	atom.shared.add.u32 	%r266, [%r265], 1;
	shr.u32 	%r267, %r116, %r477;
	and.b32  	%r268, %r267, %r256;
	shl.b32 	%r269, %r268, 2;
	add.s32 	%r270, %r252, %r269;
	atom.shared.add.u32 	%r271, [%r270], 1;
	shr.u32 	%r272, %r115, %r477;
	and.b32  	%r273, %r272, %r256;
	shl.b32 	%r274, %r273, 2;
	add.s32 	%r275, %r252, %r274;
	atom.shared.add.u32 	%r276, [%r275], 1;
	shr.u32 	%r277, %r114, %r477;
	and.b32  	%r278, %r277, %r256;
	shl.b32 	%r279, %r278, 2;
	add.s32 	%r280, %r252, %r279;
	atom.shared.add.u32 	%r281, [%r280], 1;
	shr.u32 	%r282, %r113, %r477;
	and.b32  	%r283, %r282, %r256;
	shl.b32 	%r284, %r283, 2;
	add.s32 	%r285, %r252, %r284;
	atom.shared.add.u32 	%r286, [%r285], 1;
	shr.u32 	%r287, %r112, %r477;
	and.b32  	%r288, %r287, %r256;
	shl.b32 	%r289, %r288, 2;
	add.s32 	%r290, %r252, %r289;
	atom.shared.add.u32 	%r291, [%r290], 1;
	shr.u32 	%r292, %r111, %r477;
	and.b32  	%r293, %r292, %r256;
	shl.b32 	%r294, %r293, 2;
	add.s32 	%r295, %r252, %r294;
	atom.shared.add.u32 	%r296, [%r295], 1;
	shr.u32 	%r297, %r110, %r477;
	and.b32  	%r298, %r297, %r256;
	shl.b32 	%r299, %r298, 2;
	add.s32 	%r300, %r252, %r299;
	atom.shared.add.u32 	%r301, [%r300], 1;
	shr.u32 	%r302, %r109, %r477;
	and.b32  	%r303, %r302, %r256;
	shl.b32 	%r304, %r303, 2;
	add.s32 	%r305, %r252, %r304;
	atom.shared.add.u32 	%r306, [%r305], 1;
	shr.u32 	%r307, %r108, %r477;
	and.b32  	%r308, %r307, %r256;
	shl.b32 	%r309, %r308, 2;
	add.s32 	%r310, %r252, %r309;
	atom.shared.add.u32 	%r311, [%r310], 1;
	shr.u32 	%r312, %r107, %r477;
	and.b32  	%r313, %r312, %r256;
	shl.b32 	%r314, %r313, 2;
	add.s32 	%r315, %r252, %r314;
	atom.shared.add.u32 	%r316, [%r315], 1;
	shr.u32 	%r317, %r106, %r477;
	and.b32  	%r318, %r317, %r256;
	shl.b32 	%r319, %r318, 2;
	add.s32 	%r320, %r252, %r319;
	atom.shared.add.u32 	%r321, [%r320], 1;
	shr.u32 	%r322, %r105, %r477;
	and.b32  	%r323, %r322, %r256;
	shl.b32 	%r324, %r323, 2;
	add.s32 	%r325, %r252, %r324;
	atom.shared.add.u32 	%r326, [%r325], 1;
	shr.u32 	%r327, %r104, %r477;
	and.b32  	%r328, %r327, %r256;
	shl.b32 	%r329, %r328, 2;
	add.s32 	%r330, %r252, %r329;
	atom.shared.add.u32 	%r331, [%r330], 1;
	shr.u32 	%r332, %r103, %r477;
	and.b32  	%r333, %r332, %r256;
	shl.b32 	%r334, %r333, 2;
	add.s32 	%r335, %r252, %r334;
	atom.shared.add.u32 	%r336, [%r335], 1;
	add.s32 	%r477, %r477, 8;
	add.s32 	%r476, %r476, 1;
	setp.lt.s32 	%p43, %r477, %r175;
	@%p43 bra 	$L__BB5_68;
$L__BB5_69:
	add.s64 	%rd136, %rd136, %rd4;
	setp.lt.u64 	%p44, %rd136, %rd9;
	@%p44 bra 	$L__BB5_32;
$L__BB5_70:
	bar.sync 	0;
	@%p1 bra 	$L__BB5_152;
	setp.lt.u32 	%p45, %r1, 7;
	mov.b32 	%r480, 0;
	@%p45 bra 	$L__BB5_90;
	mov.b32 	%r478, 0;
$L__BB5_73:
	.pragma "nounroll";
	shl.b32 	%r339, %r478, 10;
	add.s32 	%r124, %r6, %r339;
	ld.shared.u32 	%r125, [%r124];
	setp.eq.s32 	%p46, %r125, 0;
	@%p46 bra 	$L__BB5_75;
	cvt.u32.u64 	%r340, %rd5;
	shl.b32 	%r341, %r478, 8;
	add.s32 	%r342, %r341, %r340;
	mul.wide.u32 	%rd30, %r342, 8;
	add.s64 	%rd31, %rd2, %rd30;
	cvt.u64.u32 	%rd32, %r125;
	atom.global.add.u64 	%rd33, [%rd31], %rd32;
$L__BB5_75:
	ld.shared.u32 	%r126, [%r124+1024];
	setp.eq.s32 	%p47, %r126, 0;
	@%p47 bra 	$L__BB5_77;
	cvt.u32.u64 	%r343, %rd5;
	shl.b32 	%r344, %r478, 8;
	add.s32 	%r345, %r344, %r343;
	add.s32 	%r346, %r345, 256;
	mul.wide.u32 	%rd34, %r346, 8;
	add.s64 	%rd35, %rd2, %rd34;
	cvt.u64.u32 	%rd36, %r126;
	atom.global.add.u64 	%rd37, [%rd35], %rd36;
$L__BB5_77:
	ld.shared.u32 	%r127, [%r124+2048];
	setp.eq.s32 	%p48, %r127, 0;
	@%p48 bra 	$L__BB5_79;
	cvt.u32.u64 	%r347, %rd5;
	shl.b32 	%r348, %r478, 8;
	add.s32 	%r349, %r348, %r347;
	add.s32 	%r350, %r349, 512;
	mul.wide.u32 	%rd38, %r350, 8;
	add.s64 	%rd39, %rd2, %rd38;
	cvt.u64.u32 	%rd40, %r127;
	atom.global.add.u64 	%rd41, [%rd39], %rd40;
$L__BB5_79:
	ld.shared.u32 	%r128, [%r124+3072];
	setp.eq.s32 	%p49, %r128, 0;
	@%p49 bra 	$L__BB5_81;
	cvt.u32.u64 	%r351, %rd5;
	shl.b32 	%r352, %r478, 8;
	add.s32 	%r353, %r352, %r351;
	add.s32 	%r354, %r353, 768;
	mul.wide.u32 	%rd42, %r354, 8;
	add.s64 	%rd43, %rd2, %rd42;
	cvt.u64.u32 	%rd44, %r128;
	atom.global.add.u64 	%rd45, [%rd43], %rd44;
$L__BB5_81:
	ld.shared.u32 	%r129, [%r124+4096];
	setp.eq.s32 	%p50, %r129, 0;
	@%p50 bra 	$L__BB5_83;
	cvt.u32.u64 	%r355, %rd5;
	shl.b32 	%r356, %r478, 8;
	add.s32 	%r357, %r356, %r355;
	add.s32 	%r358, %r357, 1024;
	mul.wide.u32 	%rd46, %r358, 8;
	add.s64 	%rd47, %rd2, %rd46;
	cvt.u64.u32 	%rd48, %r129;
	atom.global.add.u64 	%rd49, [%rd47], %rd48;
$L__BB5_83:
	ld.shared.u32 	%r130, [%r124+5120];
	setp.eq.s32 	%p51, %r130, 0;
	@%p51 bra 	$L__BB5_85;
	cvt.u32.u64 	%r359, %rd5;
	shl.b32 	%r360, %r478, 8;
	add.s32 	%r361, %r360, %r359;
	add.s32 	%r362, %r361, 1280;
	mul.wide.u32 	%rd50, %r362, 8;
	add.s64 	%rd51, %rd2, %rd50;
	cvt.u64.u32 	%rd52, %r130;
	atom.global.add.u64 	%rd53, [%rd51], %rd52;
$L__BB5_85:
	ld.shared.u32 	%r131, [%r124+6144];
	setp.eq.s32 	%p52, %r131, 0;
	@%p52 bra 	$L__BB5_87;
	cvt.u32.u64 	%r363, %rd5;
	shl.b32 	%r364, %r478, 8;
	add.s32 	%r365, %r364, %r363;
	add.s32 	%r366, %r365, 1536;
	mul.wide.u32 	%rd54, %r366, 8;
	add.s64 	%rd55, %rd2, %rd54;
	cvt.u64.u32 	%rd56, %r131;
	atom.global.add.u64 	%rd57, [%rd55], %rd56;
$L__BB5_87:
	ld.shared.u32 	%r132, [%r124+7168];
	setp.eq.s32 	%p53, %r132, 0;
	@%p53 bra 	$L__BB5_89;
	cvt.u32.u64 	%r367, %rd5;
	shl.b32 	%r368, %r478, 8;
	add.s32 	%r369, %r368, %r367;
	add.s32 	%r370, %r369, 1792;
	mul.wide.u32 	%rd58, %r370, 8;
	add.s64 	%rd59, %rd2, %rd58;
	cvt.u64.u32 	%rd60, %r132;
	atom.global.add.u64 	%rd61, [%rd59], %rd60;
$L__BB5_89:
	add.s32 	%r478, %r478, 8;
	setp.ne.s32 	%p54, %r478, %r16;
	mov.u32 	%r480, %r16;
	@%p54 bra 	$L__BB5_73;
$L__BB5_90:
	add.s32 	%r135, %r5, -1;
	setp.eq.s32 	%p55, %r3, 0;
	@%p55 bra 	$L__BB5_111;
	setp.lt.u32 	%p56, %r4, 3;
	@%p56 bra 	$L__BB5_101;
	shl.b32 	%r371, %r480, 10;
	add.s32 	%r136, %r6, %r371;
	ld.shared.u32 	%r137, [%r136];
	setp.eq.s32 	%p57, %r137, 0;
	@%p57 bra 	$L__BB5_94;
	cvt.u32.u64 	%r372, %rd5;
	shl.b32 	%r373, %r480, 8;
	add.s32 	%r374, %r373, %r372;
	mul.wide.u32 	%rd62, %r374, 8;
	add.s64 	%rd63, %rd2, %rd62;
	cvt.u64.u32 	%rd64, %r137;
	atom.global.add.u64 	%rd65, [%rd63], %rd64;
$L__BB5_94:
	ld.shared.u32 	%r138, [%r136+1024];
	setp.eq.s32 	%p58, %r138, 0;
	@%p58 bra 	$L__BB5_96;
	cvt.u32.u64 	%r375, %rd5;
	shl.b32 	%r376, %r480, 8;
	add.s32 	%r377, %r376, %r375;
	add.s32 	%r378, %r377, 256;
	mul.wide.u32 	%rd66, %r378, 8;
	add.s64 	%rd67, %rd2, %rd66;
	cvt.u64.u32 	%rd68, %r138;
	atom.global.add.u64 	%rd69, [%rd67], %rd68;
$L__BB5_96:
	ld.shared.u32 	%r139, [%r136+2048];
	setp.eq.s32 	%p59, %r139, 0;
	@%p59 bra 	$L__BB5_98;
	cvt.u32.u64 	%r379, %rd5;
	shl.b32 	%r380, %r480, 8;
	add.s32 	%r381, %r380, %r379;
	add.s32 	%r382, %r381, 512;
	mul.wide.u32 	%rd70, %r382, 8;
	add.s64 	%rd71, %rd2, %rd70;
	cvt.u64.u32 	%rd72, %r139;
	atom.global.add.u64 	%rd73, [%rd71], %rd72;
$L__BB5_98:
	ld.shared.u32 	%r140, [%r136+3072];
	setp.eq.s32 	%p60, %r140, 0;
	@%p60 bra 	$L__BB5_100;
	cvt.u32.u64 	%r383, %rd5;
	shl.b32 	%r384, %r480, 8;
	add.s32 	%r385, %r384, %r383;
	add.s32 	%r386, %r385, 768;
	mul.wide.u32 	%rd74, %r386, 8;
	add.s64 	%rd75, %rd2, %rd74;
	cvt.u64.u32 	%rd76, %r140;
	atom.global.add.u64 	%rd77, [%rd75], %rd76;
$L__BB5_100:
	add.s32 	%r480, %r480, 4;
$L__BB5_101:
	setp.eq.s32 	%p61, %r5, 0;
	@%p61 bra 	$L__BB5_111;
	setp.eq.s32 	%p62, %r135, 0;
	@%p62 bra 	$L__BB5_108;
	shl.b32 	%r387, %r480, 10;
	add.s32 	%r143, %r6, %r387;
	ld.shared.u32 	%r144, [%r143];
	setp.eq.s32 	%p63, %r144, 0;
	@%p63 bra 	$L__BB5_105;
	cvt.u32.u64 	%r388, %rd5;
	shl.b32 	%r389, %r480, 8;
	add.s32 	%r390, %r389, %r388;
	mul.wide.u32 	%rd78, %r390, 8;
	add.s64 	%rd79, %rd2, %rd78;
	cvt.u64.u32 	%rd80, %r144;
	atom.global.add.u64 	%rd81, [%rd79], %rd80;
$L__BB5_105:
	ld.shared.u32 	%r145, [%r143+1024];
	setp.eq.s32 	%p64, %r145, 0;
	@%p64 bra 	$L__BB5_107;
	cvt.u32.u64 	%r391, %rd5;
	shl.b32 	%r392, %r480, 8;
	add.s32 	%r393, %r392, %r391;
	add.s32 	%r394, %r393, 256;
	mul.wide.u32 	%rd82, %r394, 8;
	add.s64 	%rd83, %rd2, %rd82;
	cvt.u64.u32 	%rd84, %r145;
	atom.global.add.u64 	%rd85, [%rd83], %rd84;
$L__BB5_107:
	add.s32 	%r480, %r480, 2;
$L__BB5_108:
	setp.eq.s32 	%p65, %r17, 0;
	@%p65 bra 	$L__BB5_111;
	shl.b32 	%r395, %r480, 10;
	add.s32 	%r396, %r6, %r395;
	ld.shared.u32 	%r148, [%r396];
	setp.eq.s32 	%p66, %r148, 0;
	@%p66 bra 	$L__BB5_111;
	cvt.u32.u64 	%r397, %rd5;
	shl.b32 	%r398, %r480, 8;
	add.s32 	%r399, %r398, %r397;
	mul.wide.u32 	%rd86, %r399, 8;
	add.s64 	%rd87, %rd2, %rd86;
	cvt.u64.u32 	%rd88, %r148;
	atom.global.add.u64 	%rd89, [%rd87], %rd88;
$L__BB5_111:
	cvt.u32.u64 	%r400, %rd5;
	setp.gt.u32 	%p67, %r400, 127;
	@%p67 bra 	$L__BB5_152;
	setp.lt.u32 	%p68, %r1, 7;
	mov.b32 	%r484, 0;
	@%p68 bra 	$L__BB5_131;
	mov.b32 	%r482, 0;
$L__BB5_114:
	.pragma "nounroll";
	shl.b32 	%r404, %r482, 10;
	add.s32 	%r150, %r6, %r404;
	ld.shared.u32 	%r151, [%r150+512];
	setp.eq.s32 	%p69, %r151, 0;
	shl.b32 	%r405, %r482, 8;
	add.s32 	%r406, %r405, %r400;
	mul.wide.u32 	%rd90, %r406, 8;
	add.s64 	%rd15, %rd2, %rd90;
	@%p69 bra 	$L__BB5_116;
	cvt.u64.u32 	%rd91, %r151;
	atom.global.add.u64 	%rd92, [%rd15+1024], %rd91;
$L__BB5_116:
	ld.shared.u32 	%r152, [%r150+1536];
	setp.eq.s32 	%p70, %r152, 0;
	@%p70 bra 	$L__BB5_118;
	cvt.u64.u32 	%rd93, %r152;
	atom.global.add.u64 	%rd94, [%rd15+3072], %rd93;
$L__BB5_118:
	ld.shared.u32 	%r153, [%r150+2560];
	setp.eq.s32 	%p71, %r153, 0;
	@%p71 bra 	$L__BB5_120;
	cvt.u64.u32 	%rd95, %r153;
	atom.global.add.u64 	%rd96, [%rd15+5120], %rd95;
$L__BB5_120:
	ld.shared.u32 	%r154, [%r150+3584];
	setp.eq.s32 	%p72, %r154, 0;
	@%p72 bra 	$L__BB5_122;
	cvt.u64.u32 	%rd97, %r154;
	atom.global.add.u64 	%rd98, [%rd15+7168], %rd97;
$L__BB5_122:
	ld.shared.u32 	%r155, [%r150+4608];
	setp.eq.s32 	%p73, %r155, 0;
	@%p73 bra 	$L__BB5_124;
	cvt.u64.u32 	%rd99, %r155;
	atom.global.add.u64 	%rd100, [%rd15+9216], %rd99;
$L__BB5_124:
	ld.shared.u32 	%r156, [%r150+5632];
	setp.eq.s32 	%p74, %r156, 0;
	@%p74 bra 	$L__BB5_126;
	cvt.u64.u32 	%rd101, %r156;
	atom.global.add.u64 	%rd102, [%rd15+11264], %rd101;
$L__BB5_126:
	ld.shared.u32 	%r157, [%r150+6656];
	setp.eq.s32 	%p75, %r157, 0;
	@%p75 bra 	$L__BB5_128;
	cvt.u64.u32 	%rd103, %r157;
	atom.global.add.u64 	%rd104, [%rd15+13312], %rd103;
$L__BB5_128:
	ld.shared.u32 	%r158, [%r150+7680];
	setp.eq.s32 	%p76, %r158, 0;
	@%p76 bra 	$L__BB5_130;
	cvt.u64.u32 	%rd105, %r158;
	atom.global.add.u64 	%rd106, [%rd15+15360], %rd105;
$L__BB5_130:
	add.s32 	%r482, %r482, 8;
	setp.ne.s32 	%p77, %r482, %r16;
	mov.u32 	%r484, %r16;
	@%p77 bra 	$L__BB5_114;
$L__BB5_131:
	setp.eq.s32 	%p78, %r3, 0;
	@%p78 bra 	$L__BB5_152;
	setp.lt.u32 	%p79, %r4, 3;
	@%p79 bra 	$L__BB5_142;
	shl.b32 	%r407, %r484, 10;
	add.s32 	%r161, %r6, %r407;
	ld.shared.u32 	%r162, [%r161+512];
	setp.eq.s32 	%p80, %r162, 0;
	@%p80 bra 	$L__BB5_135;
	shl.b32 	%r409, %r484, 8;
	add.s32 	%r410, %r409, %r400;
	mul.wide.u32 	%rd107, %r410, 8;
	add.s64 	%rd108, %rd2, %rd107;
	cvt.u64.u32 	%rd109, %r162;
	atom.global.add.u64 	%rd110, [%rd108+1024], %rd109;
$L__BB5_135:
	ld.shared.u32 	%r163, [%r161+1536];
	setp.eq.s32 	%p81, %r163, 0;
	@%p81 bra 	$L__BB5_137;
	shl.b32 	%r412, %r484, 8;
	add.s32 	%r413, %r412, %r400;
	add.s32 	%r414, %r413, 256;
	mul.wide.u32 	%rd111, %r414, 8;
	add.s64 	%rd112, %rd2, %rd111;
	cvt.u64.u32 	%rd113, %r163;
	atom.global.add.u64 	%rd114, [%rd112+1024], %rd113;
$L__BB5_137:
	ld.shared.u32 	%r164, [%r161+2560];
	setp.eq.s32 	%p82, %r164, 0;
	@%p82 bra 	$L__BB5_139;
	shl.b32 	%r416, %r484, 8;
	add.s32 	%r417, %r416, %r400;
	add.s32 	%r418, %r417, 512;
	mul.wide.u32 	%rd115, %r418, 8;
	add.s64 	%rd116, %rd2, %rd115;
	cvt.u64.u32 	%rd117, %r164;
	atom.global.add.u64 	%rd118, [%rd116+1024], %rd117;
$L__BB5_139:
	ld.shared.u32 	%r165, [%r161+3584];
	setp.eq.s32 	%p83, %r165, 0;
	@%p83 bra 	$L__BB5_141;
	shl.b32 	%r420, %r484, 8;
	add.s32 	%r421, %r420, %r400;
	add.s32 	%r422, %r421, 768;
	mul.wide.u32 	%rd119, %r422, 8;
	add.s64 	%rd120, %rd2, %rd119;
	cvt.u64.u32 	%rd121, %r165;
	atom.global.add.u64 	%rd122, [%rd120+1024], %rd121;
$L__BB5_141:
	add.s32 	%r484, %r484, 4;
$L__BB5_142:
	setp.eq.s32 	%p84, %r5, 0;
	@%p84 bra 	$L__BB5_152;
	setp.eq.s32 	%p85, %r135, 0;
	@%p85 bra 	$L__BB5_149;
	shl.b32 	%r423, %r484, 10;
	add.s32 	%r168, %r6, %r423;
	ld.shared.u32 	%r169, [%r168+512];
	setp.eq.s32 	%p86, %r169, 0;
	@%p86 bra 	$L__BB5_146;
	shl.b32 	%r425, %r484, 8;
	add.s32 	%r426, %r425, %r400;
	mul.wide.u32 	%rd123, %r426, 8;
	add.s64 	%rd124, %rd2, %rd123;
	cvt.u64.u32 	%rd125, %r169;
	atom.global.add.u64 	%rd126, [%rd124+1024], %rd125;
$L__BB5_146:
	ld.shared.u32 	%r170, [%r168+1536];
	setp.eq.s32 	%p87, %r170, 0;
	@%p87 bra 	$L__BB5_148;
	shl.b32 	%r428, %r484, 8;
	add.s32 	%r429, %r428, %r400;
	add.s32 	%r430, %r429, 256;
	mul.wide.u32 	%rd127, %r430, 8;
	add.s64 	%rd128, %rd2, %rd127;
	cvt.u64.u32 	%rd129, %r170;
	atom.global.add.u64 	%rd130, [%rd128+1024], %rd129;
$L__BB5_148:
	add.s32 	%r484, %r484, 2;
$L__BB5_149:
	setp.eq.s32 	%p88, %r17, 0;
	@%p88 bra 	$L__BB5_152;
	shl.b32 	%r431, %r484, 10;
	add.s32 	%r432, %r6, %r431;
	ld.shared.u32 	%r173, [%r432+512];
	setp.eq.s32 	%p89, %r173, 0;
	@%p89 bra 	$L__BB5_152;
	shl.b32 	%r434, %r484, 8;
	add.s32 	%r435, %r434, %r400;
	mul.wide.u32 	%rd131, %r435, 8;
	add.s64 	%rd132, %rd2, %rd131;
	cvt.u64.u32 	%rd133, %r173;
	atom.global.add.u64 	%rd134, [%rd132+1024], %rd133;
$L__BB5_152:
	bar.sync 	0;
	add.s64 	%rd135, %rd135, 1;
	setp.ne.s64 	%p90, %rd135, %rd6;
	@%p90 bra 	$L__BB5_2;
$L__BB5_153:
	ret;

}
	// .globl	_ZN3cub18CUB_300001_SM_10006detail10radix_sort33DeviceRadixSortExclusiveSumKernelINS1_5radix10policy_hubIiiyE10Policy1000EyEEvPT0_
.visible .entry _ZN3cub18CUB_300001_SM_10006detail10radix_sort33DeviceRadixSortExclusiveSumKernelINS1_5radix10policy_hubIiiyE10Policy1000EyEEvPT0_(
	.param .u64 .ptr .align 1 _ZN3cub18CUB_300001_SM_10006detail10radix_sort33DeviceRadixSortExclusiveSumKernelINS1_5radix10policy_hubIiiyE10Policy1000EyEEvPT0__param_0
)
{
	.reg .pred 	%p<4>;
	.reg .b32 	%r<28>;
	.reg .b64 	%rd<54>;
	// demoted variable
	.shared .align 16 .b8 _ZZN3cub18CUB_300001_SM_10006detail10radix_sort33DeviceRadixSortExclusiveSumKernelINS1_5radix10policy_hubIiiyE10Policy1000EyEEvPT0_E12temp_storage[2336];
	ld.param.u64 	%rd5, [_ZN3cub18CUB_300001_SM_10006detail10radix_sort33DeviceRadixSortExclusiveSumKernelINS1_5radix10policy_hubIiiyE10Policy1000EyEEvPT0__param_0];
	cvta.to.global.u64 	%rd6, %rd5;
	mov.u32 	%r3, %ctaid.x;
	shl.b32 	%r4, %r3, 8;
	mov.u32 	%r1, %tid.x;
	setp.gt.u32 	%p1, %r1, 255;
	add.s32 	%r5, %r4, %r1;
	mul.wide.s32 	%rd7, %r5, 8;
	add.s64 	%rd1, %rd6, %rd7;
	@%p1 bra 	$L__BB6_2;
	ld.global.u64 	%rd53, [%rd1];
$L__BB6_2:
	shr.u32 	%r6, %r1, 3;
	add.s32 	%r7, %r6, %r1;
	shl.b32 	%r8, %r7, 3;
	mov.u32 	%r9, _ZZN3cub18CUB_300001_SM_10006detail10radix_sort33DeviceRadixSortExclusiveSumKernelINS1_5radix10policy_hubIiiyE10Policy1000EyEEvPT0_E12temp_storage;
	add.s32 	%r10, %r9, %r8;
	add.s32 	%r2, %r10, 16;
	st.shared.u64 	[%r10+16], %rd53;
	bar.sync 	0;
	setp.gt.u32 	%p2, %r1, 31;
	@%p2 bra 	$L__BB6_4;
	mad.lo.s32 	%r27, %r1, 72, %r9;
	ld.shared.u64 	%rd23, [%r27+16];
	ld.shared.u64 	%rd24, [%r27+24];
	ld.shared.u64 	%rd25, [%r27+32];
	ld.shared.u64 	%rd26, [%r27+40];
	ld.shared.u64 	%rd27, [%r27+48];
	ld.shared.u64 	%rd28, [%r27+56];
	ld.shared.u64 	%rd29, [%r27+64];
	ld.shared.u64 	%rd30, [%r27+72];
	add.s64 	%rd31, %rd24, %rd23;
	add.s64 	%rd32, %rd31, %rd25;
	add.s64 	%rd33, %rd32, %rd26;
	add.s64 	%rd34, %rd33, %rd27;
	add.s64 	%rd35, %rd34, %rd28;
	add.s64 	%rd36, %rd35, %rd29;
	add.s64 	%rd10, %rd36, %rd30;
	mov.b32 	%r11, 1;
	mov.b32 	%r24, 0;
	mov.b32 	%r25, -1;
	// begin inline asm
	{  .reg .u64 r0;  .reg .u32 lo;  .reg .u32 hi;  .reg .pred p;  mov.b64 {lo, hi}, %rd10;  shfl.sync.up.b32 lo|p, lo, %r11, %r24, %r25;  shfl.sync.up.b32 hi|p, hi, %r11, %r24, %r25;  mov.b64 r0, {lo, hi};  @p add.u64 r0, r0, %rd10;  mov.u64 %rd8, r0;}
	// end inline asm
	mov.b32 	%r14, 2;
	// begin inline asm
	{  .reg .u64 r0;  .reg .u32 lo;  .reg .u32 hi;  .reg .pred p;  mov.b64 {lo, hi}, %rd8;  shfl.sync.up.b32 lo|p, lo, %r14, %r24, %r25;  shfl.sync.up.b32 hi|p, hi, %r14, %r24, %r25;  mov.b64 r0, {lo, hi};  @p add.u64 r0, r0, %rd8;  mov.u64 %rd11, r0;}
	// end inline asm
	mov.b32 	%r17, 4;
	// begin inline asm
	{  .reg .u64 r0;  .reg .u32 lo;  .reg .u32 hi;  .reg .pred p;  mov.b64 {lo, hi}, %rd11;  shfl.sync.up.b32 lo|p, lo, %r17, %r24, %r25;  shfl.sync.up.b32 hi|p, hi, %r17, %r24, %r25;  mov.b64 r0, {lo, hi};  @p add.u64 r0, r0, %rd11;  mov.u64 %rd14, r0;}
	// end inline asm
	mov.b32 	%r20, 8;
	// begin inline asm
	{  .reg .u64 r0;  .reg .u32 lo;  .reg .u32 hi;  .reg .pred p;  mov.b64 {lo, hi}, %rd14;  shfl.sync.up.b32 lo|p, lo, %r20, %r24, %r25;  shfl.sync.up.b32 hi|p, hi, %r20, %r24, %r25;  mov.b64 r0, {lo, hi};  @p add.u64 r0, r0, %rd14;  mov.u64 %rd17, r0;}
	// end inline asm
	mov.b32 	%r23, 16;
	// begin inline asm
	{  .reg .u64 r0;  .reg .u32 lo;  .reg .u32 hi;  .reg .pred p;  mov.b64 {lo, hi}, %rd17;  shfl.sync.up.b32 lo|p, lo, %r23, %r24, %r25;  shfl.sync.up.b32 hi|p, hi, %r23, %r24, %r25;  mov.b64 r0, {lo, hi};  @p add.u64 r0, r0, %rd17;  mov.u64 %rd20, r0;}
	// end inline asm
	sub.s64 	%rd37, %rd20, %rd10;
	ld.shared.u64 	%rd38, [%r27+16];
	ld.shared.u64 	%rd39, [%r27+24];
	ld.shared.u64 	%rd40, [%r27+32];
	ld.shared.u64 	%rd41, [%r27+40];
	ld.shared.u64 	%rd42, [%r27+48];
	ld.shared.u64 	%rd43, [%r27+56];
	ld.shared.u64 	%rd44, [%r27+64];
	add.s64 	%rd45, %rd38, %rd37;
	add.s64 	%rd46, %rd39, %rd45;
	add.s64 	%rd47, %rd40, %rd46;
	add.s64 	%rd48, %rd41, %rd47;
	add.s64 	%rd49, %rd42, %rd48;
	add.s64 	%rd50, %rd43, %rd49;
	add.s64 	%rd51, %rd44, %rd50;
	st.shared.u64 	[%r27+16], %rd37;
	st.shared.u64 	[%r27+24], %rd45;
	st.shared.u64 	[%r27+32], %rd46;
	st.shared.u64 	[%r27+40], %rd47;
	st.shared.u64 	[%r27+48], %rd48;
	st.shared.u64 	[%r27+56], %rd49;
	st.shared.u64 	[%r27+64], %rd50;
	st.shared.u64 	[%r27+72], %rd51;
$L__BB6_4:
	setp.gt.u32 	%p3, %r1, 255;
	bar.sync 	0;
	@%p3 bra 	$L__BB6_6;
	ld.shared.u64 	%rd52, [%r2];
	st.global.u64 	[%rd1], %rd52;
$L__BB6_6:
	ret;

}
	// .globl	_ZN3cub18CUB_300001_SM_10006detail10radix_sort29DeviceRadixSortOnesweepKernelINS1_5radix10policy_hubIiiyE10Policy1000ELNS0_9SortOrderE0EiiyiiNS1_21identity_decomposer_tEEEvPT5_SB_PT3_PKSC_PT1_PKSG_PT2_PKSK_T4_iiT6_
.visible .entry _ZN3cub18CUB_300001_SM_10006detail10radix_sort29DeviceRadixSortOnesweepKernelINS1_5radix10policy_hubIiiyE10Policy1000ELNS0_9SortOrderE0EiiyiiNS1_21identity_decomposer_tEEEvPT5_SB_PT3_PKSC_PT1_PKSG_PT2_PKSK_T4_iiT6_(
	.param .u64 .ptr .align 1 _ZN3cub18CUB_300001_SM_10006detail10radix_sort29DeviceRadixSortOnesweepKernelINS1_5radix10policy_hubIiiyE10Policy1000ELNS0_9SortOrderE0EiiyiiNS1_21identity_decomposer_tEEEvPT5_SB_PT3_PKSC_PT1_PKSG_PT2_PKSK_T4_iiT6__param_0,
	.param .u64 .ptr .align 1 _ZN3cub18CUB_300001_SM_10006detail10radix_sort29DeviceRadixSortOnesweepKernelINS1_5radix10policy_hubIiiyE10Policy1000ELNS0_9SortOrderE0EiiyiiNS1_21identity_decomposer_tEEEvPT5_SB_PT3_PKSC_PT1_PKSG_PT2_PKSK_T4_iiT6__param_1,
	.param .u64 .ptr .align 1 _ZN3cub18CUB_300001_SM_10006detail10radix_sort29DeviceRadixSortOnesweepKernelINS1_5radix10policy_hubIiiyE10Policy1000ELNS0_9SortOrderE0EiiyiiNS1_21identity_decomposer_tEEEvPT5_SB_PT3_PKSC_PT1_PKSG_PT2_PKSK_T4_iiT6__param_2,
	.param .u64 .ptr .align 1 _ZN3cub18CUB_300001_SM_10006detail10radix_sort29DeviceRadixSortOnesweepKernelINS1_5radix10policy_hubIiiyE10Policy1000ELNS0_9SortOrderE0EiiyiiNS1_21identity_decomposer_tEEEvPT5_SB_PT3_PKSC_PT1_PKSG_PT2_PKSK_T4_iiT6__param_3,
	.param .u64 .ptr .align 1 _ZN3cub18CUB_300001_SM_10006detail10radix_sort29DeviceRadixSortOnesweepKernelINS1_5radix10policy_hubIiiyE10Policy1000ELNS0_9SortOrderE0EiiyiiNS1_21identity_decomposer_tEEEvPT5_SB_PT3_PKSC_PT1_PKSG_PT2_PKSK_T4_iiT6__param_4,
	.param .u64 .ptr .align 1 _ZN3cub18CUB_300001_SM_10006detail10radix_sort29DeviceRadixSortOnesweepKernelINS1_5radix10policy_hubIiiyE10Policy1000ELNS0_9SortOrderE0EiiyiiNS1_21identity_decomposer_tEEEvPT5_SB_PT3_PKSC_PT1_PKSG_PT2_PKSK_T4_iiT6__param_5,
	.param .u64 .ptr .align 1 _ZN3cub18CUB_300001_SM_10006detail10radix_sort29DeviceRadixSortOnesweepKernelINS1_5radix10policy_hubIiiyE10Policy1000ELNS0_9SortOrderE0EiiyiiNS1_21identity_decomposer_tEEEvPT5_SB_PT3_PKSC_PT1_PKSG_PT2_PKSK_T4_iiT6__param_6,
	.param .u64 .ptr .align 1 _ZN3cub18CUB_300001_SM_10006detail10radix_sort29DeviceRadixSortOnesweepKernelINS1_5radix10policy_hubIiiyE10Policy1000ELNS0_9SortOrderE0EiiyiiNS1_21identity_decomposer_tEEEvPT5_SB_PT3_PKSC_PT1_PKSG_PT2_PKSK_T4_iiT6__param_7,
	.param .u32 _ZN3cub18CUB_300001_SM_10006detail10radix_sort29DeviceRadixSortOnesweepKernelINS1_5radix10policy_hubIiiyE10Policy1000ELNS0_9SortOrderE0EiiyiiNS1_21identity_decomposer_tEEEvPT5_SB_PT3_PKSC_PT1_PKSG_PT2_PKSK_T4_iiT6__param_8,
	.param .u32 _ZN3cub18CUB_300001_SM_10006detail10radix_sort29DeviceRadixSortOnesweepKernelINS1_5radix10policy_hubIiiyE10Policy1000ELNS0_9SortOrderE0EiiyiiNS1_21identity_decomposer_tEEEvPT5_SB_PT3_PKSC_PT1_PKSG_PT2_PKSK_T4_iiT6__param_9,
	.param .u32 _ZN3cub18CUB_300001_SM_10006detail10radix_sort29DeviceRadixSortOnesweepKernelINS1_5radix10policy_hubIiiyE10Policy1000ELNS0_9SortOrderE0EiiyiiNS1_21identity_decomposer_tEEEvPT5_SB_PT3_PKSC_PT1_PKSG_PT2_PKSK_T4_iiT6__param_10,
	.param .align 1 .b8 _ZN3cub18CUB_300001_SM_10006detail10radix_sort29DeviceRadixSortOnesweepKernelINS1_5radix10policy_hubIiiyE10Policy1000ELNS0_9SortOrderE0EiiyiiNS1_21identity_decomposer_tEEEvPT5_SB_PT3_PKSC_PT1_PKSG_PT2_PKSK_T4_iiT6__param_11[1]
)
.maxntid 384
{
	.reg .pred 	%p<205>;
	.reg .b32 	%r<2283>;
	.reg .b64 	%rd<457>;
	// demoted variable
	.shared .align 16 .b8 _ZZN3cub18CUB_300001_SM_10006detail10radix_sort29DeviceRadixSortOnesweepKernelINS1_5radix10policy_hubIiiyE10Policy1000ELNS0_9SortOrderE0EiiyiiNS1_21identity_decomposer_tEEEvPT5_SB_PT3_PKSC_PT1_PKSG_PT2_PKSK_T4_iiT6_E1s[28160];
	ld.param.u64 	%rd43, [_ZN3cub18CUB_300001_SM_10006detail10radix_sort29DeviceRadixSortOnesweepKernelINS1_5radix10policy_hubIiiyE10Policy1000ELNS0_9SortOrderE0EiiyiiNS1_21identity_decomposer_tEEEvPT5_SB_PT3_PKSC_PT1_PKSG_PT2_PKSK_T4_iiT6__param_0];
	ld.param.u64 	%rd44, [_ZN3cub18CUB_300001_SM_10006detail10radix_sort29DeviceRadixSortOnesweepKernelINS1_5radix10policy_hubIiiyE10Policy1000ELNS0_9SortOrderE0EiiyiiNS1_21identity_decomposer_tEEEvPT5_SB_PT3_PKSC_PT1_PKSG_PT2_PKSK_T4_iiT6__param_1];
	ld.param.u64 	%rd47, [_ZN3cub18CUB_300001_SM_10006detail10radix_sort29DeviceRadixSortOnesweepKernelINS1_5radix10policy_hubIiiyE10Policy1000ELNS0_9SortOrderE0EiiyiiNS1_21identity_decomposer_tEEEvPT5_SB_PT3_PKSC_PT1_PKSG_PT2_PKSK_T4_iiT6__param_4];
	ld.param.u64 	%rd50, [_ZN3cub18CUB_300001_SM_10006detail10radix_sort29DeviceRadixSortOnesweepKernelINS1_5radix10policy_hubIiiyE10Policy1000ELNS0_9SortOrderE0EiiyiiNS1_21identity_decomposer_tEEEvPT5_SB_PT3_PKSC_PT1_PKSG_PT2_PKSK_T4_iiT6__param_5];
	cvta.to.global.u64 	%rd1, %rd47;
	cvta.to.global.u64 	%rd2, %rd43;
	cvta.to.global.u64 	%rd3, %rd50;
	mov.u32 	%r1, %tid.x;
	// begin inline asm
	mov.u32 %r443, %laneid;
	// end inline asm
	setp.ne.s32 	%p1, %r1, 0;
	@%p1 bra 	$L__BB7_2;
	cvta.to.global.u64 	%rd51, %rd44;
	atom.global.add.u32 	%r444, [%rd51], 1;
	st.shared.u32 	[_ZZN3cub18CUB_300001_SM_10006detail10radix_sort29DeviceRadixSortOnesweepKernelINS1_5radix10policy_hubIiiyE10Policy1000ELNS0_9SortOrderE0EiiyiiNS1_21identity_decomposer_tEEEvPT5_SB_PT3_PKSC_PT1_PKSG_PT2_PKSK_T4_iiT6_E1s+26112], %r444;
$L__BB7_2:
	ld.param.u32 	%r2078, [_ZN3cub18CUB_300001_SM_10006detail10radix_sort29DeviceRadixSortOnesweepKernelINS1_5radix10policy_hubIiiyE10Policy1000ELNS0_9SortOrderE0EiiyiiNS1_21identity_decomposer_tEEEvPT5_SB_PT3_PKSC_PT1_PKSG_PT2_PKSK_T4_iiT6__param_8];
	bar.sync 	0;
	ld.shared.u32 	%r3, [_ZZN3cub18CUB_300001_SM_10006detail10radix_sort29DeviceRadixSortOnesweepKernelINS1_5radix10policy_hubIiiyE10Policy1000ELNS0_9SortOrderE0EiiyiiNS1_21identity_decomposer_tEEEvPT5_SB_PT3_PKSC_PT1_PKSG_PT2_PKSK_T4_iiT6_E1s+26112];
	mul.lo.s32 	%r445, %r3, 6528;
	add.s32 	%r4, %r445, 6528;
	setp.gt.s32 	%p2, %r4, %r2078;
	cvt.s64.s32 	%rd4, %r445;
	@%p2 bra 	$L__BB7_4;
	and.b32  	%r446, %r1, 31;
	and.b32  	%r447, %r1, 992;
	mul.lo.s32 	%r448, %r447, 17;
	or.b32  	%r449, %r448, %r446;
	cvt.u64.u32 	%rd52, %r449;
	add.s64 	%rd53, %rd52, %rd4;
	shl.b64 	%rd54, %rd53, 2;
	add.s64 	%rd55, %rd3, %rd54;
	ld.global.u32 	%r2165, [%rd55];
	ld.global.u32 	%r2164, [%rd55+128];
	ld.global.u32 	%r2163, [%rd55+256];
	ld.global.u32 	%r2162, [%rd55+384];
	ld.global.u32 	%r2161, [%rd55+512];
	ld.global.u32 	%r2160, [%rd55+640];
	ld.global.u32 	%r2159, [%rd55+768];
	ld.global.u32 	%r2158, [%rd55+896];
	ld.global.u32 	%r2157, [%rd55+1024];
	ld.global.u32 	%r2156, [%rd55+1152];
	ld.global.u32 	%r2155, [%rd55+1280];
	ld.global.u32 	%r2154, [%rd55+1408];
	ld.global.u32 	%r2153, [%rd55+1536];
	ld.global.u32 	%r2152, [%rd55+1664];
	ld.global.u32 	%r2151, [%rd55+1792];
	ld.global.u32 	%r2150, [%rd55+1920];
	ld.global.u32 	%r2149, [%rd55+2048];
	bra.uni 	$L__BB7_38;
$L__BB7_4:
	ld.param.u32 	%r2079, [_ZN3cub18CUB_300001_SM_10006detail10radix_sort29DeviceRadixSortOnesweepKernelINS1_5radix10policy_hubIiiyE10Policy1000ELNS0_9SortOrderE0EiiyiiNS1_21identity_decomposer_tEEEvPT5_SB_PT3_PKSC_PT1_PKSG_PT2_PKSK_T4_iiT6__param_8];
	cvt.u32.u64 	%r451, %rd4;
	sub.s32 	%r22, %r2079, %r451;
	and.b32  	%r452, %r1, 31;
	and.b32  	%r453, %r1, 992;
	mul.lo.s32 	%r454, %r453, 17;
	or.b32  	%r23, %r454, %r452;
	setp.ge.s32 	%p3, %r23, %r22;
	cvt.u64.u32 	%rd56, %r23;
	add.s64 	%rd57, %rd56, %rd4;
	shl.b64 	%rd58, %rd57, 2;
	add.s64 	%rd5, %rd3, %rd58;
	mov.b32 	%r2165, 2147483647;
	@%p3 bra 	$L__BB7_6;
	ld.global.u32 	%r2165, [%rd5];
$L__BB7_6:
	add.s32 	%r456, %r23, 32;
	setp.ge.s32 	%p4, %r456, %r22;
	mov.b32 	%r2164, 2147483647;
	@%p4 bra 	$L__BB7_8;
	ld.global.u32 	%r2164, [%rd5+128];
$L__BB7_8:
	add.s32 	%r458, %r23, 64;
	setp.ge.s32 	%p5, %r458, %r22;
	mov.b32 	%r2163, 2147483647;
	@%p5 bra 	$L__BB7_10;
	ld.global.u32 	%r2163, [%rd5+256];
$L__BB7_10:
	add.s32 	%r460, %r23, 96;
	setp.ge.s32 	%p6, %r460, %r22;
	mov.b32 	%r2162, 2147483647;
	@%p6 bra 	$L__BB7_12;
	ld.global.u32 	%r2162, [%rd5+384];
$L__BB7_12:
	add.s32 	%r462, %r23, 128;
	setp.ge.s32 	%p7, %r462, %r22;
	mov.b32 	%r2161, 2147483647;
	@%p7 bra 	$L__BB7_14;
	ld.global.u32 	%r2161, [%rd5+512];
$L__BB7_14:
	add.s32 	%r464, %r23, 160;
	setp.ge.s32 	%p8, %r464, %r22;
	mov.b32 	%r2160, 2147483647;
	@%p8 bra 	$L__BB7_16;
	ld.global.u32 	%r2160, [%rd5+640];
$L__BB7_16:
	add.s32 	%r466, %r23, 192;
	setp.ge.s32 	%p9, %r466, %r22;
	mov.b32 	%r2159, 2147483647;
	@%p9 bra 	$L__BB7_18;
	ld.global.u32 	%r2159, [%rd5+768];
$L__BB7_18:
	add.s32 	%r468, %r23, 224;
	setp.ge.s32 	%p10, %r468, %r22;
	mov.b32 	%r2158, 2147483647;
	@%p10 bra 	$L__BB7_20;
	ld.global.u32 	%r2158, [%rd5+896];
$L__BB7_20:
	add.s32 	%r470, %r23, 256;
	setp.ge.s32 	%p11, %r470, %r22;
	mov.b32 	%r2157, 2147483647;
	@%p11 bra 	$L__BB7_22;
	ld.global.u32 	%r2157, [%rd5+1024];
$L__BB7_22:
	add.s32 	%r472, %r23, 288;
	setp.ge.s32 	%p12, %r472, %r22;
	mov.b32 	%r2156, 2147483647;
	@%p12 bra 	$L__BB7_24;
	ld.global.u32 	%r2156, [%rd5+1152];
$L__BB7_24:
	add.s32 	%r474, %r23, 320;
	setp.ge.s32 	%p13, %r474, %r22;
	mov.b32 	%r2155, 2147483647;
	@%p13 bra 	$L__BB7_26;
	ld.global.u32 	%r2155, [%rd5+1280];
$L__BB7_26:
	add.s32 	%r476, %r23, 352;
	setp.ge.s32 	%p14, %r476, %r22;
	mov.b32 	%r2154, 2147483647;
	@%p14 bra 	$L__BB7_28;
	ld.global.u32 	%r2154, [%rd5+1408];
$L__BB7_28:
	add.s32 	%r478, %r23, 384;
	setp.ge.s32 	%p15, %r478, %r22;
	mov.b32 	%r2153, 2147483647;
	@%p15 bra 	$L__BB7_30;
	ld.global.u32 	%r2153, [%rd5+1536];
$L__BB7_30:
	add.s32 	%r480, %r23, 416;
	setp.ge.s32 	%p16, %r480, %r22;
	mov.b32 	%r2152, 2147483647;
	@%p16 bra 	$L__BB7_32;
	ld.global.u32 	%r2152, [%rd5+1664];
$L__BB7_32:
	add.s32 	%r482, %r23, 448;
	setp.ge.s32 	%p17, %r482, %r22;
	mov.b32 	%r2151, 2147483647;
	@%p17 bra 	$L__BB7_34;
	ld.global.u32 	%r2151, [%rd5+1792];
$L__BB7_34:
	add.s32 	%r484, %r23, 480;
	setp.ge.s32 	%p18, %r484, %r22;
	mov.b32 	%r2150, 2147483647;
	@%p18 bra 	$L__BB7_36;
	ld.global.u32 	%r2150, [%rd5+1920];
$L__BB7_36:
	add.s32 	%r486, %r23, 512;
	setp.ge.s32 	%p19, %r486, %r22;
	mov.b32 	%r2149, 2147483647;
	@%p19 bra 	$L__BB7_38;
	ld.global.u32 	%r2149, [%rd5+2048];
$L__BB7_38:
	ld.param.u32 	%r2131, [_ZN3cub18CUB_300001_SM_10006detail10radix_sort29DeviceRadixSortOnesweepKernelINS1_5radix10policy_hubIiiyE10Policy1000ELNS0_9SortOrderE0EiiyiiNS1_21identity_decomposer_tEEEvPT5_SB_PT3_PKSC_PT1_PKSG_PT2_PKSK_T4_iiT6__param_10];
	mov.b32 	%r487, -1;
	shl.b32 	%r488, %r487, %r2131;
	not.b32 	%r74, %r488;
	shr.u32 	%r75, %r1, 5;
	shl.b32 	%r489, %r75, 10;
	mov.u32 	%r490, _ZZN3cub18CUB_300001_SM_10006detail10radix_sort29DeviceRadixSortOnesweepKernelINS1_5radix10policy_hubIiiyE10Policy1000ELNS0_9SortOrderE0EiiyiiNS1_21identity_decomposer_tEEEvPT5_SB_PT3_PKSC_PT1_PKSG_PT2_PKSK_T4_iiT6_E1s;
	add.s32 	%r76, %r490, %r489;
	setp.gt.s32 	%p20, %r443, 255;
	@%p20 bra 	$L__BB7_51;
	max.s32 	%r491, %r443, 224;
	sub.s32 	%r492, %r491, %r443;
	add.s32 	%r493, %r492, 31;
	shr.u32 	%r494, %r493, 5;
	add.s32 	%r77, %r494, 1;
	and.b32  	%r78, %r77, 15;
	setp.lt.u32 	%p21, %r493, 480;
	mov.u32 	%r2169, %r443;
	@%p21 bra 	$L__BB7_42;
	and.b32  	%r495, %r77, 268435440;
	neg.s32 	%r2167, %r495;
	shl.b32 	%r497, %r443, 2;
	add.s32 	%r498, %r489, %r497;
	add.s32 	%r500, %r498, %r490;
	add.s32 	%r2166, %r500, 1024;
	mov.u32 	%r2169, %r443;
$L__BB7_41:
	.pragma "nounroll";
	mov.b32 	%r501, 0;
	st.shared.u32 	[%r2166+-1024], %r501;
	st.shared.u32 	[%r2166+-896], %r501;
	st.shared.u32 	[%r2166+-768], %r501;
	st.shared.u32 	[%r2166+-640], %r501;
	st.shared.u32 	[%r2166+-512], %r501;
	st.shared.u32 	[%r2166+-384], %r501;
	st.shared.u32 	[%r2166+-256], %r501;
	st.shared.u32 	[%r2166+-128], %r501;
	st.shared.u32 	[%r2166], %r501;
	st.shared.u32 	[%r2166+128], %r501;
	st.shared.u32 	[%r2166+256], %r501;
	st.shared.u32 	[%r2166+384], %r501;
	st.shared.u32 	[%r2166+512], %r501;
	st.shared.u32 	[%r2166+640], %r501;
	st.shared.u32 	[%r2166+768], %r501;
	st.shared.u32 	[%r2166+896], %r501;
	add.s32 	%r2169, %r2169, 512;
	add.s32 	%r2167, %r2167, 16;
	add.s32 	%r2166, %r2166, 2048;
	setp.ne.s32 	%p22, %r2167, 0;
	@%p22 bra 	$L__BB7_41;
$L__BB7_42:
	setp.eq.s32 	%p23, %r78, 0;
	@%p23 bra 	$L__BB7_51;
	and.b32  	%r88, %r77, 7;
	setp.lt.u32 	%p24, %r78, 8;
	@%p24 bra 	$L__BB7_45;
	shl.b32 	%r502, %r2169, 2;
	add.s32 	%r503, %r76, %r502;
	mov.b32 	%r504, 0;
	st.shared.u32 	[%r503], %r504;
	st.shared.u32 	[%r503+128], %r504;
	st.shared.u32 	[%r503+256], %r504;
	st.shared.u32 	[%r503+384], %r504;
	st.shared.u32 	[%r503+512], %r504;
	st.shared.u32 	[%r503+640], %r504;
	st.shared.u32 	[%r503+768], %r504;
	st.shared.u32 	[%r503+896], %r504;
	add.s32 	%r2169, %r2169, 256;
$L__BB7_45:
	setp.eq.s32 	%p25, %r88, 0;
	@%p25 bra 	$L__BB7_51;
	and.b32  	%r91, %r77, 3;
	setp.lt.u32 	%p26, %r88, 4;
	@%p26 bra 	$L__BB7_48;
	shl.b32 	%r505, %r2169, 2;
	add.s32 	%r506, %r76, %r505;
	mov.b32 	%r507, 0;
	st.shared.u32 	[%r506], %r507;
	st.shared.u32 	[%r506+128], %r507;
	st.shared.u32 	[%r506+256], %r507;
	st.shared.u32 	[%r506+384], %r507;
	add.s32 	%r2169, %r2169, 128;
$L__BB7_48:
	setp.eq.s32 	%p27, %r91, 0;
	@%p27 bra 	$L__BB7_51;
	shl.b32 	%r509, %r2169, 2;
	add.s32 	%r510, %r489, %r509;
	add.s32 	%r2173, %r490, %r510;
	neg.s32 	%r2172, %r91;
$L__BB7_50:
	.pragma "nounroll";
	mov.b32 	%r512, 0;
	st.shared.u32 	[%r2173], %r512;
	add.s32 	%r2173, %r2173, 128;
	add.s32 	%r2172, %r2172, 1;
	setp.ne.s32 	%p28, %r2172, 0;
	@%p28 bra 	$L__BB7_50;
$L__BB7_51:
	ld.param.u32 	%r2094, [_ZN3cub18CUB_300001_SM_10006detail10radix_sort29DeviceRadixSortOnesweepKernelINS1_5radix10policy_hubIiiyE10Policy1000ELNS0_9SortOrderE0EiiyiiNS1_21identity_decomposer_tEEEvPT5_SB_PT3_PKSC_PT1_PKSG_PT2_PKSK_T4_iiT6__param_9];
	bar.warp.sync 	-1;
	xor.b32  	%r514, %r2165, -2147483648;
	shr.u32 	%r515, %r514, %r2094;
	and.b32  	%r100, %r515, %r74;
	shl.b32 	%r516, %r100, 2;
	add.s32 	%r517, %r76, %r516;
	atom.shared.add.u32 	%r518, [%r517], 1;
	xor.b32  	%r2227, %r2164, -2147483648;
	shr.u32 	%r520, %r2227, %r2094;
	and.b32  	%r521, %r520, %r74;
	shl.b32 	%r522, %r521, 2;
	add.s32 	%r523, %r76, %r522;
	atom.shared.add.u32 	%r524, [%r523], 1;
	xor.b32  	%r2226, %r2163, -2147483648;
	shr.u32 	%r526, %r2226, %r2094;
	and.b32  	%r527, %r526, %r74;
	shl.b32 	%r528, %r527, 2;
	add.s32 	%r529, %r76, %r528;
	atom.shared.add.u32 	%r530, [%r529], 1;
	xor.b32  	%r2225, %r2162, -2147483648;
	shr.u32 	%r532, %r2225, %r2094;
	and.b32  	%r533, %r532, %r74;
	shl.b32 	%r534, %r533, 2;
	add.s32 	%r535, %r76, %r534;
	atom.shared.add.u32 	%r536, [%r535], 1;
	xor.b32  	%r537, %r2161, -2147483648;
	shr.u32 	%r538, %r537, %r2094;
	and.b32  	%r539, %r538, %r74;
	shl.b32 	%r540, %r539, 2;
	add.s32 	%r541, %r76, %r540;
	atom.shared.add.u32 	%r542, [%r541], 1;
	xor.b32  	%r543, %r2160, -2147483648;
	shr.u32 	%r544, %r543, %r2094;
	and.b32  	%r545, %r544, %r74;
	shl.b32 	%r546, %r545, 2;
	add.s32 	%r547, %r76, %r546;
	atom.shared.add.u32 	%r548, [%r547], 1;
	xor.b32  	%r549, %r2159, -2147483648;
	shr.u32 	%r550, %r549, %r2094;
	and.b32  	%r551, %r550, %r74;
	shl.b32 	%r552, %r551, 2;
	add.s32 	%r553, %r76, %r552;
	atom.shared.add.u32 	%r554, [%r553], 1;
	xor.b32  	%r555, %r2158, -2147483648;
	shr.u32 	%r556, %r555, %r2094;
	and.b32  	%r557, %r556, %r74;
	shl.b32 	%r558, %r557, 2;
	add.s32 	%r559, %r76, %r558;
	atom.shared.add.u32 	%r560, [%r559], 1;
	xor.b32  	%r561, %r2157, -2147483648;
	shr.u32 	%r562, %r561, %r2094;
	and.b32  	%r563, %r562, %r74;
	shl.b32 	%r564, %r563, 2;
	add.s32 	%r565, %r76, %r564;
	atom.shared.add.u32 	%r566, [%r565], 1;
	xor.b32  	%r567, %r2156, -2147483648;
	shr.u32 	%r568, %r567, %r2094;
	and.b32  	%r569, %r568, %r74;
	shl.b32 	%r570, %r569, 2;
	add.s32 	%r571, %r76, %r570;
	atom.shared.add.u32 	%r572, [%r571], 1;
	xor.b32  	%r573, %r2155, -2147483648;
	shr.u32 	%r574, %r573, %r2094;
	and.b32  	%r575, %r574, %r74;
	shl.b32 	%r576, %r575, 2;
	add.s32 	%r577, %r76, %r576;
	atom.shared.add.u32 	%r578, [%r577], 1;
	xor.b32  	%r579, %r2154, -2147483648;
	shr.u32 	%r580, %r579, %r2094;
	and.b32  	%r581, %r580, %r74;
	shl.b32 	%r582, %r581, 2;
	add.s32 	%r583, %r76, %r582;
	atom.shared.add.u32 	%r584, [%r583], 1;
	xor.b32  	%r585, %r2153, -2147483648;
	shr.u32 	%r586, %r585, %r2094;
	and.b32  	%r587, %r586, %r74;
	shl.b32 	%r588, %r587, 2;
	add.s32 	%r589, %r76, %r588;
	atom.shared.add.u32 	%r590, [%r589], 1;
	xor.b32  	%r591, %r2152, -2147483648;
	shr.u32 	%r592, %r591, %r2094;
	and.b32  	%r593, %r592, %r74;
	shl.b32 	%r594, %r593, 2;
	add.s32 	%r595, %r76, %r594;
	atom.shared.add.u32 	%r596, [%r595], 1;
	xor.b32  	%r597, %r2151, -2147483648;
	shr.u32 	%r598, %r597, %r2094;
	and.b32  	%r599, %r598, %r74;
	shl.b32 	%r600, %r599, 2;
	add.s32 	%r601, %r76, %r600;
	atom.shared.add.u32 	%r602, [%r601], 1;
	xor.b32  	%r603, %r2150, -2147483648;
	shr.u32 	%r604, %r603, %r2094;
	and.b32  	%r605, %r604, %r74;
	shl.b32 	%r606, %r605, 2;
	add.s32 	%r607, %r76, %r606;
	atom.shared.add.u32 	%r608, [%r607], 1;
	xor.b32  	%r2212, %r2149, -2147483648;
	shr.u32 	%r610, %r2212, %r2094;
	and.b32  	%r611, %r610, %r74;
	shl.b32 	%r612, %r611, 2;
	add.s32 	%r613, %r76, %r612;
	atom.shared.add.u32 	%r614, [%r613], 1;
	bar.sync 	0;
	setp.gt.u32 	%p29, %r1, 255;
	shl.b32 	%r615, %r1, 2;
	add.s32 	%r101, %r490, %r615;
	mov.b32 	%r2174, 0;
	@%p29 bra 	$L__BB7_53;
	ld.shared.u32 	%r617, [%r101];
	mov.b32 	%r618, 0;
	st.shared.u32 	[%r101], %r618;
	ld.shared.u32 	%r619, [%r101+1024];
	st.shared.u32 	[%r101+1024], %r617;
	add.s32 	%r620, %r619, %r617;
	ld.shared.u32 	%r621, [%r101+2048];
	st.shared.u32 	[%r101+2048], %r620;
	add.s32 	%r622, %r621, %r620;
	ld.shared.u32 	%r623, [%r101+3072];
	st.shared.u32 	[%r101+3072], %r622;
	add.s32 	%r624, %r623, %r622;
	ld.shared.u32 	%r625, [%r101+4096];
	st.shared.u32 	[%r101+4096], %r624;
	add.s32 	%r626, %r625, %r624;
	ld.shared.u32 	%r627, [%r101+5120];
	st.shared.u32 	[%r101+5120], %r626;
	add.s32 	%r628, %r627, %r626;
	ld.shared.u32 	%r629, [%r101+6144];
	st.shared.u32 	[%r101+6144], %r628;
	add.s32 	%r630, %r629, %r628;
	ld.shared.u32 	%r631, [%r101+7168];
	st.shared.u32 	[%r101+7168], %r630;
	add.s32 	%r632, %r631, %r630;
	ld.shared.u32 	%r633, [%r101+8192];
	st.shared.u32 	[%r101+8192], %r632;
	add.s32 	%r634, %r633, %r632;
	ld.shared.u32 	%r635, [%r101+9216];
	st.shared.u32 	[%r101+9216], %r634;
	add.s32 	%r636, %r635, %r634;
	ld.shared.u32 	%r637, [%r101+10240];
	st.shared.u32 	[%r101+10240], %r636;
	add.s32 	%r638, %r637, %r636;
	ld.shared.u32 	%r639, [%r101+11264];
	st.shared.u32 	[%r101+11264], %r638;
	add.s32 	%r2174, %r639, %r638;
$L__BB7_53:
	setp.gt.u32 	%p30, %r1, 255;
	shl.b32 	%r640, %r3, 8;
	add.s32 	%r641, %r640, %r1;
	mul.wide.s32 	%rd59, %r641, 4;
	add.s64 	%rd6, %rd2, %rd59;
	@%p30 bra 	$L__BB7_55;
	or.b32  	%r642, %r2174, 1073741824;
	st.volatile.global.u32 	[%rd6], %r642;
$L__BB7_55:
	ld.param.u64 	%rd442, [_ZN3cub18CUB_300001_SM_10006detail10radix_sort29DeviceRadixSortOnesweepKernelINS1_5radix10policy_hubIiiyE10Policy1000ELNS0_9SortOrderE0EiiyiiNS1_21identity_decomposer_tEEEvPT5_SB_PT3_PKSC_PT1_PKSG_PT2_PKSK_T4_iiT6__param_7];
	xor.b32  	%r2223, %r2160, -2147483648;
	xor.b32  	%r2224, %r2161, -2147483648;
	xor.b32  	%r2222, %r2159, -2147483648;
	xor.b32  	%r2221, %r2158, -2147483648;
	xor.b32  	%r2228, %r2165, -2147483648;
	xor.b32  	%r2218, %r2155, -2147483648;
	xor.b32  	%r2220, %r2157, -2147483648;
	xor.b32  	%r2217, %r2154, -2147483648;
	xor.b32  	%r2219, %r2156, -2147483648;
	xor.b32  	%r2215, %r2152, -2147483648;
	xor.b32  	%r2216, %r2153, -2147483648;
	xor.b32  	%r2213, %r2150, -2147483648;
	xor.b32  	%r2214, %r2151, -2147483648;
	setp.lt.u32 	%p31, %r1, 256;
	setp.eq.s32 	%p32, %r2174, 6528;
	and.pred  	%p33, %p31, %p32;
	selp.u32 	%r643, 1, 0, %p33;
	{ 
	.reg .pred 	%p1; 
	.reg .pred 	%p2; 
	setp.ne.u32 	%p1, %r643, 0; 
	bar.red.or.pred 	%p2, 0, %p1; 
	selp.u32 	%r644, 1, 0, %p2; 
	}
	setp.eq.s32 	%p34, %r644, 0;
	and.b32  	%r645, %r1, 992;
	and.b32  	%r646, %r1, 31;
	mul.lo.s32 	%r647, %r645, 17;
	or.b32  	%r648, %r647, %r646;
	cvt.u64.u32 	%rd7, %r648;
	mul.lo.s32 	%r649, %r3, 6528;
	cvt.s64.s32 	%rd60, %r649;
	add.s64 	%rd61, %rd7, %rd60;
	cvta.to.global.u64 	%rd62, %rd442;
	shl.b64 	%rd63, %rd61, 2;
	add.s64 	%rd8, %rd62, %rd63;
	cvt.u64.u32 	%rd9, %r1;
	@%p34 bra 	$L__BB7_175;
	setp.gt.u32 	%p35, %r1, 255;
	shl.b32 	%r650, %r1, 3;
	mov.u32 	%r651, _ZZN3cub18CUB_300001_SM_10006detail10radix_sort29DeviceRadixSortOnesweepKernelINS1_5radix10policy_hubIiiyE10Policy1000ELNS0_9SortOrderE0EiiyiiNS1_21identity_decomposer_tEEEvPT5_SB_PT3_PKSC_PT1_PKSG_PT2_PKSK_T4_iiT6_E1s;
	add.s32 	%r652, %r651, %r650;
	add.s32 	%r121, %r652, 26112;
	@%p35 bra 	$L__BB7_64;
	ld.param.u64 	%rd436, [_ZN3cub18CUB_300001_SM_10006detail10radix_sort29DeviceRadixSortOnesweepKernelINS1_5radix10policy_hubIiiyE10Policy1000ELNS0_9SortOrderE0EiiyiiNS1_21identity_decomposer_tEEEvPT5_SB_PT3_PKSC_PT1_PKSG_PT2_PKSK_T4_iiT6__param_3];
	cvta.to.global.u64 	%rd64, %rd436;
	shl.b64 	%rd65, %rd9, 3;
	add.s64 	%rd66, %rd64, %rd65;
	ld.global.u64 	%rd67, [%rd66];
	setp.gt.u32 	%p36, %r1, %r100;
	selp.b64 	%rd68, 6528, 0, %p36;
	sub.s64 	%rd455, %rd67, %rd68;
	st.shared.u64 	[%r121], %rd455;
	setp.lt.s32 	%p37, %r3, 1;
	mov.u32 	%r2178, %r2174;
	@%p37 bra 	$L__BB7_63;
	mov.b32 	%r2176, -1;
	mov.u32 	%r2175, %r3;
	mov.u32 	%r2178, %r2174;
$L__BB7_59:
	ld.param.u64 	%rd429, [_ZN3cub18CUB_300001_SM_10006detail10radix_sort29DeviceRadixSortOnesweepKernelINS1_5radix10policy_hubIiiyE10Policy1000ELNS0_9SortOrderE0EiiyiiNS1_21identity_decomposer_tEEEvPT5_SB_PT3_PKSC_PT1_PKSG_PT2_PKSK_T4_iiT6__param_0];
	add.s32 	%r125, %r2175, -1;
	shl.b32 	%r654, %r125, 8;
	add.s32 	%r655, %r654, %r1;
	cvta.to.global.u64 	%rd69, %rd429;
	mul.wide.s32 	%rd70, %r655, 4;
	add.s64 	%rd11, %rd69, %rd70;
$L__BB7_60:
	membar.cta;
	ld.volatile.global.u32 	%r126, [%rd11];
	setp.eq.s32 	%p38, %r126, 0;
	@%p38 bra 	$L__BB7_60;
	and.b32  	%r656, %r126, 1073741823;
	add.s32 	%r2178, %r656, %r2178;
	setp.gt.s32 	%p39, %r126, -1;
	vote.sync.ballot.b32 	%r2176, %p39, %r2176;
	setp.gt.u32 	%p41, %r2175, 1;
	and.pred  	%p42, %p39, %p41;
	mov.u32 	%r2175, %r125;
	@%p42 bra 	$L__BB7_59;
	ld.shared.u64 	%rd455, [%r121];
$L__BB7_63:
	or.b32  	%r657, %r2178, -2147483648;
	st.volatile.global.u32 	[%rd6], %r657;
	sub.s32 	%r658, %r2178, %r2174;
	cvt.s64.s32 	%rd71, %r658;
	add.s64 	%rd72, %rd455, %rd71;
	st.shared.u64 	[%r121], %rd72;
$L__BB7_64:
	ld.param.u32 	%r2080, [_ZN3cub18CUB_300001_SM_10006detail10radix_sort29DeviceRadixSortOnesweepKernelINS1_5radix10policy_hubIiiyE10Policy1000ELNS0_9SortOrderE0EiiyiiNS1_21identity_decomposer_tEEEvPT5_SB_PT3_PKSC_PT1_PKSG_PT2_PKSK_T4_iiT6__param_8];
	ld.param.u64 	%rd432, [_ZN3cub18CUB_300001_SM_10006detail10radix_sort29DeviceRadixSortOnesweepKernelINS1_5radix10policy_hubIiiyE10Policy1000ELNS0_9SortOrderE0EiiyiiNS1_21identity_decomposer_tEEEvPT5_SB_PT3_PKSC_PT1_PKSG_PT2_PKSK_T4_iiT6__param_2];
	setp.gt.u32 	%p43, %r1, 255;
	setp.lt.s32 	%p44, %r4, %r2080;
	setp.eq.s64 	%p45, %rd432, 0;
	or.pred  	%p46, %p45, %p44;
	or.pred  	%p47, %p43, %p46;
	@%p47 bra 	$L__BB7_66;
	ld.param.u64 	%rd433, [_ZN3cub18CUB_300001_SM_10006detail10radix_sort29DeviceRadixSortOnesweepKernelINS1_5radix10policy_hubIiiyE10Policy1000ELNS0_9SortOrderE0EiiyiiNS1_21identity_decomposer_tEEEvPT5_SB_PT3_PKSC_PT1_PKSG_PT2_PKSK_T4_iiT6__param_2];
	ld.shared.u64 	%rd73, [%r121];
	setp.gt.u32 	%p48, %r1, %r100;
	selp.b64 	%rd74, 6528, 0, %p48;
	cvt.s64.s32 	%rd75, %r2174;
	add.s64 	%rd76, %rd74, %rd75;
	add.s64 	%rd77, %rd76, %rd73;
	cvta.to.global.u64 	%rd78, %rd433;
	shl.b64 	%rd79, %rd9, 3;
	add.s64 	%rd80, %rd78, %rd79;
	st.global.u64 	[%rd80], %rd77;
$L__BB7_66:
	ld.param.u32 	%r2081, [_ZN3cub18CUB_300001_SM_10006detail10radix_sort29DeviceRadixSortOnesweepKernelINS1_5radix10policy_hubIiiyE10Policy1000ELNS0_9SortOrderE0EiiyiiNS1_21identity_decomposer_tEEEvPT5_SB_PT3_PKSC_PT1_PKSG_PT2_PKSK_T4_iiT6__param_8];
	setp.gt.s32 	%p49, %r4, %r2081;
	bar.sync 	0;
	shl.b32 	%r659, %r100, 3;
	add.s32 	%r661, %r651, %r659;
	ld.shared.u64 	%rd14, [%r661+26112];
	@%p49 bra 	$L__BB7_68;
	add.s64 	%rd81, %rd14, %rd7;
	shl.b64 	%rd82, %rd81, 2;
	add.s64 	%rd83, %rd1, %rd82;
	st.global.u32 	[%rd83], %r2165;
	st.global.u32 	[%rd83+128], %r2164;
	st.global.u32 	[%rd83+256], %r2163;
	st.global.u32 	[%rd83+384], %r2162;
	st.global.u32 	[%rd83+512], %r2161;
	st.global.u32 	[%rd83+640], %r2160;
	st.global.u32 	[%rd83+768], %r2159;
	st.global.u32 	[%rd83+896], %r2158;
	st.global.u32 	[%rd83+1024], %r2157;
	st.global.u32 	[%rd83+1152], %r2156;
	st.global.u32 	[%rd83+1280], %r2155;
	st.global.u32 	[%rd83+1408], %r2154;
	st.global.u32 	[%rd83+1536], %r2153;
	st.global.u32 	[%rd83+1664], %r2152;
	st.global.u32 	[%rd83+1792], %r2151;
	st.global.u32 	[%rd83+1920], %r2150;
	st.global.u32 	[%rd83+2048], %r2149;
	bra.uni 	$L__BB7_102;
$L__BB7_68:
	ld.param.u32 	%r2082, [_ZN3cub18CUB_300001_SM_10006detail10radix_sort29DeviceRadixSortOnesweepKernelINS1_5radix10policy_hubIiiyE10Policy1000ELNS0_9SortOrderE0EiiyiiNS1_21identity_decomposer_tEEEvPT5_SB_PT3_PKSC_PT1_PKSG_PT2_PKSK_T4_iiT6__param_8];
	cvt.u32.u64 	%r662, %rd7;
	mad.lo.s32 	%r130, %r3, -6528, %r2082;
	setp.ge.s32 	%p50, %r662, %r130;
	add.s64 	%rd84, %rd14, %rd7;
	shl.b64 	%rd85, %rd84, 2;
	add.s64 	%rd15, %rd1, %rd85;
	@%p50 bra 	$L__BB7_70;
	st.global.u32 	[%rd15], %r2165;
$L__BB7_70:
	add.s32 	%r664, %r662, 32;
	setp.ge.s32 	%p51, %r664, %r130;
	@%p51 bra 	$L__BB7_72;
	st.global.u32 	[%rd15+128], %r2164;
$L__BB7_72:
	add.s32 	%r666, %r662, 64;
	setp.ge.s32 	%p52, %r666, %r130;
	@%p52 bra 	$L__BB7_74;
	st.global.u32 	[%rd15+256], %r2163;
$L__BB7_74:
	add.s32 	%r668, %r662, 96;
	setp.ge.s32 	%p53, %r668, %r130;
	@%p53 bra 	$L__BB7_76;
	st.global.u32 	[%rd15+384], %r2162;
$L__BB7_76:
	add.s32 	%r670, %r662, 128;
	setp.ge.s32 	%p54, %r670, %r130;
	@%p54 bra 	$L__BB7_78;
	st.global.u32 	[%rd15+512], %r2161;
$L__BB7_78:
	add.s32 	%r672, %r662, 160;
	setp.ge.s32 	%p55, %r672, %r130;
	@%p55 bra 	$L__BB7_80;
	st.global.u32 	[%rd15+640], %r2160;
$L__BB7_80:
	add.s32 	%r674, %r662, 192;
	setp.ge.s32 	%p56, %r674, %r130;
	@%p56 bra 	$L__BB7_82;
	st.global.u32 	[%rd15+768], %r2159;
$L__BB7_82:
	add.s32 	%r676, %r662, 224;
	setp.ge.s32 	%p57, %r676, %r130;
	@%p57 bra 	$L__BB7_84;
	st.global.u32 	[%rd15+896], %r2158;
$L__BB7_84:
	add.s32 	%r678, %r662, 256;
	setp.ge.s32 	%p58, %r678, %r130;
	@%p58 bra 	$L__BB7_86;
	st.global.u32 	[%rd15+1024], %r2157;
$L__BB7_86:
	add.s32 	%r680, %r662, 288;
	setp.ge.s32 	%p59, %r680, %r130;
	@%p59 bra 	$L__BB7_88;
	st.global.u32 	[%rd15+1152], %r2156;
$L__BB7_88:
	add.s32 	%r682, %r662, 320;
	setp.ge.s32 	%p60, %r682, %r130;
	@%p60 bra 	$L__BB7_90;
	st.global.u32 	[%rd15+1280], %r2155;
$L__BB7_90:
	add.s32 	%r684, %r662, 352;
	setp.ge.s32 	%p61, %r684, %r130;
	@%p61 bra 	$L__BB7_92;
	st.global.u32 	[%rd15+1408], %r2154;
$L__BB7_92:
	add.s32 	%r686, %r662, 384;
	setp.ge.s32 	%p62, %r686, %r130;
	@%p62 bra 	$L__BB7_94;
	st.global.u32 	[%rd15+1536], %r2153;
$L__BB7_94:
	add.s32 	%r688, %r662, 416;
	setp.ge.s32 	%p63, %r688, %r130;
	@%p63 bra 	$L__BB7_96;
	st.global.u32 	[%rd15+1664], %r2152;
$L__BB7_96:
	add.s32 	%r690, %r662, 448;
	setp.ge.s32 	%p64, %r690, %r130;
	@%p64 bra 	$L__BB7_98;
	st.global.u32 	[%rd15+1792], %r2151;
$L__BB7_98:
	add.s32 	%r692, %r662, 480;
	setp.ge.s32 	%p65, %r692, %r130;
	@%p65 bra 	$L__BB7_100;
	st.global.u32 	[%rd15+1920], %r2150;
$L__BB7_100:
	add.s32 	%r694, %r662, 512;
	setp.ge.s32 	%p66, %r694, %r130;
	@%p66 bra 	$L__BB7_102;
	st.global.u32 	[%rd15+2048], %r2149;
$L__BB7_102:
	ld.param.u32 	%r2083, [_ZN3cub18CUB_300001_SM_10006detail10radix_sort29DeviceRadixSortOnesweepKernelINS1_5radix10policy_hubIiiyE10Policy1000ELNS0_9SortOrderE0EiiyiiNS1_21identity_decomposer_tEEEvPT5_SB_PT3_PKSC_PT1_PKSG_PT2_PKSK_T4_iiT6__param_8];
	setp.gt.s32 	%p67, %r4, %r2083;
	@%p67 bra 	$L__BB7_104;
	ld.global.u32 	%r2211, [%rd8];
	ld.global.u32 	%r2210, [%rd8+128];
	ld.global.u32 	%r2209, [%rd8+256];
	ld.global.u32 	%r2208, [%rd8+384];
	ld.global.u32 	%r2207, [%rd8+512];
	ld.global.u32 	%r2206, [%rd8+640];
	ld.global.u32 	%r2205, [%rd8+768];
	ld.global.u32 	%r2204, [%rd8+896];
	ld.global.u32 	%r2203, [%rd8+1024];
	ld.global.u32 	%r2202, [%rd8+1152];
	ld.global.u32 	%r2201, [%rd8+1280];
	ld.global.u32 	%r2200, [%rd8+1408];
	ld.global.u32 	%r2199, [%rd8+1536];
	ld.global.u32 	%r2198, [%rd8+1664];
	ld.global.u32 	%r2197, [%rd8+1792];
	ld.global.u32 	%r2196, [%rd8+1920];
	ld.global.u32 	%r2195, [%rd8+2048];
	bra.uni 	$L__BB7_138;
$L__BB7_104:
	ld.param.u32 	%r2084, [_ZN3cub18CUB_300001_SM_10006detail10radix_sort29DeviceRadixSortOnesweepKernelINS1_5radix10policy_hubIiiyE10Policy1000ELNS0_9SortOrderE0EiiyiiNS1_21identity_decomposer_tEEEvPT5_SB_PT3_PKSC_PT1_PKSG_PT2_PKSK_T4_iiT6__param_8];
	cvt.u32.u64 	%r696, %rd7;
	sub.s32 	%r148, %r2084, %r649;
	setp.ge.s32 	%p68, %r696, %r148;
	@%p68 bra 	$L__BB7_106;
	ld.global.u32 	%r2211, [%rd8];
$L__BB7_106:
	add.s32 	%r700, %r696, 32;
	setp.ge.s32 	%p69, %r700, %r148;
	@%p69 bra 	$L__BB7_108;
	ld.global.u32 	%r2210, [%rd8+128];
$L__BB7_108:
	add.s32 	%r703, %r696, 64;
	setp.ge.s32 	%p70, %r703, %r148;
	@%p70 bra 	$L__BB7_110;
	ld.global.u32 	%r2209, [%rd8+256];
$L__BB7_110:
	add.s32 	%r706, %r696, 96;
	setp.ge.s32 	%p71, %r706, %r148;
	@%p71 bra 	$L__BB7_112;
	ld.global.u32 	%r2208, [%rd8+384];
$L__BB7_112:
	add.s32 	%r709, %r696, 128;
	setp.ge.s32 	%p72, %r709, %r148;
	@%p72 bra 	$L__BB7_114;
	ld.global.u32 	%r2207, [%rd8+512];
$L__BB7_114:
	add.s32 	%r712, %r696, 160;
	setp.ge.s32 	%p73, %r712, %r148;
	@%p73 bra 	$L__BB7_116;
	ld.global.u32 	%r2206, [%rd8+640];
$L__BB7_116:
	add.s32 	%r715, %r696, 192;
	setp.ge.s32 	%p74, %r715, %r148;
	@%p74 bra 	$L__BB7_118;
	ld.global.u32 	%r2205, [%rd8+768];
$L__BB7_118:
	add.s32 	%r718, %r696, 224;
	setp.ge.s32 	%p75, %r718, %r148;
	@%p75 bra 	$L__BB7_120;
	ld.global.u32 	%r2204, [%rd8+896];
$L__BB7_120:
	add.s32 	%r721, %r696, 256;
	setp.ge.s32 	%p76, %r721, %r148;
	@%p76 bra 	$L__BB7_122;
	ld.global.u32 	%r2203, [%rd8+1024];
$L__BB7_122:
	add.s32 	%r724, %r696, 288;
	setp.ge.s32 	%p77, %r724, %r148;
	@%p77 bra 	$L__BB7_124;
	ld.global.u32 	%r2202, [%rd8+1152];
$L__BB7_124:
	add.s32 	%r727, %r696, 320;
	setp.ge.s32 	%p78, %r727, %r148;
	@%p78 bra 	$L__BB7_126;
	ld.global.u32 	%r2201, [%rd8+1280];
$L__BB7_126:
	add.s32 	%r730, %r696, 352;
	setp.ge.s32 	%p79, %r730, %r148;
	@%p79 bra 	$L__BB7_128;
	ld.global.u32 	%r2200, [%rd8+1408];
$L__BB7_128:
	add.s32 	%r733, %r696, 384;
	setp.ge.s32 	%p80, %r733, %r148;
	@%p80 bra 	$L__BB7_130;
	ld.global.u32 	%r2199, [%rd8+1536];
$L__BB7_130:
	add.s32 	%r736, %r696, 416;
	setp.ge.s32 	%p81, %r736, %r148;
	@%p81 bra 	$L__BB7_132;
	ld.global.u32 	%r2198, [%rd8+1664];
$L__BB7_132:
	add.s32 	%r739, %r696, 448;
	setp.ge.s32 	%p82, %r739, %r148;
	@%p82 bra 	$L__BB7_134;
	ld.global.u32 	%r2197, [%rd8+1792];
$L__BB7_134:
	add.s32 	%r742, %r696, 480;
	setp.ge.s32 	%p83, %r742, %r148;
	@%p83 bra 	$L__BB7_136;
	ld.global.u32 	%r2196, [%rd8+1920];
$L__BB7_136:
	add.s32 	%r745, %r696, 512;
	setp.ge.s32 	%p84, %r745, %r148;
	@%p84 bra 	$L__BB7_138;
	ld.global.u32 	%r2195, [%rd8+2048];
$L__BB7_138:
	ld.param.u32 	%r2085, [_ZN3cub18CUB_300001_SM_10006detail10radix_sort29DeviceRadixSortOnesweepKernelINS1_5radix10policy_hubIiiyE10Policy1000ELNS0_9SortOrderE0EiiyiiNS1_21identity_decomposer_tEEEvPT5_SB_PT3_PKSC_PT1_PKSG_PT2_PKSK_T4_iiT6__param_8];
	mad.lo.s32 	%r746, %r3, 6528, 6528;
	setp.gt.s32 	%p85, %r746, %r2085;
	@%p85 bra 	$L__BB7_140;
	ld.param.u64 	%rd439, [_ZN3cub18CUB_300001_SM_10006detail10radix_sort29DeviceRadixSortOnesweepKernelINS1_5radix10policy_hubIiiyE10Policy1000ELNS0_9SortOrderE0EiiyiiNS1_21identity_decomposer_tEEEvPT5_SB_PT3_PKSC_PT1_PKSG_PT2_PKSK_T4_iiT6__param_6];
	add.s64 	%rd86, %rd14, %rd7;
	cvta.to.global.u64 	%rd87, %rd439;
	shl.b64 	%rd88, %rd86, 2;
	add.s64 	%rd89, %rd87, %rd88;
	st.global.u32 	[%rd89], %r2211;
	st.global.u32 	[%rd89+128], %r2210;
	st.global.u32 	[%rd89+256], %r2209;
	st.global.u32 	[%rd89+384], %r2208;
	st.global.u32 	[%rd89+512], %r2207;
	st.global.u32 	[%rd89+640], %r2206;
	st.global.u32 	[%rd89+768], %r2205;
	st.global.u32 	[%rd89+896], %r2204;
	st.global.u32 	[%rd89+1024], %r2203;
	st.global.u32 	[%rd89+1152], %r2202;
	st.global.u32 	[%rd89+1280], %r2201;
	st.global.u32 	[%rd89+1408], %r2200;
	st.global.u32 	[%rd89+1536], %r2199;
	st.global.u32 	[%rd89+1664], %r2198;
	st.global.u32 	[%rd89+1792], %r2197;
	st.global.u32 	[%rd89+1920], %r2196;
	st.global.u32 	[%rd89+2048], %r2195;
	bra.uni 	$L__BB7_174;
$L__BB7_140:
	ld.param.u32 	%r2086, [_ZN3cub18CUB_300001_SM_10006detail10radix_sort29DeviceRadixSortOnesweepKernelINS1_5radix10policy_hubIiiyE10Policy1000ELNS0_9SortOrderE0EiiyiiNS1_21identity_decomposer_tEEEvPT5_SB_PT3_PKSC_PT1_PKSG_PT2_PKSK_T4_iiT6__param_8];
	ld.param.u64 	%rd440, [_ZN3cub18CUB_300001_SM_10006detail10radix_sort29DeviceRadixSortOnesweepKernelINS1_5radix10policy_hubIiiyE10Policy1000ELNS0_9SortOrderE0EiiyiiNS1_21identity_decomposer_tEEEvPT5_SB_PT3_PKSC_PT1_PKSG_PT2_PKSK_T4_iiT6__param_6];
	cvt.u32.u64 	%r747, %rd7;
	mad.lo.s32 	%r199, %r3, -6528, %r2086;
	setp.ge.s32 	%p86, %r747, %r199;
	add.s64 	%rd90, %rd14, %rd7;
	cvta.to.global.u64 	%rd91, %rd440;
	shl.b64 	%rd92, %rd90, 2;
	add.s64 	%rd16, %rd91, %rd92;
	@%p86 bra 	$L__BB7_142;
	st.global.u32 	[%rd16], %r2211;
$L__BB7_142:
	add.s32 	%r749, %r747, 32;
	setp.ge.s32 	%p87, %r749, %r199;
	@%p87 bra 	$L__BB7_144;
	st.global.u32 	[%rd16+128], %r2210;
$L__BB7_144:
	add.s32 	%r751, %r747, 64;
	setp.ge.s32 	%p88, %r751, %r199;
	@%p88 bra 	$L__BB7_146;
	st.global.u32 	[%rd16+256], %r2209;
$L__BB7_146:
	add.s32 	%r753, %r747, 96;
	setp.ge.s32 	%p89, %r753, %r199;
	@%p89 bra 	$L__BB7_148;
	st.global.u32 	[%rd16+384], %r2208;
$L__BB7_148:
	add.s32 	%r755, %r747, 128;
	setp.ge.s32 	%p90, %r755, %r199;
	@%p90 bra 	$L__BB7_150;
	st.global.u32 	[%rd16+512], %r2207;
$L__BB7_150:
	add.s32 	%r757, %r747, 160;
	setp.ge.s32 	%p91, %r757, %r199;
	@%p91 bra 	$L__BB7_152;
	st.global.u32 	[%rd16+640], %r2206;
$L__BB7_152:
	add.s32 	%r759, %r747, 192;
	setp.ge.s32 	%p92, %r759, %r199;
	@%p92 bra 	$L__BB7_154;
	st.global.u32 	[%rd16+768], %r2205;
$L__BB7_154:
	add.s32 	%r761, %r747, 224;
	setp.ge.s32 	%p93, %r761, %r199;
	@%p93 bra 	$L__BB7_156;
	st.global.u32 	[%rd16+896], %r2204;
$L__BB7_156:
	add.s32 	%r763, %r747, 256;
	setp.ge.s32 	%p94, %r763, %r199;
	@%p94 bra 	$L__BB7_158;
	st.global.u32 	[%rd16+1024], %r2203;
$L__BB7_158:
	add.s32 	%r765, %r747, 288;
	setp.ge.s32 	%p95, %r765, %r199;
	@%p95 bra 	$L__BB7_160;
	st.global.u32 	[%rd16+1152], %r2202;
$L__BB7_160:
	add.s32 	%r767, %r747, 320;
	setp.ge.s32 	%p96, %r767, %r199;
	@%p96 bra 	$L__BB7_162;
	st.global.u32 	[%rd16+1280], %r2201;
$L__BB7_162:
	add.s32 	%r769, %r747, 352;
	setp.ge.s32 	%p97, %r769, %r199;
	@%p97 bra 	$L__BB7_164;
	st.global.u32 	[%rd16+1408], %r2200;
$L__BB7_164:
	add.s32 	%r771, %r747, 384;
	setp.ge.s32 	%p98, %r771, %r199;
	@%p98 bra 	$L__BB7_166;
	st.global.u32 	[%rd16+1536], %r2199;
$L__BB7_166:
	add.s32 	%r773, %r747, 416;
	setp.ge.s32 	%p99, %r773, %r199;
	@%p99 bra 	$L__BB7_168;
	st.global.u32 	[%rd16+1664], %r2198;
$L__BB7_168:
	add.s32 	%r775, %r747, 448;
	setp.ge.s32 	%p100, %r775, %r199;
	@%p100 bra 	$L__BB7_170;
	st.global.u32 	[%rd16+1792], %r2197;
$L__BB7_170:
	add.s32 	%r777, %r747, 480;
	setp.ge.s32 	%p101, %r777, %r199;
	@%p101 bra 	$L__BB7_172;
	st.global.u32 	[%rd16+1920], %r2196;
$L__BB7_172:
	add.s32 	%r779, %r747, 512;
	setp.ge.s32 	%p102, %r779, %r199;
	@%p102 bra 	$L__BB7_174;
	st.global.u32 	[%rd16+2048], %r2195;
$L__BB7_174:
	// begin inline asm
	exit;
	// end inline asm
	mov.u32 	%r2212, %r2149;
	mov.u32 	%r2213, %r2150;
	mov.u32 	%r2214, %r2151;
	mov.u32 	%r2215, %r2152;
	mov.u32 	%r2216, %r2153;
	mov.u32 	%r2217, %r2154;
	mov.u32 	%r2218, %r2155;
	mov.u32 	%r2219, %r2156;
	mov.u32 	%r2220, %r2157;
	mov.u32 	%r2221, %r2158;
	mov.u32 	%r2222, %r2159;
	mov.u32 	%r2223, %r2160;
	mov.u32 	%r2224, %r2161;
	mov.u32 	%r2225, %r2162;
	mov.u32 	%r2226, %r2163;
	mov.u32 	%r2227, %r2164;
	mov.u32 	%r2228, %r2165;
$L__BB7_175:
	mul.hi.u32 	%r780, %r1, 357913942;
	add.s32 	%r781, %r780, %r1;
	shl.b32 	%r782, %r781, 2;
	mov.u32 	%r783, _ZZN3cub18CUB_300001_SM_10006detail10radix_sort29DeviceRadixSortOnesweepKernelINS1_5radix10policy_hubIiiyE10Policy1000ELNS0_9SortOrderE0EiiyiiNS1_21identity_decomposer_tEEEvPT5_SB_PT3_PKSC_PT1_PKSG_PT2_PKSK_T4_iiT6_E1s;
	add.s32 	%r784, %r783, %r782;
	add.s32 	%r217, %r784, 13328;
	st.shared.u32 	[%r784+13328], %r2174;
	bar.sync 	0;
	setp.gt.u32 	%p103, %r1, 31;
	@%p103 bra 	$L__BB7_177;
	mad.lo.s32 	%r816, %r1, 52, %r783;
	ld.shared.u32 	%r817, [%r816+13328];
	ld.shared.u32 	%r818, [%r816+13332];
	ld.shared.u32 	%r819, [%r816+13336];
	ld.shared.u32 	%r820, [%r816+13340];
	ld.shared.u32 	%r821, [%r816+13344];
	ld.shared.u32 	%r822, [%r816+13348];
	ld.shared.u32 	%r823, [%r816+13352];
	ld.shared.u32 	%r824, [%r816+13356];
	ld.shared.u32 	%r825, [%r816+13360];
	ld.shared.u32 	%r826, [%r816+13364];
	ld.shared.u32 	%r827, [%r816+13368];
	ld.shared.u32 	%r828, [%r816+13372];
	add.s32 	%r829, %r818, %r817;
	add.s32 	%r830, %r829, %r819;
	add.s32 	%r831, %r830, %r820;
	add.s32 	%r832, %r831, %r821;
	add.s32 	%r833, %r832, %r822;
	add.s32 	%r834, %r833, %r823;
	add.s32 	%r835, %r834, %r824;
	add.s32 	%r836, %r835, %r825;
	add.s32 	%r837, %r836, %r826;
	add.s32 	%r838, %r837, %r827;
	add.s32 	%r789, %r838, %r828;
	mov.b32 	%r787, 1;
	mov.b32 	%r812, 0;
	mov.b32 	%r814, -1;
	// begin inline asm
	{  .reg .s32 r0;  .reg .pred p;  shfl.sync.up.b32 r0|p, %r789, %r787, %r812, %r814;  @p add.s32 r0, r0, %r789;  mov.s32 %r785, r0;}
	// end inline asm
	mov.b32 	%r793, 2;
	// begin inline asm
	{  .reg .s32 r0;  .reg .pred p;  shfl.sync.up.b32 r0|p, %r785, %r793, %r812, %r814;  @p add.s32 r0, r0, %r785;  mov.s32 %r791, r0;}
	// end inline asm
	mov.b32 	%r799, 4;
	// begin inline asm
	{  .reg .s32 r0;  .reg .pred p;  shfl.sync.up.b32 r0|p, %r791, %r799, %r812, %r814;  @p add.s32 r0, r0, %r791;  mov.s32 %r797, r0;}
	// end inline asm
	mov.b32 	%r805, 8;
	// begin inline asm
	{  .reg .s32 r0;  .reg .pred p;  shfl.sync.up.b32 r0|p, %r797, %r805, %r812, %r814;  @p add.s32 r0, r0, %r797;  mov.s32 %r803, r0;}
	// end inline asm
	mov.b32 	%r811, 16;
	// begin inline asm
	{  .reg .s32 r0;  .reg .pred p;  shfl.sync.up.b32 r0|p, %r803, %r811, %r812, %r814;  @p add.s32 r0, r0, %r803;  mov.s32 %r809, r0;}
	// end inline asm
	sub.s32 	%r839, %r809, %r789;
	add.s32 	%r840, %r817, %r839;
	add.s32 	%r841, %r818, %r840;
	add.s32 	%r842, %r819, %r841;
	add.s32 	%r843, %r820, %r842;
	add.s32 	%r844, %r821, %r843;
	add.s32 	%r845, %r822, %r844;
	add.s32 	%r846, %r823, %r845;
	add.s32 	%r847, %r824, %r846;
	add.s32 	%r848, %r825, %r847;
	add.s32 	%r849, %r826, %r848;
	add.s32 	%r850, %r827, %r849;
	st.shared.u32 	[%r816+13328], %r839;
	st.shared.u32 	[%r816+13332], %r840;
	st.shared.u32 	[%r816+13336], %r841;
	st.shared.u32 	[%r816+13340], %r842;
	st.shared.u32 	[%r816+13344], %r843;
	st.shared.u32 	[%r816+13348], %r844;
	st.shared.u32 	[%r816+13352], %r845;
	st.shared.u32 	[%r816+13356], %r846;
	st.shared.u32 	[%r816+13360], %r847;
	st.shared.u32 	[%r816+13364], %r848;
	st.shared.u32 	[%r816+13368], %r849;
	st.shared.u32 	[%r816+13372], %r850;
$L__BB7_177:
	setp.gt.u32 	%p104, %r1, 255;
	bar.sync 	0;
	ld.shared.u32 	%r218, [%r217];
	@%p104 bra 	$L__BB7_179;
	shl.b32 	%r851, %r1, 2;
	add.s32 	%r853, %r783, %r851;
	ld.shared.u32 	%r854, [%r853];
	add.s32 	%r855, %r854, %r218;
	st.shared.u32 	[%r853], %r855;
	ld.shared.u32 	%r856, [%r853+1024];
	add.s32 	%r857, %r856, %r218;
	st.shared.u32 	[%r853+1024], %r857;
	ld.shared.u32 	%r858, [%r853+2048];
	add.s32 	%r859, %r858, %r218;
	st.shared.u32 	[%r853+2048], %r859;
	ld.shared.u32 	%r860, [%r853+3072];
	add.s32 	%r861, %r860, %r218;
	st.shared.u32 	[%r853+3072], %r861;
	ld.shared.u32 	%r862, [%r853+4096];
	add.s32 	%r863, %r862, %r218;
	st.shared.u32 	[%r853+4096], %r863;
	ld.shared.u32 	%r864, [%r853+5120];
	add.s32 	%r865, %r864, %r218;
	st.shared.u32 	[%r853+5120], %r865;
	ld.shared.u32 	%r866, [%r853+6144];
	add.s32 	%r867, %r866, %r218;
	st.shared.u32 	[%r853+6144], %r867;
	ld.shared.u32 	%r868, [%r853+7168];
	add.s32 	%r869, %r868, %r218;
	st.shared.u32 	[%r853+7168], %r869;
	ld.shared.u32 	%r870, [%r853+8192];
	add.s32 	%r871, %r870, %r218;
	st.shared.u32 	[%r853+8192], %r871;
	ld.shared.u32 	%r872, [%r853+9216];
	add.s32 	%r873, %r872, %r218;
	st.shared.u32 	[%r853+9216], %r873;
	ld.shared.u32 	%r874, [%r853+10240];
	add.s32 	%r875, %r874, %r218;
	st.shared.u32 	[%r853+10240], %r875;
	ld.shared.u32 	%r876, [%r853+11264];
	add.s32 	%r877, %r876, %r218;
	st.shared.u32 	[%r853+11264], %r877;
$L__BB7_179:
	ld.param.u32 	%r2132, [_ZN3cub18CUB_300001_SM_10006detail10radix_sort29DeviceRadixSortOnesweepKernelINS1_5radix10policy_hubIiiyE10Policy1000ELNS0_9SortOrderE0EiiyiiNS1_21identity_decomposer_tEEEvPT5_SB_PT3_PKSC_PT1_PKSG_PT2_PKSK_T4_iiT6__param_10];
	ld.param.u32 	%r2095, [_ZN3cub18CUB_300001_SM_10006detail10radix_sort29DeviceRadixSortOnesweepKernelINS1_5radix10policy_hubIiiyE10Policy1000ELNS0_9SortOrderE0EiiyiiNS1_21identity_decomposer_tEEEvPT5_SB_PT3_PKSC_PT1_PKSG_PT2_PKSK_T4_iiT6__param_9];
	shl.b32 	%r904, %r1, 5;
	and.b32  	%r905, %r904, 31744;
	add.s32 	%r219, %r783, %r905;
	bar.sync 	0;
	// begin inline asm
	mov.u32 %r878, %lanemask_le;
	// end inline asm
	shr.u32 	%r907, %r2228, %r2095;
	mov.b32 	%r908, -1;
	shl.b32 	%r909, %r908, %r2132;
	not.b32 	%r221, %r909;
	and.b32  	%r901, %r907, %r221;
	mov.b32 	%r881, 1;
	// begin inline asm
	{
    .reg .pred p;
    and.b32 %r879, %r901, %r881;    setp.ne.u32 p, %r879, 0;
    vote.ballot.sync.b32 %r879, p, 0xffffffff;
    @!p not.b32 %r879, %r879;
}

	// end inline asm
	mov.b32 	%r884, 2;
	// begin inline asm
	{
    .reg .pred p;
    and.b32 %r882, %r901, %r884;    setp.ne.u32 p, %r882, 0;
    vote.ballot.sync.b32 %r882, p, 0xffffffff;
    @!p not.b32 %r882, %r882;
}

	// end inline asm
	and.b32  	%r910, %r882, %r879;
	mov.b32 	%r887, 4;
	// begin inline asm
	{
    .reg .pred p;
    and.b32 %r885, %r901, %r887;    setp.ne.u32 p, %r885, 0;
    vote.ballot.sync.b32 %r885, p, 0xffffffff;
    @!p not.b32 %r885, %r885;
}

	// end inline asm
	and.b32  	%r911, %r885, %r910;
	mov.b32 	%r890, 8;
	// begin inline asm
	{
    .reg .pred p;
    and.b32 %r888, %r901, %r890;    setp.ne.u32 p, %r888, 0;
    vote.ballot.sync.b32 %r888, p, 0xffffffff;
    @!p not.b32 %r888, %r888;
}

	// end inline asm
	and.b32  	%r912, %r888, %r911;
	mov.b32 	%r893, 16;
	// begin inline asm
	{
    .reg .pred p;
    and.b32 %r891, %r901, %r893;    setp.ne.u32 p, %r891, 0;
    vote.ballot.sync.b32 %r891, p, 0xffffffff;
    @!p not.b32 %r891, %r891;
}

	// end inline asm
	and.b32  	%r913, %r891, %r912;
	mov.b32 	%r896, 32;
	// begin inline asm
	{
    .reg .pred p;
    and.b32 %r894, %r901, %r896;    setp.ne.u32 p, %r894, 0;
    vote.ballot.sync.b32 %r894, p, 0xffffffff;
    @!p not.b32 %r894, %r894;
}

	// end inline asm
	and.b32  	%r914, %r894, %r913;
	mov.b32 	%r899, 64;
	// begin inline asm
	{
    .reg .pred p;
    and.b32 %r897, %r901, %r899;    setp.ne.u32 p, %r897, 0;
    vote.ballot.sync.b32 %r897, p, 0xffffffff;
    @!p not.b32 %r897, %r897;
}

	// end inline asm
	and.b32  	%r915, %r897, %r914;
	mov.b32 	%r902, 128;
	// begin inline asm
	{
    .reg .pred p;
    and.b32 %r900, %r901, %r902;    setp.ne.u32 p, %r900, 0;
    vote.ballot.sync.b32 %r900, p, 0xffffffff;
    @!p not.b32 %r900, %r900;
}

	// end inline asm
	and.b32  	%r916, %r900, %r915;
	clz.b32 	%r917, %r916;
	sub.s32 	%r223, 31, %r917;
	and.b32  	%r918, %r878, %r916;
	popc.b32 	%r224, %r918;
	setp.ne.s32 	%p105, %r443, %r223;
	mov.b32 	%r2229, 0;
	@%p105 bra 	$L__BB7_181;
	shl.b32 	%r919, %r901, 2;
	add.s32 	%r920, %r219, %r919;
	atom.shared.add.u32 	%r2229, [%r920], %r224;
$L__BB7_181:
	ld.param.u32 	%r2096, [_ZN3cub18CUB_300001_SM_10006detail10radix_sort29DeviceRadixSortOnesweepKernelINS1_5radix10policy_hubIiiyE10Policy1000ELNS0_9SortOrderE0EiiyiiNS1_21identity_decomposer_tEEEvPT5_SB_PT3_PKSC_PT1_PKSG_PT2_PKSK_T4_iiT6__param_9];
	shfl.sync.idx.b32	%r946|%p106, %r2229, %r223, 31, -1;
	add.s32 	%r227, %r224, %r946;
	shr.u32 	%r947, %r2227, %r2096;
	and.b32  	%r943, %r947, %r221;
	mov.b32 	%r923, 1;
	// begin inline asm
	{
    .reg .pred p;
    and.b32 %r921, %r943, %r923;    setp.ne.u32 p, %r921, 0;
    vote.ballot.sync.b32 %r921, p, 0xffffffff;
    @!p not.b32 %r921, %r921;
}

	// end inline asm
	mov.b32 	%r926, 2;
	// begin inline asm
	{
    .reg .pred p;
    and.b32 %r924, %r943, %r926;    setp.ne.u32 p, %r924, 0;
    vote.ballot.sync.b32 %r924, p, 0xffffffff;
    @!p not.b32 %r924, %r924;
}

	// end inline asm
	and.b32  	%r948, %r924, %r921;
	mov.b32 	%r929, 4;
	// begin inline asm
	{
    .reg .pred p;
    and.b32 %r927, %r943, %r929;    setp.ne.u32 p, %r927, 0;
    vote.ballot.sync.b32 %r927, p, 0xffffffff;
    @!p not.b32 %r927, %r927;
}

	// end inline asm
	and.b32  	%r949, %r927, %r948;
	mov.b32 	%r932, 8;
	// begin inline asm
	{
    .reg .pred p;
    and.b32 %r930, %r943, %r932;    setp.ne.u32 p, %r930, 0;
    vote.ballot.sync.b32 %r930, p, 0xffffffff;
    @!p not.b32 %r930, %r930;
}

	// end inline asm
	and.b32  	%r950, %r930, %r949;
	mov.b32 	%r935, 16;
	// begin inline asm
	{
    .reg .pred p;
    and.b32 %r933, %r943, %r935;    setp.ne.u32 p, %r933, 0;
    vote.ballot.sync.b32 %r933, p, 0xffffffff;
    @!p not.b32 %r933, %r933;
}

	// end inline asm
	and.b32  	%r951, %r933, %r950;
	mov.b32 	%r938, 32;
	// begin inline asm
	{
    .reg .pred p;
    and.b32 %r936, %r943, %r938;    setp.ne.u32 p, %r936, 0;
    vote.ballot.sync.b32 %r936, p, 0xffffffff;
    @!p not.b32 %r936, %r936;
}

	// end inline asm
	and.b32  	%r952, %r936, %r951;
	mov.b32 	%r941, 64;
	// begin inline asm
	{
    .reg .pred p;
    and.b32 %r939, %r943, %r941;    setp.ne.u32 p, %r939, 0;
    vote.ballot.sync.b32 %r939, p, 0xffffffff;
    @!p not.b32 %r939, %r939;
}

	// end inline asm
	and.b32  	%r953, %r939, %r952;
	mov.b32 	%r944, 128;
	// begin inline asm
	{
    .reg .pred p;
    and.b32 %r942, %r943, %r944;    setp.ne.u32 p, %r942, 0;
    vote.ballot.sync.b32 %r942, p, 0xffffffff;
    @!p not.b32 %r942, %r942;
}

	// end inline asm
	and.b32  	%r954, %r942, %r953;
	clz.b32 	%r955, %r954;
	sub.s32 	%r229, 31, %r955;
	and.b32  	%r956, %r878, %r954;
	popc.b32 	%r230, %r956;
	setp.ne.s32 	%p107, %r443, %r229;
	mov.b32 	%r2230, 0;
	@%p107 bra 	$L__BB7_183;
	shl.b32 	%r957, %r943, 2;
	add.s32 	%r958, %r219, %r957;
	atom.shared.add.u32 	%r2230, [%r958], %r230;
$L__BB7_183:
	ld.param.u32 	%r2097, [_ZN3cub18CUB_300001_SM_10006detail10radix_sort29DeviceRadixSortOnesweepKernelINS1_5radix10policy_hubIiiyE10Policy1000ELNS0_9SortOrderE0EiiyiiNS1_21identity_decomposer_tEEEvPT5_SB_PT3_PKSC_PT1_PKSG_PT2_PKSK_T4_iiT6__param_9];
	shfl.sync.idx.b32	%r984|%p108, %r2230, %r229, 31, -1;
	add.s32 	%r233, %r230, %r984;
	shr.u32 	%r985, %r2226, %r2097;
	and.b32  	%r981, %r985, %r221;
	mov.b32 	%r961, 1;
	// begin inline asm
	{
    .reg .pred p;
    and.b32 %r959, %r981, %r961;    setp.ne.u32 p, %r959, 0;
    vote.ballot.sync.b32 %r959, p, 0xffffffff;
    @!p not.b32 %r959, %r959;
}

	// end inline asm
	mov.b32 	%r964, 2;
	// begin inline asm
	{
    .reg .pred p;
    and.b32 %r962, %r981, %r964;    setp.ne.u32 p, %r962, 0;
    vote.ballot.sync.b32 %r962, p, 0xffffffff;
    @!p not.b32 %r962, %r962;
}

	// end inline asm
	and.b32  	%r986, %r962, %r959;
	mov.b32 	%r967, 4;
	// begin inline asm
	{
    .reg .pred p;
    and.b32 %r965, %r981, %r967;    setp.ne.u32 p, %r965, 0;
    vote.ballot.sync.b32 %r965, p, 0xffffffff;
    @!p not.b32 %r965, %r965;
}

	// end inline asm
	and.b32  	%r987, %r965, %r986;
	mov.b32 	%r970, 8;
	// begin inline asm
	{
    .reg .pred p;
    and.b32 %r968, %r981, %r970;    setp.ne.u32 p, %r968, 0;
    vote.ballot.sync.b32 %r968, p, 0xffffffff;
    @!p not.b32 %r968, %r968;
}

	// end inline asm
	and.b32  	%r988, %r968, %r987;
	mov.b32 	%r973, 16;
	// begin inline asm
	{
    .reg .pred p;
    and.b32 %r971, %r981, %r973;    setp.ne.u32 p, %r971, 0;
    vote.ballot.sync.b32 %r971, p, 0xffffffff;
    @!p not.b32 %r971, %r971;
}

	// end inline asm
	and.b32  	%r989, %r971, %r988;
	mov.b32 	%r976, 32;
	// begin inline asm
	{
    .reg .pred p;
    and.b32 %r974, %r981, %r976;    setp.ne.u32 p, %r974, 0;
    vote.ballot.sync.b32 %r974, p, 0xffffffff;
    @!p not.b32 %r974, %r974;
}

	// end inline asm
	and.b32  	%r990, %r974, %r989;
	mov.b32 	%r979, 64;
	// begin inline asm
	{
    .reg .pred p;
    and.b32 %r977, %r981, %r979;    setp.ne.u32 p, %r977, 0;
    vote.ballot.sync.b32 %r977, p, 0xffffffff;
    @!p not.b32 %r977, %r977;
}

	// end inline asm
	and.b32  	%r991, %r977, %r990;
	mov.b32 	%r982, 128;
	// begin inline asm
	{
    .reg .pred p;
    and.b32 %r980, %r981, %r982;    setp.ne.u32 p, %r980, 0;
    vote.ballot.sync.b32 %r980, p, 0xffffffff;
    @!p not.b32 %r980, %r980;
}

	// end inline asm
	and.b32  	%r992, %r980, %r991;
	clz.b32 	%r993, %r992;
	sub.s32 	%r235, 31, %r993;
	and.b32  	%r994, %r878, %r992;
	popc.b32 	%r236, %r994;
	setp.ne.s32 	%p109, %r443, %r235;
	mov.b32 	%r2231, 0;
	@%p109 bra 	$L__BB7_185;
	shl.b32 	%r995, %r981, 2;
	add.s32 	%r996, %r219, %r995;
	atom.shared.add.u32 	%r2231, [%r996], %r236;
$L__BB7_185:
	ld.param.u32 	%r2098, [_ZN3cub18CUB_300001_SM_10006detail10radix_sort29DeviceRadixSortOnesweepKernelINS1_5radix10policy_hubIiiyE10Policy1000ELNS0_9SortOrderE0EiiyiiNS1_21identity_decomposer_tEEEvPT5_SB_PT3_PKSC_PT1_PKSG_PT2_PKSK_T4_iiT6__param_9];
	shfl.sync.idx.b32	%r1022|%p110, %r2231, %r235, 31, -1;
	add.s32 	%r239, %r236, %r1022;
	shr.u32 	%r1023, %r2225, %r2098;
	and.b32  	%r1019, %r1023, %r221;
	mov.b32 	%r999, 1;
	// begin inline asm
	{
    .reg .pred p;
    and.b32 %r997, %r1019, %r999;    setp.ne.u32 p, %r997, 0;
    vote.ballot.sync.b32 %r997, p, 0xffffffff;
    @!p not.b32 %r997, %r997;
}

	// end inline asm
	mov.b32 	%r1002, 2;
	// begin inline asm
	{
    .reg .pred p;
    and.b32 %r1000, %r1019, %r1002;    setp.ne.u32 p, %r1000, 0;
    vote.ballot.sync.b32 %r1000, p, 0xffffffff;
    @!p not.b32 %r1000, %r1000;
}

	// end inline asm
	and.b32  	%r1024, %r1000, %r997;
	mov.b32 	%r1005, 4;
	// begin inline asm
	{
    .reg .pred p;
    and.b32 %r1003, %r1019, %r1005;    setp.ne.u32 p, %r1003, 0;
    vote.ballot.sync.b32 %r1003, p, 0xffffffff;
    @!p not.b32 %r1003, %r1003;
}

	// end inline asm
	and.b32  	%r1025, %r1003, %r1024;
	mov.b32 	%r1008, 8;
	// begin inline asm
	{
    .reg .pred p;
    and.b32 %r1006, %r1019, %r1008;    setp.ne.u32 p, %r1006, 0;
    vote.ballot.sync.b32 %r1006, p, 0xffffffff;
    @!p not.b32 %r1006, %r1006;
}

	// end inline asm
	and.b32  	%r1026, %r1006, %r1025;
	mov.b32 	%r1011, 16;
	// begin inline asm
	{
    .reg .pred p;
    and.b32 %r1009, %r1019, %r1011;    setp.ne.u32 p, %r1009, 0;
    vote.ballot.sync.b32 %r1009, p, 0xffffffff;
    @!p not.b32 %r1009, %r1009;
}

	// end inline asm
	and.b32  	%r1027, %r1009, %r1026;
	mov.b32 	%r1014, 32;
	// begin inline asm
	{
    .reg .pred p;
    and.b32 %r1012, %r1019, %r1014;    setp.ne.u32 p, %r1012, 0;
    vote.ballot.sync.b32 %r1012, p, 0xffffffff;
    @!p not.b32 %r1012, %r1012;
}

	// end inline asm
	and.b32  	%r1028, %r1012, %r1027;
	mov.b32 	%r1017, 64;
	// begin inline asm
	{
    .reg .pred p;
    and.b32 %r1015, %r1019, %r1017;    setp.ne.u32 p, %r1015, 0;
    vote.ballot.sync.b32 %r1015, p, 0xffffffff;
    @!p not.b32 %r1015, %r1015;
}

	// end inline asm
	and.b32  	%r1029, %r1015, %r1028;
	mov.b32 	%r1020, 128;
	// begin inline asm
	{
    .reg .pred p;
    and.b32 %r1018, %r1019, %r1020;    setp.ne.u32 p, %r1018, 0;
    vote.ballot.sync.b32 %r1018, p, 0xffffffff;
    @!p not.b32 %r1018, %r1018;
}

	// end inline asm
	and.b32  	%r1030, %r1018, %r1029;
	clz.b32 	%r1031, %r1030;
	sub.s32 	%r241, 31, %r1031;
	and.b32  	%r1032, %r878, %r1030;
	popc.b32 	%r242, %r1032;
	setp.ne.s32 	%p111, %r443, %r241;
	mov.b32 	%r2232, 0;
	@%p111 bra 	$L__BB7_187;
	shl.b32 	%r1033, %r1019, 2;
	add.s32 	%r1034, %r219, %r1033;
	atom.shared.add.u32 	%r2232, [%r1034], %r242;
$L__BB7_187:
	ld.param.u32 	%r2099, [_ZN3cub18CUB_300001_SM_10006detail10radix_sort29DeviceRadixSortOnesweepKernelINS1_5radix10policy_hubIiiyE10Policy1000ELNS0_9SortOrderE0EiiyiiNS1_21identity_decomposer_tEEEvPT5_SB_PT3_PKSC_PT1_PKSG_PT2_PKSK_T4_iiT6__param_9];
	shfl.sync.idx.b32	%r1060|%p112, %r2232, %r241, 31, -1;
	add.s32 	%r245, %r242, %r1060;
	shr.u32 	%r1061, %r2224, %r2099;
	and.b32  	%r1057, %r1061, %r221;
	mov.b32 	%r1037, 1;
	// begin inline asm
	{
    .reg .pred p;
    and.b32 %r1035, %r1057, %r1037;    setp.ne.u32 p, %r1035, 0;
    vote.ballot.sync.b32 %r1035, p, 0xffffffff;
    @!p not.b32 %r1035, %r1035;
}

	// end inline asm
	mov.b32 	%r1040, 2;
	// begin inline asm
	{
    .reg .pred p;
    and.b32 %r1038, %r1057, %r1040;    setp.ne.u32 p, %r1038, 0;
    vote.ballot.sync.b32 %r1038, p, 0xffffffff;
    @!p not.b32 %r1038, %r1038;
}

	// end inline asm
	and.b32  	%r1062, %r1038, %r1035;
	mov.b32 	%r1043, 4;
	// begin inline asm
	{
    .reg .pred p;
    and.b32 %r1041, %r1057, %r1043;    setp.ne.u32 p, %r1041, 0;
    vote.ballot.sync.b32 %r1041, p, 0xffffffff;
    @!p not.b32 %r1041, %r1041;
}

	// end inline asm
	and.b32  	%r1063, %r1041, %r1062;
	mov.b32 	%r1046, 8;
	// begin inline asm
	{
    .reg .pred p;
    and.b32 %r1044, %r1057, %r1046;    setp.ne.u32 p, %r1044, 0;
    vote.ballot.sync.b32 %r1044, p, 0xffffffff;
    @!p not.b32 %r1044, %r1044;
}

	// end inline asm
	and.b32  	%r1064, %r1044, %r1063;
	mov.b32 	%r1049, 16;
	// begin inline asm
	{
    .reg .pred p;
    and.b32 %r1047, %r1057, %r1049;    setp.ne.u32 p, %r1047, 0;
    vote.ballot.sync.b32 %r1047, p, 0xffffffff;
    @!p not.b32 %r1047, %r1047;
}

	// end inline asm
	and.b32  	%r1065, %r1047, %r1064;
	mov.b32 	%r1052, 32;
	// begin inline asm
	{
    .reg .pred p;
    and.b32 %r1050, %r1057, %r1052;    setp.ne.u32 p, %r1050, 0;
    vote.ballot.sync.b32 %r1050, p, 0xffffffff;
    @!p not.b32 %r1050, %r1050;
}

	// end inline asm
	and.b32  	%r1066, %r1050, %r1065;
	mov.b32 	%r1055, 64;
	// begin inline asm
	{
    .reg .pred p;
    and.b32 %r1053, %r1057, %r1055;    setp.ne.u32 p, %r1053, 0;
    vote.ballot.sync.b32 %r1053, p, 0xffffffff;
    @!p not.b32 %r1053, %r1053;
}

	// end inline asm
	and.b32  	%r1067, %r1053, %r1066;
	mov.b32 	%r1058, 128;
	// begin inline asm
	{
    .reg .pred p;
    and.b32 %r1056, %r1057, %r1058;    setp.ne.u32 p, %r1056, 0;
    vote.ballot.sync.b32 %r1056, p, 0xffffffff;
    @!p not.b32 %r1056, %r1056;
}

	// end inline asm
	and.b32  	%r1068, %r1056, %r1067;
	clz.b32 	%r1069, %r1068;
	sub.s32 	%r247, 31, %r1069;
	and.b32  	%r1070, %r878, %r1068;
	popc.b32 	%r248, %r1070;
	setp.ne.s32 	%p113, %r443, %r247;
	mov.b32 	%r2233, 0;
	@%p113 bra 	$L__BB7_189;
	shl.b32 	%r1071, %r1057, 2;
	add.s32 	%r1072, %r219, %r1071;
	atom.shared.add.u32 	%r2233, [%r1072], %r248;
$L__BB7_189:
	ld.param.u32 	%r2100, [_ZN3cub18CUB_300001_SM_10006detail10radix_sort29DeviceRadixSortOnesweepKernelINS1_5radix10policy_hubIiiyE10Policy1000ELNS0_9SortOrderE0EiiyiiNS1_21identity_decomposer_tEEEvPT5_SB_PT3_PKSC_PT1_PKSG_PT2_PKSK_T4_iiT6__param_9];
	shfl.sync.idx.b32	%r1098|%p114, %r2233, %r247, 31, -1;
	add.s32 	%r251, %r248, %r1098;
	shr.u32 	%r1099, %r2223, %r2100;
	and.b32  	%r1095, %r1099, %r221;
	mov.b32 	%r1075, 1;
	// begin inline asm
	{
    .reg .pred p;
    and.b32 %r1073, %r1095, %r1075;    setp.ne.u32 p, %r1073, 0;
    vote.ballot.sync.b32 %r1073, p, 0xffffffff;
    @!p not.b32 %r1073, %r1073;
}

	// end inline asm
	mov.b32 	%r1078, 2;
	// begin inline asm
	{
    .reg .pred p;
    and.b32 %r1076, %r1095, %r1078;    setp.ne.u32 p, %r1076, 0;
    vote.ballot.sync.b32 %r1076, p, 0xffffffff;
    @!p not.b32 %r1076, %r1076;
}

	// end inline asm
	and.b32  	%r1100, %r1076, %r1073;
	mov.b32 	%r1081, 4;
	// begin inline asm
	{
    .reg .pred p;
    and.b32 %r1079, %r1095, %r1081;    setp.ne.u32 p, %r1079, 0;
    vote.ballot.sync.b32 %r1079, p, 0xffffffff;
    @!p not.b32 %r1079, %r1079;
}

	// end inline asm
	and.b32  	%r1101, %r1079, %r1100;
	mov.b32 	%r1084, 8;
	// begin inline asm
	{
    .reg .pred p;
    and.b32 %r1082, %r1095, %r1084;    setp.ne.u32 p, %r1082, 0;
    vote.ballot.sync.b32 %r1082, p, 0xffffffff;
    @!p not.b32 %r1082, %r1082;
}

	// end inline asm
	and.b32  	%r1102, %r1082, %r1101;
	mov.b32 	%r1087, 16;
	// begin inline asm
	{
    .reg .pred p;
    and.b32 %r1085, %r1095, %r1087;    setp.ne.u32 p, %r1085, 0;
    vote.ballot.sync.b32 %r1085, p, 0xffffffff;
    @!p not.b32 %r1085, %r1085;
}

	// end inline asm
	and.b32  	%r1103, %r1085, %r1102;
	mov.b32 	%r1090, 32;
	// begin inline asm
	{
    .reg .pred p;
    and.b32 %r1088, %r1095, %r1090;    setp.ne.u32 p, %r1088, 0;
    vote.ballot.sync.b32 %r1088, p, 0xffffffff;
    @!p not.b32 %r1088, %r1088;
}

	// end inline asm
	and.b32  	%r1104, %r1088, %r1103;
	mov.b32 	%r1093, 64;
	// begin inline asm
	{
    .reg .pred p;
    and.b32 %r1091, %r1095, %r1093;    setp.ne.u32 p, %r1091, 0;
    vote.ballot.sync.b32 %r1091, p, 0xffffffff;
    @!p not.b32 %r1091, %r1091;
}

	// end inline asm
	and.b32  	%r1105, %r1091, %r1104;
	mov.b32 	%r1096, 128;
	// begin inline asm
	{
    .reg .pred p;
    and.b32 %r1094, %r1095, %r1096;    setp.ne.u32 p, %r1094, 0;
    vote.ballot.sync.b32 %r1094, p, 0xffffffff;
    @!p not.b32 %r1094, %r1094;
}

	// end inline asm
	and.b32  	%r1106, %r1094, %r1105;
	clz.b32 	%r1107, %r1106;
	sub.s32 	%r253, 31, %r1107;
	and.b32  	%r1108, %r878, %r1106;
	popc.b32 	%r254, %r1108;
	setp.ne.s32 	%p115, %r443, %r253;
	mov.b32 	%r2234, 0;
	@%p115 bra 	$L__BB7_191;
	shl.b32 	%r1109, %r1095, 2;
	add.s32 	%r1110, %r219, %r1109;
	atom.shared.add.u32 	%r2234, [%r1110], %r254;
$L__BB7_191:
	ld.param.u32 	%r2101, [_ZN3cub18CUB_300001_SM_10006detail10radix_sort29DeviceRadixSortOnesweepKernelINS1_5radix10policy_hubIiiyE10Policy1000ELNS0_9SortOrderE0EiiyiiNS1_21identity_decomposer_tEEEvPT5_SB_PT3_PKSC_PT1_PKSG_PT2_PKSK_T4_iiT6__param_9];
	shfl.sync.idx.b32	%r1136|%p116, %r2234, %r253, 31, -1;
	add.s32 	%r257, %r254, %r1136;
	shr.u32 	%r1137, %r2222, %r2101;
	and.b32  	%r1133, %r1137, %r221;
	mov.b32 	%r1113, 1;
	// begin inline asm
	{
    .reg .pred p;
    and.b32 %r1111, %r1133, %r1113;    setp.ne.u32 p, %r1111, 0;
    vote.ballot.sync.b32 %r1111, p, 0xffffffff;
    @!p not.b32 %r1111, %r1111;
}

	// end inline asm
	mov.b32 	%r1116, 2;
	// begin inline asm
	{
    .reg .pred p;
    and.b32 %r1114, %r1133, %r1116;    setp.ne.u32 p, %r1114, 0;
    vote.ballot.sync.b32 %r1114, p, 0xffffffff;
    @!p not.b32 %r1114, %r1114;
}

	// end inline asm
	and.b32  	%r1138, %r1114, %r1111;
	mov.b32 	%r1119, 4;
	// begin inline asm
	{
    .reg .pred p;
    and.b32 %r1117, %r1133, %r1119;    setp.ne.u32 p, %r1117, 0;
    vote.ballot.sync.b32 %r1117, p, 0xffffffff;
    @!p not.b32 %r1117, %r1117;
}

	// end inline asm
	and.b32  	%r1139, %r1117, %r1138;
	mov.b32 	%r1122, 8;
	// begin inline asm
	{
    .reg .pred p;
    and.b32 %r1120, %r1133, %r1122;    setp.ne.u32 p, %r1120, 0;
    vote.ballot.sync.b32 %r1120, p, 0xffffffff;
    @!p not.b32 %r1120, %r1120;
}

	// end inline asm
	and.b32  	%r1140, %r1120, %r1139;
	mov.b32 	%r1125, 16;
	// begin inline asm
	{
    .reg .pred p;
    and.b32 %r1123, %r1133, %r1125;    setp.ne.u32 p, %r1123, 0;
    vote.ballot.sync.b32 %r1123, p, 0xffffffff;
    @!p not.b32 %r1123, %r1123;
}

	// end inline asm
	and.b32  	%r1141, %r1123, %r1140;
	mov.b32 	%r1128, 32;
	// begin inline asm
	{
    .reg .pred p;
    and.b32 %r1126, %r1133, %r1128;    setp.ne.u32 p, %r1126, 0;
    vote.ballot.sync.b32 %r1126, p, 0xffffffff;
    @!p not.b32 %r1126, %r1126;
}

	// end inline asm
	and.b32  	%r1142, %r1126, %r1141;
	mov.b32 	%r1131, 64;
	// begin inline asm
	{
    .reg .pred p;
    and.b32 %r1129, %r1133, %r1131;    setp.ne.u32 p, %r1129, 0;
    vote.ballot.sync.b32 %r1129, p, 0xffffffff;
    @!p not.b32 %r1129, %r1129;
}

	// end inline asm
	and.b32  	%r1143, %r1129, %r1142;
	mov.b32 	%r1134, 128;
	// begin inline asm
	{
    .reg .pred p;
    and.b32 %r1132, %r1133, %r1134;    setp.ne.u32 p, %r1132, 0;
    vote.ballot.sync.b32 %r1132, p, 0xffffffff;
    @!p not.b32 %r1132, %r1132;
}

	// end inline asm
	and.b32  	%r1144, %r1132, %r1143;
	clz.b32 	%r1145, %r1144;
	sub.s32 	%r259, 31, %r1145;
	and.b32  	%r1146, %r878, %r1144;
	popc.b32 	%r260, %r1146;
	setp.ne.s32 	%p117, %r443, %r259;
	mov.b32 	%r2235, 0;
	@%p117 bra 	$L__BB7_193;
	shl.b32 	%r1147, %r1133, 2;
	add.s32 	%r1148, %r219, %r1147;
	atom.shared.add.u32 	%r2235, [%r1148], %r260;
$L__BB7_193:
	ld.param.u32 	%r2102, [_ZN3cub18CUB_300001_SM_10006detail10radix_sort29DeviceRadixSortOnesweepKernelINS1_5radix10policy_hubIiiyE10Policy1000ELNS0_9SortOrderE0EiiyiiNS1_21identity_decomposer_tEEEvPT5_SB_PT3_PKSC_PT1_PKSG_PT2_PKSK_T4_iiT6__param_9];
	shfl.sync.idx.b32	%r1174|%p118, %r2235, %r259, 31, -1;
	add.s32 	%r263, %r260, %r1174;
	shr.u32 	%r1175, %r2221, %r2102;
	and.b32  	%r1171, %r1175, %r221;
	mov.b32 	%r1151, 1;
	// begin inline asm
	{
    .reg .pred p;
    and.b32 %r1149, %r1171, %r1151;    setp.ne.u32 p, %r1149, 0;
    vote.ballot.sync.b32 %r1149, p, 0xffffffff;
    @!p not.b32 %r1149, %r1149;
}

	// end inline asm
	mov.b32 	%r1154, 2;
	// begin inline asm
	{
    .reg .pred p;
    and.b32 %r1152, %r1171, %r1154;    setp.ne.u32 p, %r1152, 0;
    vote.ballot.sync.b32 %r1152, p, 0xffffffff;
    @!p not.b32 %r1152, %r1152;
}

	// end inline asm
	and.b32  	%r1176, %r1152, %r1149;
	mov.b32 	%r1157, 4;
	// begin inline asm
	{
    .reg .pred p;
    and.b32 %r1155, %r1171, %r1157;    setp.ne.u32 p, %r1155, 0;
    vote.ballot.sync.b32 %r1155, p, 0xffffffff;
    @!p not.b32 %r1155, %r1155;
}

	// end inline asm
	and.b32  	%r1177, %r1155, %r1176;
	mov.b32 	%r1160, 8;
	// begin inline asm
	{
    .reg .pred p;
    and.b32 %r1158, %r1171, %r1160;    setp.ne.u32 p, %r1158, 0;
    vote.ballot.sync.b32 %r1158, p, 0xffffffff;
    @!p not.b32 %r1158, %r1158;
}

	// end inline asm
	and.b32  	%r1178, %r1158, %r1177;
	mov.b32 	%r1163, 16;
	// begin inline asm
	{
    .reg .pred p;
    and.b32 %r1161, %r1171, %r1163;    setp.ne.u32 p, %r1161, 0;
    vote.ballot.sync.b32 %r1161, p, 0xffffffff;
    @!p not.b32 %r1161, %r1161;
}

	// end inline asm
	and.b32  	%r1179, %r1161, %r1178;
	mov.b32 	%r1166, 32;
	// begin inline asm
	{
    .reg .pred p;
    and.b32 %r1164, %r1171, %r1166;    setp.ne.u32 p, %r1164, 0;
    vote.ballot.sync.b32 %r1164, p, 0xffffffff;
    @!p not.b32 %r1164, %r1164;
}

	// end inline asm
	and.b32  	%r1180, %r1164, %r1179;
	mov.b32 	%r1169, 64;
	// begin inline asm
	{
    .reg .pred p;
    and.b32 %r1167, %r1171, %r1169;    setp.ne.u32 p, %r1167, 0;
    vote.ballot.sync.b32 %r1167, p, 0xffffffff;
    @!p not.b32 %r1167, %r1167;
}

	// end inline asm
	and.b32  	%r1181, %r1167, %r1180;
	mov.b32 	%r1172, 128;
	// begin inline asm
	{
    .reg .pred p;
    and.b32 %r1170, %r1171, %r1172;    setp.ne.u32 p, %r1170, 0;
    vote.ballot.sync.b32 %r1170, p, 0xffffffff;
    @!p not.b32 %r1170, %r1170;
}

	// end inline asm
	and.b32  	%r1182, %r1170, %r1181;
	clz.b32 	%r1183, %r1182;
	sub.s32 	%r265, 31, %r1183;
	and.b32  	%r1184, %r878, %r1182;
	popc.b32 	%r266, %r1184;
	setp.ne.s32 	%p119, %r443, %r265;
	mov.b32 	%r2236, 0;
	@%p119 bra 	$L__BB7_195;
	shl.b32 	%r1185, %r1171, 2;
	add.s32 	%r1186, %r219, %r1185;
	atom.shared.add.u32 	%r2236, [%r1186], %r266;
$L__BB7_195:
	ld.param.u32 	%r2103, [_ZN3cub18CUB_300001_SM_10006detail10radix_sort29DeviceRadixSortOnesweepKernelINS1_5radix10policy_hubIiiyE10Policy1000ELNS0_9SortOrderE0EiiyiiNS1_21identity_decomposer_tEEEvPT5_SB_PT3_PKSC_PT1_PKSG_PT2_PKSK_T4_iiT6__param_9];
	shfl.sync.idx.b32	%r1212|%p120, %r2236, %r265, 31, -1;
	add.s32 	%r269, %r266, %r1212;
	shr.u32 	%r1213, %r2220, %r2103;
	and.b32  	%r1209, %r1213, %r221;
	mov.b32 	%r1189, 1;
	// begin inline asm
	{
    .reg .pred p;
    and.b32 %r1187, %r1209, %r1189;    setp.ne.u32 p, %r1187, 0;
    vote.ballot.sync.b32 %r1187, p, 0xffffffff;
    @!p not.b32 %r1187, %r1187;
}

	// end inline asm
	mov.b32 	%r1192, 2;
	// begin inline asm
	{
    .reg .pred p;
    and.b32 %r1190, %r1209, %r1192;    setp.ne.u32 p, %r1190, 0;
    vote.ballot.sync.b32 %r1190, p, 0xffffffff;
    @!p not.b32 %r1190, %r1190;
}

	// end inline asm
	and.b32  	%r1214, %r1190, %r1187;
	mov.b32 	%r1195, 4;
	// begin inline asm
	{
    .reg .pred p;
    and.b32 %r1193, %r1209, %r1195;    setp.ne.u32 p, %r1193, 0;
    vote.ballot.sync.b32 %r1193, p, 0xffffffff;
    @!p not.b32 %r1193, %r1193;
}

	// end inline asm
	and.b32  	%r1215, %r1193, %r1214;
	mov.b32 	%r1198, 8;
	// begin inline asm
	{
    .reg .pred p;
    and.b32 %r1196, %r1209, %r1198;    setp.ne.u32 p, %r1196, 0;
    vote.ballot.sync.b32 %r1196, p, 0xffffffff;
    @!p not.b32 %r1196, %r1196;
}

	// end inline asm
	and.b32  	%r1216, %r1196, %r1215;
	mov.b32 	%r1201, 16;
	// begin inline asm
	{
    .reg .pred p;
    and.b32 %r1199, %r1209, %r1201;    setp.ne.u32 p, %r1199, 0;
    vote.ballot.sync.b32 %r1199, p, 0xffffffff;
    @!p not.b32 %r1199, %r1199;
}

	// end inline asm
	and.b32  	%r1217, %r1199, %r1216;
	mov.b32 	%r1204, 32;
	// begin inline asm
	{
    .reg .pred p;
    and.b32 %r1202, %r1209, %r1204;    setp.ne.u32 p, %r1202, 0;
    vote.ballot.sync.b32 %r1202, p, 0xffffffff;
    @!p not.b32 %r1202, %r1202;
}

	// end inline asm
	and.b32  	%r1218, %r1202, %r1217;
	mov.b32 	%r1207, 64;
	// begin inline asm
	{
    .reg .pred p;
    and.b32 %r1205, %r1209, %r1207;    setp.ne.u32 p, %r1205, 0;
    vote.ballot.sync.b32 %r1205, p, 0xffffffff;
    @!p not.b32 %r1205, %r1205;
}

	// end inline asm
	and.b32  	%r1219, %r1205, %r1218;
	mov.b32 	%r1210, 128;
	// begin inline asm
	{
    .reg .pred p;
    and.b32 %r1208, %r1209, %r1210;    setp.ne.u32 p, %r1208, 0;
    vote.ballot.sync.b32 %r1208, p, 0xffffffff;
    @!p not.b32 %r1208, %r1208;
}

	// end inline asm
	and.b32  	%r1220, %r1208, %r1219;
	clz.b32 	%r1221, %r1220;
	sub.s32 	%r271, 31, %r1221;
	and.b32  	%r1222, %r878, %r1220;
	popc.b32 	%r272, %r1222;
	setp.ne.s32 	%p121, %r443, %r271;
	mov.b32 	%r2237, 0;
	@%p121 bra 	$L__BB7_197;
	shl.b32 	%r1223, %r1209, 2;
	add.s32 	%r1224, %r219, %r1223;
	atom.shared.add.u32 	%r2237, [%r1224], %r272;
$L__BB7_197:
	ld.param.u32 	%r2104, [_ZN3cub18CUB_300001_SM_10006detail10radix_sort29DeviceRadixSortOnesweepKernelINS1_5radix10policy_hubIiiyE10Policy1000ELNS0_9SortOrderE0EiiyiiNS1_21identity_decomposer_tEEEvPT5_SB_PT3_PKSC_PT1_PKSG_PT2_PKSK_T4_iiT6__param_9];
	shfl.sync.idx.b32	%r1250|%p122, %r2237, %r271, 31, -1;
	add.s32 	%r275, %r272, %r1250;
	shr.u32 	%r1251, %r2219, %r2104;
	and.b32  	%r1247, %r1251, %r221;
	mov.b32 	%r1227, 1;
	// begin inline asm
	{
    .reg .pred p;
    and.b32 %r1225, %r1247, %r1227;    setp.ne.u32 p, %r1225, 0;
    vote.ballot.sync.b32 %r1225, p, 0xffffffff;
    @!p not.b32 %r1225, %r1225;
}

	// end inline asm
	mov.b32 	%r1230, 2;
	// begin inline asm
	{
    .reg .pred p;
    and.b32 %r1228, %r1247, %r1230;    setp.ne.u32 p, %r1228, 0;
    vote.ballot.sync.b32 %r1228, p, 0xffffffff;
    @!p not.b32 %r1228, %r1228;
}

	// end inline asm
	and.b32  	%r1252, %r1228, %r1225;
	mov.b32 	%r1233, 4;
	// begin inline asm
	{
    .reg .pred p;
    and.b32 %r1231, %r1247, %r1233;    setp.ne.u32 p, %r1231, 0;
    vote.ballot.sync.b32 %r1231, p, 0xffffffff;
    @!p not.b32 %r1231, %r1231;
}

	// end inline asm
	and.b32  	%r1253, %r1231, %r1252;
	mov.b32 	%r1236, 8;
	// begin inline asm
	{
    .reg .pred p;
    and.b32 %r1234, %r1247, %r1236;    setp.ne.u32 p, %r1234, 0;
    vote.ballot.sync.b32 %r1234, p, 0xffffffff;
    @!p not.b32 %r1234, %r1234;
}

	// end inline asm
	and.b32  	%r1254, %r1234, %r1253;
	mov.b32 	%r1239, 16;
	// begin inline asm
	{
    .reg .pred p;
    and.b32 %r1237, %r1247, %r1239;    setp.ne.u32 p, %r1237, 0;
    vote.ballot.sync.b32 %r1237, p, 0xffffffff;
    @!p not.b32 %r1237, %r1237;
}

	// end inline asm
	and.b32  	%r1255, %r1237, %r1254;
	mov.b32 	%r1242, 32;
	// begin inline asm
	{
    .reg .pred p;
    and.b32 %r1240, %r1247, %r1242;    setp.ne.u32 p, %r1240, 0;
    vote.ballot.sync.b32 %r1240, p, 0xffffffff;
    @!p not.b32 %r1240, %r1240;
}

	// end inline asm
	and.b32  	%r1256, %r1240, %r1255;
	mov.b32 	%r1245, 64;
	// begin inline asm
	{
    .reg .pred p;
    and.b32 %r1243, %r1247, %r1245;    setp.ne.u32 p, %r1243, 0;
    vote.ballot.sync.b32 %r1243, p, 0xffffffff;
    @!p not.b32 %r1243, %r1243;
}

	// end inline asm
	and.b32  	%r1257, %r1243, %r1256;
	mov.b32 	%r1248, 128;
	// begin inline asm
	{
    .reg .pred p;
    and.b32 %r1246, %r1247, %r1248;    setp.ne.u32 p, %r1246, 0;
    vote.ballot.sync.b32 %r1246, p, 0xffffffff;
    @!p not.b32 %r1246, %r1246;
}

	// end inline asm
	and.b32  	%r1258, %r1246, %r1257;
	clz.b32 	%r1259, %r1258;
	sub.s32 	%r277, 31, %r1259;
	and.b32  	%r1260, %r878, %r1258;
	popc.b32 	%r278, %r1260;
	setp.ne.s32 	%p123, %r443, %r277;
	mov.b32 	%r2238, 0;
	@%p123 bra 	$L__BB7_199;
	shl.b32 	%r1265, %r1247, 2;
	add.s32 	%r1266, %r219, %r1265;
	atom.shared.add.u32 	%r2238, [%r1266], %r278;
$L__BB7_199:
	ld.param.u32 	%r2105, [_ZN3cub18CUB_300001_SM_10006detail10radix_sort29DeviceRadixSortOnesweepKernelINS1_5radix10policy_hubIiiyE10Policy1000ELNS0_9SortOrderE0EiiyiiNS1_21identity_decomposer_tEEEvPT5_SB_PT3_PKSC_PT1_PKSG_PT2_PKSK_T4_iiT6__param_9];
	shfl.sync.idx.b32	%r1292|%p124, %r2238, %r277, 31, -1;
	add.s32 	%r281, %r278, %r1292;
	shr.u32 	%r1293, %r2218, %r2105;
	and.b32  	%r1289, %r1293, %r221;
	mov.b32 	%r1269, 1;
	// begin inline asm
	{
    .reg .pred p;
    and.b32 %r1267, %r1289, %r1269;    setp.ne.u32 p, %r1267, 0;
    vote.ballot.sync.b32 %r1267, p, 0xffffffff;
    @!p not.b32 %r1267, %r1267;
}

	// end inline asm
	mov.b32 	%r1272, 2;
	// begin inline asm
	{
    .reg .pred p;
    and.b32 %r1270, %r1289, %r1272;    setp.ne.u32 p, %r1270, 0;
    vote.ballot.sync.b32 %r1270, p, 0xffffffff;
    @!p not.b32 %r1270, %r1270;
}

	// end inline asm
	and.b32  	%r1294, %r1270, %r1267;
	mov.b32 	%r1275, 4;
	// begin inline asm
	{
    .reg .pred p;
    and.b32 %r1273, %r1289, %r1275;    setp.ne.u32 p, %r1273, 0;
    vote.ballot.sync.b32 %r1273, p, 0xffffffff;
    @!p not.b32 %r1273, %r1273;
}

	// end inline asm
	and.b32  	%r1295, %r1273, %r1294;
	mov.b32 	%r1278, 8;
	// begin inline asm
	{
    .reg .pred p;
    and.b32 %r1276, %r1289, %r1278;    setp.ne.u32 p, %r1276, 0;
    vote.ballot.sync.b32 %r1276, p, 0xffffffff;
    @!p not.b32 %r1276, %r1276;
}

	// end inline asm
	and.b32  	%r1296, %r1276, %r1295;
	mov.b32 	%r1281, 16;
	// begin inline asm
	{
    .reg .pred p;
    and.b32 %r1279, %r1289, %r1281;    setp.ne.u32 p, %r1279, 0;
    vote.ballot.sync.b32 %r1279, p, 0xffffffff;
    @!p not.b32 %r1279, %r1279;
}

	// end inline asm
	and.b32  	%r1297, %r1279, %r1296;
	mov.b32 	%r1284, 32;
	// begin inline asm
	{
    .reg .pred p;
    and.b32 %r1282, %r1289, %r1284;    setp.ne.u32 p, %r1282, 0;
    vote.ballot.sync.b32 %r1282, p, 0xffffffff;
    @!p not.b32 %r1282, %r1282;
}

	// end inline asm
	and.b32  	%r1298, %r1282, %r1297;
	mov.b32 	%r1287, 64;
	// begin inline asm
	{
    .reg .pred p;
    and.b32 %r1285, %r1289, %r1287;    setp.ne.u32 p, %r1285, 0;
    vote.ballot.sync.b32 %r1285, p, 0xffffffff;
    @!p not.b32 %r1285, %r1285;
}

	// end inline asm
	and.b32  	%r1299, %r1285, %r1298;
	mov.b32 	%r1290, 128;
	// begin inline asm
	{
    .reg .pred p;
    and.b32 %r1288, %r1289, %r1290;    setp.ne.u32 p, %r1288, 0;
    vote.ballot.sync.b32 %r1288, p, 0xffffffff;
    @!p not.b32 %r1288, %r1288;
}

	// end inline asm
	and.b32  	%r1300, %r1288, %r1299;
	clz.b32 	%r1301, %r1300;
	sub.s32 	%r283, 31, %r1301;
	and.b32  	%r1302, %r878, %r1300;
	popc.b32 	%r284, %r1302;
	setp.ne.s32 	%p125, %r443, %r283;
	mov.b32 	%r2239, 0;
	@%p125 bra 	$L__BB7_201;
	shl.b32 	%r1307, %r1289, 2;
	add.s32 	%r1308, %r219, %r1307;
	atom.shared.add.u32 	%r2239, [%r1308], %r284;
$L__BB7_201:
	ld.param.u32 	%r2106, [_ZN3cub18CUB_300001_SM_10006detail10radix_sort29DeviceRadixSortOnesweepKernelINS1_5radix10policy_hubIiiyE10Policy1000ELNS0_9SortOrderE0EiiyiiNS1_21identity_decomposer_tEEEvPT5_SB_PT3_PKSC_PT1_PKSG_PT2_PKSK_T4_iiT6__param_9];
	shfl.sync.idx.b32	%r1334|%p126, %r2239, %r283, 31, -1;
	add.s32 	%r287, %r284, %r1334;
	shr.u32 	%r1335, %r2217, %r2106;
	and.b32  	%r1331, %r1335, %r221;
	mov.b32 	%r1311, 1;
	// begin inline asm
	{
    .reg .pred p;
    and.b32 %r1309, %r1331, %r1311;    setp.ne.u32 p, %r1309, 0;
    vote.ballot.sync.b32 %r1309, p, 0xffffffff;
    @!p not.b32 %r1309, %r1309;
}

	// end inline asm
	mov.b32 	%r1314, 2;
	// begin inline asm
	{
    .reg .pred p;
    and.b32 %r1312, %r1331, %r1314;    setp.ne.u32 p, %r1312, 0;
    vote.ballot.sync.b32 %r1312, p, 0xffffffff;
    @!p not.b32 %r1312, %r1312;
}

	// end inline asm
	and.b32  	%r1336, %r1312, %r1309;
	mov.b32 	%r1317, 4;
	// begin inline asm
	{
    .reg .pred p;
    and.b32 %r1315, %r1331, %r1317;    setp.ne.u32 p, %r1315, 0;
    vote.ballot.sync.b32 %r1315, p, 0xffffffff;
    @!p not.b32 %r1315, %r1315;
}

	// end inline asm
	and.b32  	%r1337, %r1315, %r1336;
	mov.b32 	%r1320, 8;
	// begin inline asm
	{
    .reg .pred p;
    and.b32 %r1318, %r1331, %r1320;    setp.ne.u32 p, %r1318, 0;
    vote.ballot.sync.b32 %r1318, p, 0xffffffff;
    @!p not.b32 %r1318, %r1318;
}

	// end inline asm
	and.b32  	%r1338, %r1318, %r1337;
	mov.b32 	%r1323, 16;
	// begin inline asm
	{
    .reg .pred p;
    and.b32 %r1321, %r1331, %r1323;    setp.ne.u32 p, %r1321, 0;
    vote.ballot.sync.b32 %r1321, p, 0xffffffff;
    @!p not.b32 %r1321, %r1321;
}

	// end inline asm
	and.b32  	%r1339, %r1321, %r1338;
	mov.b32 	%r1326, 32;
	// begin inline asm
	{
    .reg .pred p;
    and.b32 %r1324, %r1331, %r1326;    setp.ne.u32 p, %r1324, 0;
    vote.ballot.sync.b32 %r1324, p, 0xffffffff;
    @!p not.b32 %r1324, %r1324;
}

	// end inline asm
	and.b32  	%r1340, %r1324, %r1339;
	mov.b32 	%r1329, 64;
	// begin inline asm
	{
    .reg .pred p;
    and.b32 %r1327, %r1331, %r1329;    setp.ne.u32 p, %r1327, 0;
    vote.ballot.sync.b32 %r1327, p, 0xffffffff;
    @!p not.b32 %r1327, %r1327;
}

	// end inline asm
	and.b32  	%r1341, %r1327, %r1340;
	mov.b32 	%r1332, 128;
	// begin inline asm
	{
    .reg .pred p;
    and.b32 %r1330, %r1331, %r1332;    setp.ne.u32 p, %r1330, 0;
    vote.ballot.sync.b32 %r1330, p, 0xffffffff;
    @!p not.b32 %r1330, %r1330;
}

	// end inline asm
	and.b32  	%r1342, %r1330, %r1341;
	clz.b32 	%r1343, %r1342;
	sub.s32 	%r289, 31, %r1343;
	and.b32  	%r1344, %r878, %r1342;
	popc.b32 	%r290, %r1344;
	setp.ne.s32 	%p127, %r443, %r289;
	mov.b32 	%r2240, 0;
	@%p127 bra 	$L__BB7_203;
	shl.b32 	%r1349, %r1331, 2;
	add.s32 	%r1350, %r219, %r1349;
	atom.shared.add.u32 	%r2240, [%r1350], %r290;
$L__BB7_203:
	ld.param.u32 	%r2107, [_ZN3cub18CUB_300001_SM_10006detail10radix_sort29DeviceRadixSortOnesweepKernelINS1_5radix10policy_hubIiiyE10Policy1000ELNS0_9SortOrderE0EiiyiiNS1_21identity_decomposer_tEEEvPT5_SB_PT3_PKSC_PT1_PKSG_PT2_PKSK_T4_iiT6__param_9];
	shfl.sync.idx.b32	%r1376|%p128, %r2240, %r289, 31, -1;
	add.s32 	%r293, %r290, %r1376;
	shr.u32 	%r1377, %r2216, %r2107;
	and.b32  	%r1373, %r1377, %r221;
	mov.b32 	%r1353, 1;
	// begin inline asm
	{
    .reg .pred p;
    and.b32 %r1351, %r1373, %r1353;    setp.ne.u32 p, %r1351, 0;
    vote.ballot.sync.b32 %r1351, p, 0xffffffff;
    @!p not.b32 %r1351, %r1351;
}

	// end inline asm
	mov.b32 	%r1356, 2;
	// begin inline asm
	{
    .reg .pred p;
    and.b32 %r1354, %r1373, %r1356;    setp.ne.u32 p, %r1354, 0;
    vote.ballot.sync.b32 %r1354, p, 0xffffffff;
    @!p not.b32 %r1354, %r1354;
}

	// end inline asm
	and.b32  	%r1378, %r1354, %r1351;
	mov.b32 	%r1359, 4;
	// begin inline asm
	{
    .reg .pred p;
    and.b32 %r1357, %r1373, %r1359;    setp.ne.u32 p, %r1357, 0;
    vote.ballot.sync.b32 %r1357, p, 0xffffffff;
    @!p not.b32 %r1357, %r1357;
}

	// end inline asm
	and.b32  	%r1379, %r1357, %r1378;
	mov.b32 	%r1362, 8;
	// begin inline asm
	{
    .reg .pred p;
    and.b32 %r1360, %r1373, %r1362;    setp.ne.u32 p, %r1360, 0;
    vote.ballot.sync.b32 %r1360, p, 0xffffffff;
    @!p not.b32 %r1360, %r1360;
}

	// end inline asm
	and.b32  	%r1380, %r1360, %r1379;
	mov.b32 	%r1365, 16;
	// begin inline asm
	{
    .reg .pred p;
    and.b32 %r1363, %r1373, %r1365;    setp.ne.u32 p, %r1363, 0;
    vote.ballot.sync.b32 %r1363, p, 0xffffffff;
    @!p not.b32 %r1363, %r1363;
}

	// end inline asm
	and.b32  	%r1381, %r1363, %r1380;
	mov.b32 	%r1368, 32;
	// begin inline asm
	{
    .reg .pred p;
    and.b32 %r1366, %r1373, %r1368;    setp.ne.u32 p, %r1366, 0;
    vote.ballot.sync.b32 %r1366, p, 0xffffffff;
    @!p not.b32 %r1366, %r1366;
}

	// end inline asm
	and.b32  	%r1382, %r1366, %r1381;
	mov.b32 	%r1371, 64;
	// begin inline asm
	{
    .reg .pred p;
    and.b32 %r1369, %r1373, %r1371;    setp.ne.u32 p, %r1369, 0;
    vote.ballot.sync.b32 %r1369, p, 0xffffffff;
    @!p not.b32 %r1369, %r1369;
}

	// end inline asm
	and.b32  	%r1383, %r1369, %r1382;
	mov.b32 	%r1374, 128;
	// begin inline asm
	{
    .reg .pred p;
    and.b32 %r1372, %r1373, %r1374;    setp.ne.u32 p, %r1372, 0;
    vote.ballot.sync.b32 %r1372, p, 0xffffffff;
    @!p not.b32 %r1372, %r1372;
}

	// end inline asm
	and.b32  	%r1384, %r1372, %r1383;
	clz.b32 	%r1385, %r1384;
	sub.s32 	%r295, 31, %r1385;
	and.b32  	%r1386, %r878, %r1384;
	popc.b32 	%r296, %r1386;
	setp.ne.s32 	%p129, %r443, %r295;
	mov.b32 	%r2241, 0;
	@%p129 bra 	$L__BB7_205;
	shl.b32 	%r1391, %r1373, 2;
	add.s32 	%r1392, %r219, %r1391;
	atom.shared.add.u32 	%r2241, [%r1392], %r296;
$L__BB7_205:
	ld.param.u32 	%r2108, [_ZN3cub18CUB_300001_SM_10006detail10radix_sort29DeviceRadixSortOnesweepKernelINS1_5radix10policy_hubIiiyE10Policy1000ELNS0_9SortOrderE0EiiyiiNS1_21identity_decomposer_tEEEvPT5_SB_PT3_PKSC_PT1_PKSG_PT2_PKSK_T4_iiT6__param_9];
	shfl.sync.idx.b32	%r1418|%p130, %r2241, %r295, 31, -1;
	add.s32 	%r299, %r296, %r1418;
	shr.u32 	%r1419, %r2215, %r2108;
	and.b32  	%r1415, %r1419, %r221;
	mov.b32 	%r1395, 1;
	// begin inline asm
	{
    .reg .pred p;
    and.b32 %r1393, %r1415, %r1395;    setp.ne.u32 p, %r1393, 0;
    vote.ballot.sync.b32 %r1393, p, 0xffffffff;
    @!p not.b32 %r1393, %r1393;
}

	// end inline asm
	mov.b32 	%r1398, 2;
	// begin inline asm
	{
    .reg .pred p;
    and.b32 %r1396, %r1415, %r1398;    setp.ne.u32 p, %r1396, 0;
    vote.ballot.sync.b32 %r1396, p, 0xffffffff;
    @!p not.b32 %r1396, %r1396;
}

	// end inline asm
	and.b32  	%r1420, %r1396, %r1393;
	mov.b32 	%r1401, 4;
	// begin inline asm
	{
    .reg .pred p;
    and.b32 %r1399, %r1415, %r1401;    setp.ne.u32 p, %r1399, 0;
    vote.ballot.sync.b32 %r1399, p, 0xffffffff;
    @!p not.b32 %r1399, %r1399;
}

	// end inline asm
	and.b32  	%r1421, %r1399, %r1420;
	mov.b32 	%r1404, 8;
	// begin inline asm
	{
    .reg .pred p;
    and.b32 %r1402, %r1415, %r1404;    setp.ne.u32 p, %r1402, 0;
    vote.ballot.sync.b32 %r1402, p, 0xffffffff;
    @!p not.b32 %r1402, %r1402;
}

	// end inline asm
	and.b32  	%r1422, %r1402, %r1421;
	mov.b32 	%r1407, 16;
	// begin inline asm
	{
    .reg .pred p;
    and.b32 %r1405, %r1415, %r1407;    setp.ne.u32 p, %r1405, 0;
    vote.ballot.sync.b32 %r1405, p, 0xffffffff;
    @!p not.b32 %r1405, %r1405;
}

	// end inline asm
	and.b32  	%r1423, %r1405, %r1422;
	mov.b32 	%r1410, 32;
	// begin inline asm
	{
    .reg .pred p;
    and.b32 %r1408, %r1415, %r1410;    setp.ne.u32 p, %r1408, 0;
    vote.ballot.sync.b32 %r1408, p, 0xffffffff;
    @!p not.b32 %r1408, %r1408;
}

	// end inline asm
	and.b32  	%r1424, %r1408, %r1423;
	mov.b32 	%r1413, 64;
	// begin inline asm
	{
    .reg .pred p;
    and.b32 %r1411, %r1415, %r1413;    setp.ne.u32 p, %r1411, 0;
    vote.ballot.sync.b32 %r1411, p, 0xffffffff;
    @!p not.b32 %r1411, %r1411;
}

	// end inline asm
	and.b32  	%r1425, %r1411, %r1424;
	mov.b32 	%r1416, 128;
	// begin inline asm
	{
    .reg .pred p;
    and.b32 %r1414, %r1415, %r1416;    setp.ne.u32 p, %r1414, 0;
    vote.ballot.sync.b32 %r1414, p, 0xffffffff;
    @!p not.b32 %r1414, %r1414;
}

	// end inline asm
	and.b32  	%r1426, %r1414, %r1425;
	clz.b32 	%r1427, %r1426;
	sub.s32 	%r301, 31, %r1427;
	and.b32  	%r1428, %r878, %r1426;
	popc.b32 	%r302, %r1428;
	setp.ne.s32 	%p131, %r443, %r301;
	mov.b32 	%r2242, 0;
	@%p131 bra 	$L__BB7_207;
	shl.b32 	%r1433, %r1415, 2;
	add.s32 	%r1434, %r219, %r1433;
	atom.shared.add.u32 	%r2242, [%r1434], %r302;
$L__BB7_207:
	ld.param.u32 	%r2109, [_ZN3cub18CUB_300001_SM_10006detail10radix_sort29DeviceRadixSortOnesweepKernelINS1_5radix10policy_hubIiiyE10Policy1000ELNS0_9SortOrderE0EiiyiiNS1_21identity_decomposer_tEEEvPT5_SB_PT3_PKSC_PT1_PKSG_PT2_PKSK_T4_iiT6__param_9];
	shfl.sync.idx.b32	%r1460|%p132, %r2242, %r301, 31, -1;
	add.s32 	%r305, %r302, %r1460;
	shr.u32 	%r1461, %r2214, %r2109;
	and.b32  	%r1457, %r1461, %r221;
	mov.b32 	%r1437, 1;
	// begin inline asm
	{
    .reg .pred p;
    and.b32 %r1435, %r1457, %r1437;    setp.ne.u32 p, %r1435, 0;
    vote.ballot.sync.b32 %r1435, p, 0xffffffff;
    @!p not.b32 %r1435, %r1435;
}

	// end inline asm
	mov.b32 	%r1440, 2;
	// begin inline asm
	{
    .reg .pred p;
    and.b32 %r1438, %r1457, %r1440;    setp.ne.u32 p, %r1438, 0;
    vote.ballot.sync.b32 %r1438, p, 0xffffffff;
    @!p not.b32 %r1438, %r1438;
}

	// end inline asm
	and.b32  	%r1462, %r1438, %r1435;
	mov.b32 	%r1443, 4;
	// begin inline asm
	{
    .reg .pred p;
    and.b32 %r1441, %r1457, %r1443;    setp.ne.u32 p, %r1441, 0;
    vote.ballot.sync.b32 %r1441, p, 0xffffffff;
    @!p not.b32 %r1441, %r1441;
}

	// end inline asm
	and.b32  	%r1463, %r1441, %r1462;
	mov.b32 	%r1446, 8;
	// begin inline asm
	{
    .reg .pred p;
    and.b32 %r1444, %r1457, %r1446;    setp.ne.u32 p, %r1444, 0;
    vote.ballot.sync.b32 %r1444, p, 0xffffffff;
    @!p not.b32 %r1444, %r1444;
}

	// end inline asm
	and.b32  	%r1464, %r1444, %r1463;
	mov.b32 	%r1449, 16;
	// begin inline asm
	{
    .reg .pred p;
    and.b32 %r1447, %r1457, %r1449;    setp.ne.u32 p, %r1447, 0;
    vote.ballot.sync.b32 %r1447, p, 0xffffffff;
    @!p not.b32 %r1447, %r1447;
}

	// end inline asm
	and.b32  	%r1465, %r1447, %r1464;
	mov.b32 	%r1452, 32;
	// begin inline asm
	{
    .reg .pred p;
    and.b32 %r1450, %r1457, %r1452;    setp.ne.u32 p, %r1450, 0;
    vote.ballot.sync.b32 %r1450, p, 0xffffffff;
    @!p not.b32 %r1450, %r1450;
}

	// end inline asm
	and.b32  	%r1466, %r1450, %r1465;
	mov.b32 	%r1455, 64;
	// begin inline asm
	{
    .reg .pred p;
    and.b32 %r1453, %r1457, %r1455;    setp.ne.u32 p, %r1453, 0;
    vote.ballot.sync.b32 %r1453, p, 0xffffffff;
    @!p not.b32 %r1453, %r1453;
}

	// end inline asm
	and.b32  	%r1467, %r1453, %r1466;
	mov.b32 	%r1458, 128;
	// begin inline asm
	{
    .reg .pred p;
    and.b32 %r1456, %r1457, %r1458;    setp.ne.u32 p, %r1456, 0;
    vote.ballot.sync.b32 %r1456, p, 0xffffffff;
    @!p not.b32 %r1456, %r1456;
}

	// end inline asm
	and.b32  	%r1468, %r1456, %r1467;
	clz.b32 	%r1469, %r1468;
	sub.s32 	%r307, 31, %r1469;
	and.b32  	%r1470, %r878, %r1468;
	popc.b32 	%r308, %r1470;
	setp.ne.s32 	%p133, %r443, %r307;
	mov.b32 	%r2243, 0;
	@%p133 bra 	$L__BB7_209;
	shl.b32 	%r1475, %r1457, 2;
	add.s32 	%r1476, %r219, %r1475;
	atom.shared.add.u32 	%r2243, [%r1476], %r308;
$L__BB7_209:
	ld.param.u32 	%r2110, [_ZN3cub18CUB_300001_SM_10006detail10radix_sort29DeviceRadixSortOnesweepKernelINS1_5radix10policy_hubIiiyE10Policy1000ELNS0_9SortOrderE0EiiyiiNS1_21identity_decomposer_tEEEvPT5_SB_PT3_PKSC_PT1_PKSG_PT2_PKSK_T4_iiT6__param_9];
	shfl.sync.idx.b32	%r1502|%p134, %r2243, %r307, 31, -1;
	add.s32 	%r311, %r308, %r1502;
	shr.u32 	%r1503, %r2213, %r2110;
	and.b32  	%r1499, %r1503, %r221;
	mov.b32 	%r1479, 1;
	// begin inline asm
	{
    .reg .pred p;
    and.b32 %r1477, %r1499, %r1479;    setp.ne.u32 p, %r1477, 0;
    vote.ballot.sync.b32 %r1477, p, 0xffffffff;
    @!p not.b32 %r1477, %r1477;
}

	// end inline asm
	mov.b32 	%r1482, 2;
	// begin inline asm
	{
    .reg .pred p;
    and.b32 %r1480, %r1499, %r1482;    setp.ne.u32 p, %r1480, 0;
    vote.ballot.sync.b32 %r1480, p, 0xffffffff;
    @!p not.b32 %r1480, %r1480;
}

	// end inline asm
	and.b32  	%r1504, %r1480, %r1477;
	mov.b32 	%r1485, 4;
	// begin inline asm
	{
    .reg .pred p;
    and.b32 %r1483, %r1499, %r1485;    setp.ne.u32 p, %r1483, 0;
    vote.ballot.sync.b32 %r1483, p, 0xffffffff;
    @!p not.b32 %r1483, %r1483;
}

	// end inline asm
	and.b32  	%r1505, %r1483, %r1504;
	mov.b32 	%r1488, 8;
	// begin inline asm
	{
    .reg .pred p;
    and.b32 %r1486, %r1499, %r1488;    setp.ne.u32 p, %r1486, 0;
    vote.ballot.sync.b32 %r1486, p, 0xffffffff;
    @!p not.b32 %r1486, %r1486;
}

	// end inline asm
	and.b32  	%r1506, %r1486, %r1505;
	mov.b32 	%r1491, 16;
	// begin inline asm
	{
    .reg .pred p;
    and.b32 %r1489, %r1499, %r1491;    setp.ne.u32 p, %r1489, 0;
    vote.ballot.sync.b32 %r1489, p, 0xffffffff;
    @!p not.b32 %r1489, %r1489;
}

	// end inline asm
	and.b32  	%r1507, %r1489, %r1506;
	mov.b32 	%r1494, 32;
	// begin inline asm
	{
    .reg .pred p;
    and.b32 %r1492, %r1499, %r1494;    setp.ne.u32 p, %r1492, 0;
    vote.ballot.sync.b32 %r1492, p, 0xffffffff;
    @!p not.b32 %r1492, %r1492;
}

	// end inline asm
	and.b32  	%r1508, %r1492, %r1507;
	mov.b32 	%r1497, 64;
	// begin inline asm
	{
    .reg .pred p;
    and.b32 %r1495, %r1499, %r1497;    setp.ne.u32 p, %r1495, 0;
    vote.ballot.sync.b32 %r1495, p, 0xffffffff;
    @!p not.b32 %r1495, %r1495;
}

	// end inline asm
	and.b32  	%r1509, %r1495, %r1508;
	mov.b32 	%r1500, 128;
	// begin inline asm
	{
    .reg .pred p;
    and.b32 %r1498, %r1499, %r1500;    setp.ne.u32 p, %r1498, 0;
    vote.ballot.sync.b32 %r1498, p, 0xffffffff;
    @!p not.b32 %r1498, %r1498;
}

	// end inline asm
	and.b32  	%r1510, %r1498, %r1509;
	clz.b32 	%r1511, %r1510;
	sub.s32 	%r313, 31, %r1511;
	and.b32  	%r1512, %r878, %r1510;
	popc.b32 	%r314, %r1512;
	setp.ne.s32 	%p135, %r443, %r313;
	mov.b32 	%r2244, 0;
	@%p135 bra 	$L__BB7_211;
	shl.b32 	%r1517, %r1499, 2;
	add.s32 	%r1518, %r219, %r1517;
	atom.shared.add.u32 	%r2244, [%r1518], %r314;
$L__BB7_211:
	ld.param.u32 	%r2111, [_ZN3cub18CUB_300001_SM_10006detail10radix_sort29DeviceRadixSortOnesweepKernelINS1_5radix10policy_hubIiiyE10Policy1000ELNS0_9SortOrderE0EiiyiiNS1_21identity_decomposer_tEEEvPT5_SB_PT3_PKSC_PT1_PKSG_PT2_PKSK_T4_iiT6__param_9];
	shfl.sync.idx.b32	%r1544|%p136, %r2244, %r313, 31, -1;
	add.s32 	%r317, %r314, %r1544;
	shr.u32 	%r1545, %r2212, %r2111;
	and.b32  	%r1541, %r1545, %r221;
	mov.b32 	%r1521, 1;
	// begin inline asm
	{
    .reg .pred p;
    and.b32 %r1519, %r1541, %r1521;    setp.ne.u32 p, %r1519, 0;
    vote.ballot.sync.b32 %r1519, p, 0xffffffff;
    @!p not.b32 %r1519, %r1519;
}

	// end inline asm
	mov.b32 	%r1524, 2;
	// begin inline asm
	{
    .reg .pred p;
    and.b32 %r1522, %r1541, %r1524;    setp.ne.u32 p, %r1522, 0;
    vote.ballot.sync.b32 %r1522, p, 0xffffffff;
    @!p not.b32 %r1522, %r1522;
}

	// end inline asm
	and.b32  	%r1546, %r1522, %r1519;
	mov.b32 	%r1527, 4;
	// begin inline asm
	{
    .reg .pred p;
    and.b32 %r1525, %r1541, %r1527;    setp.ne.u32 p, %r1525, 0;
    vote.ballot.sync.b32 %r1525, p, 0xffffffff;
    @!p not.b32 %r1525, %r1525;
}

	// end inline asm
	and.b32  	%r1547, %r1525, %r1546;
	mov.b32 	%r1530, 8;
	// begin inline asm
	{
    .reg .pred p;
    and.b32 %r1528, %r1541, %r1530;    setp.ne.u32 p, %r1528, 0;
    vote.ballot.sync.b32 %r1528, p, 0xffffffff;
    @!p not.b32 %r1528, %r1528;
}

	// end inline asm
	and.b32  	%r1548, %r1528, %r1547;
	mov.b32 	%r1533, 16;
	// begin inline asm
	{
    .reg .pred p;
    and.b32 %r1531, %r1541, %r1533;    setp.ne.u32 p, %r1531, 0;
    vote.ballot.sync.b32 %r1531, p, 0xffffffff;
    @!p not.b32 %r1531, %r1531;
}

	// end inline asm
	and.b32  	%r1549, %r1531, %r1548;
	mov.b32 	%r1536, 32;
	// begin inline asm
	{
    .reg .pred p;
    and.b32 %r1534, %r1541, %r1536;    setp.ne.u32 p, %r1534, 0;
    vote.ballot.sync.b32 %r1534, p, 0xffffffff;
    @!p not.b32 %r1534, %r1534;
}

	// end inline asm
	and.b32  	%r1550, %r1534, %r1549;
	mov.b32 	%r1539, 64;
	// begin inline asm
	{
    .reg .pred p;
    and.b32 %r1537, %r1541, %r1539;    setp.ne.u32 p, %r1537, 0;
    vote.ballot.sync.b32 %r1537, p, 0xffffffff;
    @!p not.b32 %r1537, %r1537;
}

	// end inline asm
	and.b32  	%r1551, %r1537, %r1550;
	mov.b32 	%r1542, 128;
	// begin inline asm
	{
    .reg .pred p;
    and.b32 %r1540, %r1541, %r1542;    setp.ne.u32 p, %r1540, 0;
    vote.ballot.sync.b32 %r1540, p, 0xffffffff;
    @!p not.b32 %r1540, %r1540;
}

	// end inline asm
	and.b32  	%r1552, %r1540, %r1551;
	clz.b32 	%r1553, %r1552;
	sub.s32 	%r319, 31, %r1553;
	and.b32  	%r1554, %r878, %r1552;
	popc.b32 	%r320, %r1554;
	setp.ne.s32 	%p137, %r443, %r319;
	mov.b32 	%r2245, 0;
	@%p137 bra 	$L__BB7_213;
	shl.b32 	%r1559, %r1541, 2;
	add.s32 	%r1560, %r219, %r1559;
	atom.shared.add.u32 	%r2245, [%r1560], %r320;
$L__BB7_213:
	setp.gt.u32 	%p138, %r1, 255;
	shfl.sync.idx.b32	%r1561|%p139, %r2245, %r319, 31, -1;
	add.s32 	%r1562, %r320, %r1561;
	bar.sync 	0;
	shl.b32 	%r1563, %r227, 2;
	add.s32 	%r323, %r783, %r1563;
	st.shared.u32 	[%r323+-4], %r2228;
	shl.b32 	%r1565, %r233, 2;
	add.s32 	%r324, %r783, %r1565;
	st.shared.u32 	[%r324+-4], %r2227;
	shl.b32 	%r1566, %r239, 2;
	add.s32 	%r325, %r783, %r1566;
	st.shared.u32 	[%r325+-4], %r2226;
	shl.b32 	%r1567, %r245, 2;
	add.s32 	%r326, %r783, %r1567;
	st.shared.u32 	[%r326+-4], %r2225;
	shl.b32 	%r1568, %r251, 2;
	add.s32 	%r327, %r783, %r1568;
	st.shared.u32 	[%r327+-4], %r2224;
	shl.b32 	%r1569, %r257, 2;
	add.s32 	%r328, %r783, %r1569;
	st.shared.u32 	[%r328+-4], %r2223;
	shl.b32 	%r1570, %r263, 2;
	add.s32 	%r329, %r783, %r1570;
	st.shared.u32 	[%r329+-4], %r2222;
	shl.b32 	%r1571, %r269, 2;
	add.s32 	%r330, %r783, %r1571;
	st.shared.u32 	[%r330+-4], %r2221;
	shl.b32 	%r1572, %r275, 2;
	add.s32 	%r331, %r783, %r1572;
	st.shared.u32 	[%r331+-4], %r2220;
	shl.b32 	%r1573, %r281, 2;
	add.s32 	%r332, %r783, %r1573;
	st.shared.u32 	[%r332+-4], %r2219;
	shl.b32 	%r1574, %r287, 2;
	add.s32 	%r333, %r783, %r1574;
	st.shared.u32 	[%r333+-4], %r2218;
	shl.b32 	%r1575, %r293, 2;
	add.s32 	%r334, %r783, %r1575;
	st.shared.u32 	[%r334+-4], %r2217;
	shl.b32 	%r1576, %r299, 2;
	add.s32 	%r335, %r783, %r1576;
	st.shared.u32 	[%r335+-4], %r2216;
	shl.b32 	%r1577, %r305, 2;
	add.s32 	%r336, %r783, %r1577;
	st.shared.u32 	[%r336+-4], %r2215;
	shl.b32 	%r1578, %r311, 2;
	add.s32 	%r337, %r783, %r1578;
	st.shared.u32 	[%r337+-4], %r2214;
	shl.b32 	%r1579, %r317, 2;
	add.s32 	%r338, %r783, %r1579;
	st.shared.u32 	[%r338+-4], %r2213;
	shl.b32 	%r1580, %r1562, 2;
	add.s32 	%r339, %r783, %r1580;
	st.shared.u32 	[%r339+-4], %r2212;
	shl.b32 	%r1581, %r1, 3;
	add.s32 	%r1582, %r783, %r1581;
	add.s32 	%r340, %r1582, 26112;
	@%p138 bra 	$L__BB7_221;
	ld.param.u64 	%rd437, [_ZN3cub18CUB_300001_SM_10006detail10radix_sort29DeviceRadixSortOnesweepKernelINS1_5radix10policy_hubIiiyE10Policy1000ELNS0_9SortOrderE0EiiyiiNS1_21identity_decomposer_tEEEvPT5_SB_PT3_PKSC_PT1_PKSG_PT2_PKSK_T4_iiT6__param_3];
	cvta.to.global.u64 	%rd93, %rd437;
	shl.b64 	%rd94, %rd9, 3;
	add.s64 	%rd95, %rd93, %rd94;
	ld.global.u64 	%rd96, [%rd95];
	cvt.s64.s32 	%rd97, %r218;
	sub.s64 	%rd456, %rd96, %rd97;
	st.shared.u64 	[%r340], %rd456;
	setp.lt.s32 	%p140, %r3, 1;
	mov.u32 	%r2249, %r2174;
	@%p140 bra 	$L__BB7_220;
	mov.b32 	%r2247, -1;
	mov.u32 	%r2246, %r3;
	mov.u32 	%r2249, %r2174;
$L__BB7_216:
	ld.param.u64 	%rd430, [_ZN3cub18CUB_300001_SM_10006detail10radix_sort29DeviceRadixSortOnesweepKernelINS1_5radix10policy_hubIiiyE10Policy1000ELNS0_9SortOrderE0EiiyiiNS1_21identity_decomposer_tEEEvPT5_SB_PT3_PKSC_PT1_PKSG_PT2_PKSK_T4_iiT6__param_0];
	add.s32 	%r344, %r2246, -1;
	shl.b32 	%r1584, %r344, 8;
	add.s32 	%r1585, %r1584, %r1;
	cvta.to.global.u64 	%rd98, %rd430;
	mul.wide.s32 	%rd99, %r1585, 4;
	add.s64 	%rd19, %rd98, %rd99;
$L__BB7_217:
	membar.cta;
	ld.volatile.global.u32 	%r345, [%rd19];
	setp.eq.s32 	%p141, %r345, 0;
	@%p141 bra 	$L__BB7_217;
	and.b32  	%r1586, %r345, 1073741823;
	add.s32 	%r2249, %r1586, %r2249;
	setp.gt.s32 	%p142, %r345, -1;
	vote.sync.ballot.b32 	%r2247, %p142, %r2247;
	setp.gt.u32 	%p144, %r2246, 1;
	and.pred  	%p145, %p142, %p144;
	mov.u32 	%r2246, %r344;
	@%p145 bra 	$L__BB7_216;
	ld.shared.u64 	%rd456, [%r340];
$L__BB7_220:
	ld.param.u64 	%rd431, [_ZN3cub18CUB_300001_SM_10006detail10radix_sort29DeviceRadixSortOnesweepKernelINS1_5radix10policy_hubIiiyE10Policy1000ELNS0_9SortOrderE0EiiyiiNS1_21identity_decomposer_tEEEvPT5_SB_PT3_PKSC_PT1_PKSG_PT2_PKSK_T4_iiT6__param_0];
	or.b32  	%r1587, %r2249, -2147483648;
	cvta.to.global.u64 	%rd100, %rd431;
	shl.b32 	%r1588, %r3, 8;
	add.s32 	%r1589, %r1588, %r1;
	mul.wide.s32 	%rd101, %r1589, 4;
	add.s64 	%rd102, %rd100, %rd101;
	st.volatile.global.u32 	[%rd102], %r1587;
	sub.s32 	%r1590, %r2249, %r2174;
	cvt.s64.s32 	%rd103, %r1590;
	add.s64 	%rd104, %rd456, %rd103;
	st.shared.u64 	[%r340], %rd104;
$L__BB7_221:
	ld.param.u32 	%r2087, [_ZN3cub18CUB_300001_SM_10006detail10radix_sort29DeviceRadixSortOnesweepKernelINS1_5radix10policy_hubIiiyE10Policy1000ELNS0_9SortOrderE0EiiyiiNS1_21identity_decomposer_tEEEvPT5_SB_PT3_PKSC_PT1_PKSG_PT2_PKSK_T4_iiT6__param_8];
	ld.param.u64 	%rd434, [_ZN3cub18CUB_300001_SM_10006detail10radix_sort29DeviceRadixSortOnesweepKernelINS1_5radix10policy_hubIiiyE10Policy1000ELNS0_9SortOrderE0EiiyiiNS1_21identity_decomposer_tEEEvPT5_SB_PT3_PKSC_PT1_PKSG_PT2_PKSK_T4_iiT6__param_2];
	setp.gt.u32 	%p146, %r1, 255;
	mad.lo.s32 	%r349, %r3, 6528, 6528;
	setp.lt.s32 	%p147, %r349, %r2087;
	setp.eq.s64 	%p148, %rd434, 0;
	or.pred  	%p149, %p148, %p147;
	or.pred  	%p150, %p146, %p149;
	@%p150 bra 	$L__BB7_223;
	ld.param.u64 	%rd435, [_ZN3cub18CUB_300001_SM_10006detail10radix_sort29DeviceRadixSortOnesweepKernelINS1_5radix10policy_hubIiiyE10Policy1000ELNS0_9SortOrderE0EiiyiiNS1_21identity_decomposer_tEEEvPT5_SB_PT3_PKSC_PT1_PKSG_PT2_PKSK_T4_iiT6__param_2];
	ld.shared.u64 	%rd105, [%r340];
	cvt.s64.s32 	%rd106, %r2174;
	cvt.s64.s32 	%rd107, %r218;
	add.s64 	%rd108, %rd107, %rd106;
	add.s64 	%rd109, %rd108, %rd105;
	cvta.to.global.u64 	%rd110, %rd435;
	shl.b64 	%rd111, %rd9, 3;
	add.s64 	%rd112, %rd110, %rd111;
	st.global.u64 	[%rd112], %rd109;
$L__BB7_223:
	ld.param.u32 	%r2088, [_ZN3cub18CUB_300001_SM_10006detail10radix_sort29DeviceRadixSortOnesweepKernelINS1_5radix10policy_hubIiiyE10Policy1000ELNS0_9SortOrderE0EiiyiiNS1_21identity_decomposer_tEEEvPT5_SB_PT3_PKSC_PT1_PKSG_PT2_PKSK_T4_iiT6__param_8];
	ld.param.u64 	%rd438, [_ZN3cub18CUB_300001_SM_10006detail10radix_sort29DeviceRadixSortOnesweepKernelINS1_5radix10policy_hubIiiyE10Policy1000ELNS0_9SortOrderE0EiiyiiNS1_21identity_decomposer_tEEEvPT5_SB_PT3_PKSC_PT1_PKSG_PT2_PKSK_T4_iiT6__param_4];
	cvta.to.global.u64 	%rd22, %rd438;
	shl.b32 	%r1591, %r1, 2;
	add.s32 	%r350, %r783, %r1591;
	setp.gt.s32 	%p151, %r349, %r2088;
	bar.sync 	0;
	@%p151 bra 	$L__BB7_225;
	ld.param.u32 	%r2112, [_ZN3cub18CUB_300001_SM_10006detail10radix_sort29DeviceRadixSortOnesweepKernelINS1_5radix10policy_hubIiiyE10Policy1000ELNS0_9SortOrderE0EiiyiiNS1_21identity_decomposer_tEEEvPT5_SB_PT3_PKSC_PT1_PKSG_PT2_PKSK_T4_iiT6__param_9];
	ld.shared.u32 	%r1593, [%r350];
	shr.u32 	%r1594, %r1593, %r2112;
	and.b32  	%r1595, %r1594, %r221;
	shl.b32 	%r1596, %r1595, 3;
	add.s32 	%r1598, %r783, 26112;
	add.s32 	%r1599, %r1598, %r1596;
	ld.shared.u64 	%rd113, [%r1599];
	add.s64 	%rd114, %rd113, %rd9;
	xor.b32  	%r1600, %r1593, -2147483648;
	shl.b64 	%rd115, %rd114, 2;
	add.s64 	%rd116, %rd22, %rd115;
	st.global.u32 	[%rd116], %r1600;
	bar.warp.sync 	-1;
	ld.shared.u32 	%r1601, [%r350+1536];
	shr.u32 	%r1602, %r1601, %r2112;
	and.b32  	%r1603, %r1602, %r221;
	shl.b32 	%r1604, %r1603, 3;
	add.s32 	%r1605, %r1598, %r1604;
	ld.shared.u64 	%rd117, [%r1605];
	add.s64 	%rd118, %rd117, %rd9;
	xor.b32  	%r1606, %r1601, -2147483648;
	shl.b64 	%rd119, %rd118, 2;
	add.s64 	%rd120, %rd22, %rd119;
	st.global.u32 	[%rd120+1536], %r1606;
	bar.warp.sync 	-1;
	ld.shared.u32 	%r1607, [%r350+3072];
	shr.u32 	%r1608, %r1607, %r2112;
	and.b32  	%r1609, %r1608, %r221;
	shl.b32 	%r1610, %r1609, 3;
	add.s32 	%r1611, %r1598, %r1610;
	ld.shared.u64 	%rd121, [%r1611];
	add.s64 	%rd122, %rd121, %rd9;
	xor.b32  	%r1612, %r1607, -2147483648;
	shl.b64 	%rd123, %rd122, 2;
	add.s64 	%rd124, %rd22, %rd123;
	st.global.u32 	[%rd124+3072], %r1612;
	bar.warp.sync 	-1;
	ld.shared.u32 	%r1613, [%r350+4608];
	shr.u32 	%r1614, %r1613, %r2112;
	and.b32  	%r1615, %r1614, %r221;
	shl.b32 	%r1616, %r1615, 3;
	add.s32 	%r1617, %r1598, %r1616;
	ld.shared.u64 	%rd125, [%r1617];
	add.s64 	%rd126, %rd125, %rd9;
	xor.b32  	%r1618, %r1613, -2147483648;
	shl.b64 	%rd127, %rd126, 2;
	add.s64 	%rd128, %rd22, %rd127;
	st.global.u32 	[%rd128+4608], %r1618;
	bar.warp.sync 	-1;
	ld.shared.u32 	%r1619, [%r350+6144];
	shr.u32 	%r1620, %r1619, %r2112;
	and.b32  	%r1621, %r1620, %r221;
	shl.b32 	%r1622, %r1621, 3;
	add.s32 	%r1623, %r1598, %r1622;
	ld.shared.u64 	%rd129, [%r1623];
	add.s64 	%rd130, %rd129, %rd9;
	xor.b32  	%r1624, %r1619, -2147483648;
	shl.b64 	%rd131, %rd130, 2;
	add.s64 	%rd132, %rd22, %rd131;
	st.global.u32 	[%rd132+6144], %r1624;
	bar.warp.sync 	-1;
	ld.shared.u32 	%r1625, [%r350+7680];
	shr.u32 	%r1626, %r1625, %r2112;
	and.b32  	%r1627, %r1626, %r221;
	shl.b32 	%r1628, %r1627, 3;
	add.s32 	%r1629, %r1598, %r1628;
	ld.shared.u64 	%rd133, [%r1629];
	add.s64 	%rd134, %rd133, %rd9;
	xor.b32  	%r1630, %r1625, -2147483648;
	shl.b64 	%rd135, %rd134, 2;
	add.s64 	%rd136, %rd22, %rd135;
	st.global.u32 	[%rd136+7680], %r1630;
	bar.warp.sync 	-1;
	ld.shared.u32 	%r1631, [%r350+9216];
	shr.u32 	%r1632, %r1631, %r2112;
	and.b32  	%r1633, %r1632, %r221;
	shl.b32 	%r1634, %r1633, 3;
	add.s32 	%r1635, %r1598, %r1634;
	ld.shared.u64 	%rd137, [%r1635];
	add.s64 	%rd138, %rd137, %rd9;
	xor.b32  	%r1636, %r1631, -2147483648;
	shl.b64 	%rd139, %rd138, 2;
	add.s64 	%rd140, %rd22, %rd139;
	st.global.u32 	[%rd140+9216], %r1636;
	bar.warp.sync 	-1;
	ld.shared.u32 	%r1637, [%r350+10752];
	shr.u32 	%r1638, %r1637, %r2112;
	and.b32  	%r1639, %r1638, %r221;
	shl.b32 	%r1640, %r1639, 3;
	add.s32 	%r1641, %r1598, %r1640;
	ld.shared.u64 	%rd141, [%r1641];
	add.s64 	%rd142, %rd141, %rd9;
	xor.b32  	%r1642, %r1637, -2147483648;
	shl.b64 	%rd143, %rd142, 2;
	add.s64 	%rd144, %rd22, %rd143;
	st.global.u32 	[%rd144+10752], %r1642;
	bar.warp.sync 	-1;
	ld.shared.u32 	%r1643, [%r350+12288];
	shr.u32 	%r1644, %r1643, %r2112;
	and.b32  	%r1645, %r1644, %r221;
	shl.b32 	%r1646, %r1645, 3;
	add.s32 	%r1647, %r1598, %r1646;
	ld.shared.u64 	%rd145, [%r1647];
	add.s64 	%rd146, %rd145, %rd9;
	xor.b32  	%r1648, %r1643, -2147483648;
	shl.b64 	%rd147, %rd146, 2;
	add.s64 	%rd148, %rd22, %rd147;
	st.global.u32 	[%rd148+12288], %r1648;
	bar.warp.sync 	-1;
	ld.shared.u32 	%r1649, [%r350+13824];
	shr.u32 	%r1650, %r1649, %r2112;
	and.b32  	%r1651, %r1650, %r221;
	shl.b32 	%r1652, %r1651, 3;
	add.s32 	%r1653, %r1598, %r1652;
	ld.shared.u64 	%rd149, [%r1653];
	add.s64 	%rd150, %rd149, %rd9;
	xor.b32  	%r1654, %r1649, -2147483648;
	shl.b64 	%rd151, %rd150, 2;
	add.s64 	%rd152, %rd22, %rd151;
	st.global.u32 	[%rd152+13824], %r1654;
	bar.warp.sync 	-1;
	ld.shared.u32 	%r1655, [%r350+15360];
	shr.u32 	%r1656, %r1655, %r2112;
	and.b32  	%r1657, %r1656, %r221;
	shl.b32 	%r1658, %r1657, 3;
	add.s32 	%r1659, %r1598, %r1658;
	ld.shared.u64 	%rd153, [%r1659];
	add.s64 	%rd154, %rd153, %rd9;
	xor.b32  	%r1660, %r1655, -2147483648;
	shl.b64 	%rd155, %rd154, 2;
	add.s64 	%rd156, %rd22, %rd155;
	st.global.u32 	[%rd156+15360], %r1660;
	bar.warp.sync 	-1;
	ld.shared.u32 	%r1661, [%r350+16896];
	shr.u32 	%r1662, %r1661, %r2112;
	and.b32  	%r1663, %r1662, %r221;
	shl.b32 	%r1664, %r1663, 3;
	add.s32 	%r1665, %r1598, %r1664;
	ld.shared.u64 	%rd157, [%r1665];
	add.s64 	%rd158, %rd157, %rd9;
	xor.b32  	%r1666, %r1661, -2147483648;
	shl.b64 	%rd159, %rd158, 2;
	add.s64 	%rd160, %rd22, %rd159;
	st.global.u32 	[%rd160+16896], %r1666;
	bar.warp.sync 	-1;
	ld.shared.u32 	%r1667, [%r350+18432];
	shr.u32 	%r1668, %r1667, %r2112;
	and.b32  	%r1669, %r1668, %r221;
	shl.b32 	%r1670, %r1669, 3;
	add.s32 	%r1671, %r1598, %r1670;
	ld.shared.u64 	%rd161, [%r1671];
	add.s64 	%rd162, %rd161, %rd9;
	xor.b32  	%r1672, %r1667, -2147483648;
	shl.b64 	%rd163, %rd162, 2;
	add.s64 	%rd164, %rd22, %rd163;
	st.global.u32 	[%rd164+18432], %r1672;
	bar.warp.sync 	-1;
	ld.shared.u32 	%r1673, [%r350+19968];
	shr.u32 	%r1674, %r1673, %r2112;
	and.b32  	%r1675, %r1674, %r221;
	shl.b32 	%r1676, %r1675, 3;
	add.s32 	%r1677, %r1598, %r1676;
	ld.shared.u64 	%rd165, [%r1677];
	add.s64 	%rd166, %rd165, %rd9;
	xor.b32  	%r1678, %r1673, -2147483648;
	shl.b64 	%rd167, %rd166, 2;
	add.s64 	%rd168, %rd22, %rd167;
	st.global.u32 	[%rd168+19968], %r1678;
	bar.warp.sync 	-1;
	ld.shared.u32 	%r1679, [%r350+21504];
	shr.u32 	%r1680, %r1679, %r2112;
	and.b32  	%r1681, %r1680, %r221;
	shl.b32 	%r1682, %r1681, 3;
	add.s32 	%r1683, %r1598, %r1682;
	ld.shared.u64 	%rd169, [%r1683];
	add.s64 	%rd170, %rd169, %rd9;
	xor.b32  	%r1684, %r1679, -2147483648;
	shl.b64 	%rd171, %rd170, 2;
	add.s64 	%rd172, %rd22, %rd171;
	st.global.u32 	[%rd172+21504], %r1684;
	bar.warp.sync 	-1;
	ld.shared.u32 	%r1685, [%r350+23040];
	shr.u32 	%r1686, %r1685, %r2112;
	and.b32  	%r1687, %r1686, %r221;
	shl.b32 	%r1688, %r1687, 3;
	add.s32 	%r1689, %r1598, %r1688;
	ld.shared.u64 	%rd173, [%r1689];
	add.s64 	%rd174, %rd173, %rd9;
	xor.b32  	%r1690, %r1685, -2147483648;
	shl.b64 	%rd175, %rd174, 2;
	add.s64 	%rd176, %rd22, %rd175;
	st.global.u32 	[%rd176+23040], %r1690;
	bar.warp.sync 	-1;
	ld.shared.u32 	%r1691, [%r350+24576];
	shr.u32 	%r1692, %r1691, %r2112;
	and.b32  	%r1693, %r1692, %r221;
	shl.b32 	%r1694, %r1693, 3;
	add.s32 	%r1695, %r1598, %r1694;
	ld.shared.u64 	%rd177, [%r1695];
	add.s64 	%rd178, %rd177, %rd9;
	xor.b32  	%r1696, %r1691, -2147483648;
	shl.b64 	%rd179, %rd178, 2;
	add.s64 	%rd180, %rd22, %rd179;
	st.global.u32 	[%rd180+24576], %r1696;
	bar.warp.sync 	-1;
	bra.uni 	$L__BB7_260;
$L__BB7_225:
	ld.param.u32 	%r2089, [_ZN3cub18CUB_300001_SM_10006detail10radix_sort29DeviceRadixSortOnesweepKernelINS1_5radix10policy_hubIiiyE10Policy1000ELNS0_9SortOrderE0EiiyiiNS1_21identity_decomposer_tEEEvPT5_SB_PT3_PKSC_PT1_PKSG_PT2_PKSK_T4_iiT6__param_8];
	mad.lo.s32 	%r351, %r3, -6528, %r2089;
	setp.ge.s32 	%p152, %r1, %r351;
	@%p152 bra 	$L__BB7_227;
	ld.param.u32 	%r2113, [_ZN3cub18CUB_300001_SM_10006detail10radix_sort29DeviceRadixSortOnesweepKernelINS1_5radix10policy_hubIiiyE10Policy1000ELNS0_9SortOrderE0EiiyiiNS1_21identity_decomposer_tEEEvPT5_SB_PT3_PKSC_PT1_PKSG_PT2_PKSK_T4_iiT6__param_9];
	ld.shared.u32 	%r1697, [%r350];
	shr.u32 	%r1698, %r1697, %r2113;
	and.b32  	%r1699, %r1698, %r221;
	shl.b32 	%r1700, %r1699, 3;
	add.s32 	%r1702, %r783, %r1700;
	ld.shared.u64 	%rd181, [%r1702+26112];
	xor.b32  	%r1703, %r1697, -2147483648;
	add.s64 	%rd182, %rd181, %rd9;
	shl.b64 	%rd183, %rd182, 2;
	add.s64 	%rd184, %rd22, %rd183;
	st.global.u32 	[%rd184], %r1703;
$L__BB7_227:
	bar.warp.sync 	-1;
	add.s32 	%r1704, %r1, 384;
	setp.ge.s32 	%p153, %r1704, %r351;
	@%p153 bra 	$L__BB7_229;
	ld.param.u32 	%r2114, [_ZN3cub18CUB_300001_SM_10006detail10radix_sort29DeviceRadixSortOnesweepKernelINS1_5radix10policy_hubIiiyE10Policy1000ELNS0_9SortOrderE0EiiyiiNS1_21identity_decomposer_tEEEvPT5_SB_PT3_PKSC_PT1_PKSG_PT2_PKSK_T4_iiT6__param_9];
	ld.shared.u32 	%r1705, [%r350+1536];
	shr.u32 	%r1706, %r1705, %r2114;
	and.b32  	%r1707, %r1706, %r221;
	shl.b32 	%r1708, %r1707, 3;
	add.s32 	%r1710, %r783, %r1708;
	ld.shared.u64 	%rd185, [%r1710+26112];
	xor.b32  	%r1711, %r1705, -2147483648;
	add.s64 	%rd186, %rd185, %rd9;
	shl.b64 	%rd187, %rd186, 2;
	add.s64 	%rd188, %rd22, %rd187;
	st.global.u32 	[%rd188+1536], %r1711;
$L__BB7_229:
	bar.warp.sync 	-1;
	add.s32 	%r1712, %r1, 768;
	setp.ge.s32 	%p154, %r1712, %r351;
	@%p154 bra 	$L__BB7_231;
	ld.param.u32 	%r2115, [_ZN3cub18CUB_300001_SM_10006detail10radix_sort29DeviceRadixSortOnesweepKernelINS1_5radix10policy_hubIiiyE10Policy1000ELNS0_9SortOrderE0EiiyiiNS1_21identity_decomposer_tEEEvPT5_SB_PT3_PKSC_PT1_PKSG_PT2_PKSK_T4_iiT6__param_9];
	ld.shared.u32 	%r1713, [%r350+3072];
	shr.u32 	%r1714, %r1713, %r2115;
	and.b32  	%r1715, %r1714, %r221;
	shl.b32 	%r1716, %r1715, 3;
	add.s32 	%r1718, %r783, %r1716;
	ld.shared.u64 	%rd189, [%r1718+26112];
	xor.b32  	%r1719, %r1713, -2147483648;
	add.s64 	%rd190, %rd189, %rd9;
	shl.b64 	%rd191, %rd190, 2;
	add.s64 	%rd192, %rd22, %rd191;
	st.global.u32 	[%rd192+3072], %r1719;
$L__BB7_231:
	bar.warp.sync 	-1;
	add.s32 	%r1720, %r1, 1152;
	setp.ge.s32 	%p155, %r1720, %r351;
	@%p155 bra 	$L__BB7_233;
	ld.param.u32 	%r2116, [_ZN3cub18CUB_300001_SM_10006detail10radix_sort29DeviceRadixSortOnesweepKernelINS1_5radix10policy_hubIiiyE10Policy1000ELNS0_9SortOrderE0EiiyiiNS1_21identity_decomposer_tEEEvPT5_SB_PT3_PKSC_PT1_PKSG_PT2_PKSK_T4_iiT6__param_9];
	ld.shared.u32 	%r1721, [%r350+4608];
	shr.u32 	%r1722, %r1721, %r2116;
	and.b32  	%r1723, %r1722, %r221;
	shl.b32 	%r1724, %r1723, 3;
	add.s32 	%r1726, %r783, %r1724;
	ld.shared.u64 	%rd193, [%r1726+26112];
	xor.b32  	%r1727, %r1721, -2147483648;
	add.s64 	%rd194, %rd193, %rd9;
	shl.b64 	%rd195, %rd194, 2;
	add.s64 	%rd196, %rd22, %rd195;
	st.global.u32 	[%rd196+4608], %r1727;
$L__BB7_233:
	bar.warp.sync 	-1;
	add.s32 	%r1728, %r1, 1536;
	setp.ge.s32 	%p156, %r1728, %r351;
	@%p156 bra 	$L__BB7_235;
	ld.param.u32 	%r2117, [_ZN3cub18CUB_300001_SM_10006detail10radix_sort29DeviceRadixSortOnesweepKernelINS1_5radix10policy_hubIiiyE10Policy1000ELNS0_9SortOrderE0EiiyiiNS1_21identity_decomposer_tEEEvPT5_SB_PT3_PKSC_PT1_PKSG_PT2_PKSK_T4_iiT6__param_9];
	ld.shared.u32 	%r1729, [%r350+6144];
	shr.u32 	%r1730, %r1729, %r2117;
	and.b32  	%r1731, %r1730, %r221;
	shl.b32 	%r1732, %r1731, 3;
	add.s32 	%r1734, %r783, %r1732;
	ld.shared.u64 	%rd197, [%r1734+26112];
	xor.b32  	%r1735, %r1729, -2147483648;
	add.s64 	%rd198, %rd197, %rd9;
	shl.b64 	%rd199, %rd198, 2;
	add.s64 	%rd200, %rd22, %rd199;
	st.global.u32 	[%rd200+6144], %r1735;
$L__BB7_235:
	bar.warp.sync 	-1;
	add.s32 	%r1736, %r1, 1920;
	setp.ge.s32 	%p157, %r1736, %r351;
	@%p157 bra 	$L__BB7_237;
	ld.param.u32 	%r2118, [_ZN3cub18CUB_300001_SM_10006detail10radix_sort29DeviceRadixSortOnesweepKernelINS1_5radix10policy_hubIiiyE10Policy1000ELNS0_9SortOrderE0EiiyiiNS1_21identity_decomposer_tEEEvPT5_SB_PT3_PKSC_PT1_PKSG_PT2_PKSK_T4_iiT6__param_9];
	ld.shared.u32 	%r1737, [%r350+7680];
	shr.u32 	%r1738, %r1737, %r2118;
	and.b32  	%r1739, %r1738, %r221;
	shl.b32 	%r1740, %r1739, 3;
	add.s32 	%r1742, %r783, %r1740;
	ld.shared.u64 	%rd201, [%r1742+26112];
	xor.b32  	%r1743, %r1737, -2147483648;
	add.s64 	%rd202, %rd201, %rd9;
	shl.b64 	%rd203, %rd202, 2;
	add.s64 	%rd204, %rd22, %rd203;
	st.global.u32 	[%rd204+7680], %r1743;
$L__BB7_237:
	bar.warp.sync 	-1;
	add.s32 	%r1744, %r1, 2304;
	setp.ge.s32 	%p158, %r1744, %r351;
	@%p158 bra 	$L__BB7_239;
	ld.param.u32 	%r2119, [_ZN3cub18CUB_300001_SM_10006detail10radix_sort29DeviceRadixSortOnesweepKernelINS1_5radix10policy_hubIiiyE10Policy1000ELNS0_9SortOrderE0EiiyiiNS1_21identity_decomposer_tEEEvPT5_SB_PT3_PKSC_PT1_PKSG_PT2_PKSK_T4_iiT6__param_9];
	ld.shared.u32 	%r1745, [%r350+9216];
	shr.u32 	%r1746, %r1745, %r2119;
	and.b32  	%r1747, %r1746, %r221;
	shl.b32 	%r1748, %r1747, 3;
	add.s32 	%r1750, %r783, %r1748;
	ld.shared.u64 	%rd205, [%r1750+26112];
	xor.b32  	%r1751, %r1745, -2147483648;
	add.s64 	%rd206, %rd205, %rd9;
	shl.b64 	%rd207, %rd206, 2;
	add.s64 	%rd208, %rd22, %rd207;
	st.global.u32 	[%rd208+9216], %r1751;
$L__BB7_239:
	bar.warp.sync 	-1;
	add.s32 	%r1752, %r1, 2688;
	setp.ge.s32 	%p159, %r1752, %r351;
	@%p159 bra 	$L__BB7_241;
	ld.param.u32 	%r2120, [_ZN3cub18CUB_300001_SM_10006detail10radix_sort29DeviceRadixSortOnesweepKernelINS1_5radix10policy_hubIiiyE10Policy1000ELNS0_9SortOrderE0EiiyiiNS1_21identity_decomposer_tEEEvPT5_SB_PT3_PKSC_PT1_PKSG_PT2_PKSK_T4_iiT6__param_9];
	ld.shared.u32 	%r1753, [%r350+10752];
	shr.u32 	%r1754, %r1753, %r2120;
	and.b32  	%r1755, %r1754, %r221;
	shl.b32 	%r1756, %r1755, 3;
	add.s32 	%r1758, %r783, %r1756;
	ld.shared.u64 	%rd209, [%r1758+26112];
	xor.b32  	%r1759, %r1753, -2147483648;
	add.s64 	%rd210, %rd209, %rd9;
	shl.b64 	%rd211, %rd210, 2;
	add.s64 	%rd212, %rd22, %rd211;
	st.global.u32 	[%rd212+10752], %r1759;
$L__BB7_241:
	bar.warp.sync 	-1;
	or.b32  	%r1760, %r1, 3072;
	setp.ge.s32 	%p160, %r1760, %r351;
	@%p160 bra 	$L__BB7_243;
	ld.param.u32 	%r2121, [_ZN3cub18CUB_300001_SM_10006detail10radix_sort29DeviceRadixSortOnesweepKernelINS1_5radix10policy_hubIiiyE10Policy1000ELNS0_9SortOrderE0EiiyiiNS1_21identity_decomposer_tEEEvPT5_SB_PT3_PKSC_PT1_PKSG_PT2_PKSK_T4_iiT6__param_9];
	ld.shared.u32 	%r1761, [%r350+12288];
	shr.u32 	%r1762, %r1761, %r2121;
	and.b32  	%r1763, %r1762, %r221;
	shl.b32 	%r1764, %r1763, 3;
	add.s32 	%r1766, %r783, %r1764;
	ld.shared.u64 	%rd213, [%r1766+26112];
	xor.b32  	%r1767, %r1761, -2147483648;
	add.s64 	%rd214, %rd213, %rd9;
	shl.b64 	%rd215, %rd214, 2;
	add.s64 	%rd216, %rd22, %rd215;
	st.global.u32 	[%rd216+12288], %r1767;
$L__BB7_243:
	bar.warp.sync 	-1;
	add.s32 	%r1768, %r1, 3456;
	setp.ge.s32 	%p161, %r1768, %r351;
	@%p161 bra 	$L__BB7_245;
	ld.param.u32 	%r2122, [_ZN3cub18CUB_300001_SM_10006detail10radix_sort29DeviceRadixSortOnesweepKernelINS1_5radix10policy_hubIiiyE10Policy1000ELNS0_9SortOrderE0EiiyiiNS1_21identity_decomposer_tEEEvPT5_SB_PT3_PKSC_PT1_PKSG_PT2_PKSK_T4_iiT6__param_9];
	ld.shared.u32 	%r1769, [%r350+13824];
	shr.u32 	%r1770, %r1769, %r2122;
	and.b32  	%r1771, %r1770, %r221;
	shl.b32 	%r1772, %r1771, 3;
	add.s32 	%r1774, %r783, %r1772;
	ld.shared.u64 	%rd217, [%r1774+26112];
	xor.b32  	%r1775, %r1769, -2147483648;
	add.s64 	%rd218, %rd217, %rd9;
	shl.b64 	%rd219, %rd218, 2;
	add.s64 	%rd220, %rd22, %rd219;
	st.global.u32 	[%rd220+13824], %r1775;
$L__BB7_245:
	bar.warp.sync 	-1;
	add.s32 	%r1776, %r1, 3840;
	setp.ge.s32 	%p162, %r1776, %r351;
	@%p162 bra 	$L__BB7_247;
	ld.param.u32 	%r2123, [_ZN3cub18CUB_300001_SM_10006detail10radix_sort29DeviceRadixSortOnesweepKernelINS1_5radix10policy_hubIiiyE10Policy1000ELNS0_9SortOrderE0EiiyiiNS1_21identity_decomposer_tEEEvPT5_SB_PT3_PKSC_PT1_PKSG_PT2_PKSK_T4_iiT6__param_9];
	ld.shared.u32 	%r1777, [%r350+15360];
	shr.u32 	%r1778, %r1777, %r2123;
	and.b32  	%r1779, %r1778, %r221;
	shl.b32 	%r1780, %r1779, 3;
	add.s32 	%r1782, %r783, %r1780;
	ld.shared.u64 	%rd221, [%r1782+26112];
	xor.b32  	%r1783, %r1777, -2147483648;
	add.s64 	%rd222, %rd221, %rd9;
	shl.b64 	%rd223, %rd222, 2;
	add.s64 	%rd224, %rd22, %rd223;
	st.global.u32 	[%rd224+15360], %r1783;
$L__BB7_247:
	bar.warp.sync 	-1;
	add.s32 	%r1784, %r1, 4224;
	setp.ge.s32 	%p163, %r1784, %r351;
	@%p163 bra 	$L__BB7_249;
	ld.param.u32 	%r2124, [_ZN3cub18CUB_300001_SM_10006detail10radix_sort29DeviceRadixSortOnesweepKernelINS1_5radix10policy_hubIiiyE10Policy1000ELNS0_9SortOrderE0EiiyiiNS1_21identity_decomposer_tEEEvPT5_SB_PT3_PKSC_PT1_PKSG_PT2_PKSK_T4_iiT6__param_9];
	ld.shared.u32 	%r1785, [%r350+16896];
	shr.u32 	%r1786, %r1785, %r2124;
	and.b32  	%r1787, %r1786, %r221;
	shl.b32 	%r1788, %r1787, 3;
	add.s32 	%r1790, %r783, %r1788;
	ld.shared.u64 	%rd225, [%r1790+26112];
	xor.b32  	%r1791, %r1785, -2147483648;
	add.s64 	%rd226, %rd225, %rd9;
	shl.b64 	%rd227, %rd226, 2;
	add.s64 	%rd228, %rd22, %rd227;
	st.global.u32 	[%rd228+16896], %r1791;
$L__BB7_249:
	bar.warp.sync 	-1;
	add.s32 	%r1792, %r1, 4608;
	setp.ge.s32 	%p164, %r1792, %r351;
	@%p164 bra 	$L__BB7_251;
	ld.param.u32 	%r2125, [_ZN3cub18CUB_300001_SM_10006detail10radix_sort29DeviceRadixSortOnesweepKernelINS1_5radix10policy_hubIiiyE10Policy1000ELNS0_9SortOrderE0EiiyiiNS1_21identity_decomposer_tEEEvPT5_SB_PT3_PKSC_PT1_PKSG_PT2_PKSK_T4_iiT6__param_9];
	ld.shared.u32 	%r1793, [%r350+18432];
	shr.u32 	%r1794, %r1793, %r2125;
	and.b32  	%r1795, %r1794, %r221;
	shl.b32 	%r1796, %r1795, 3;
	add.s32 	%r1798, %r783, %r1796;
	ld.shared.u64 	%rd229, [%r1798+26112];
	xor.b32  	%r1799, %r1793, -2147483648;
	add.s64 	%rd230, %rd229, %rd9;
	shl.b64 	%rd231, %rd230, 2;
	add.s64 	%rd232, %rd22, %rd231;
	st.global.u32 	[%rd232+18432], %r1799;
$L__BB7_251:
	bar.warp.sync 	-1;
	add.s32 	%r1800, %r1, 4992;
	setp.ge.s32 	%p165, %r1800, %r351;
	@%p165 bra 	$L__BB7_253;
	ld.param.u32 	%r2126, [_ZN3cub18CUB_300001_SM_10006detail10radix_sort29DeviceRadixSortOnesweepKernelINS1_5radix10policy_hubIiiyE10Policy1000ELNS0_9SortOrderE0EiiyiiNS1_21identity_decomposer_tEEEvPT5_SB_PT3_PKSC_PT1_PKSG_PT2_PKSK_T4_iiT6__param_9];
	ld.shared.u32 	%r1801, [%r350+19968];
	shr.u32 	%r1802, %r1801, %r2126;
	and.b32  	%r1803, %r1802, %r221;
	shl.b32 	%r1804, %r1803, 3;
	add.s32 	%r1806, %r783, %r1804;
	ld.shared.u64 	%rd233, [%r1806+26112];
	xor.b32  	%r1807, %r1801, -2147483648;
	add.s64 	%rd234, %rd233, %rd9;
	shl.b64 	%rd235, %rd234, 2;
	add.s64 	%rd236, %rd22, %rd235;
	st.global.u32 	[%rd236+19968], %r1807;
$L__BB7_253:
	bar.warp.sync 	-1;
	add.s32 	%r1808, %r1, 5376;
	setp.ge.s32 	%p166, %r1808, %r351;
	@%p166 bra 	$L__BB7_255;
	ld.param.u32 	%r2127, [_ZN3cub18CUB_300001_SM_10006detail10radix_sort29DeviceRadixSortOnesweepKernelINS1_5radix10policy_hubIiiyE10Policy1000ELNS0_9SortOrderE0EiiyiiNS1_21identity_decomposer_tEEEvPT5_SB_PT3_PKSC_PT1_PKSG_PT2_PKSK_T4_iiT6__param_9];
	ld.shared.u32 	%r1809, [%r350+21504];
	shr.u32 	%r1810, %r1809, %r2127;
	and.b32  	%r1811, %r1810, %r221;
	shl.b32 	%r1812, %r1811, 3;
	add.s32 	%r1814, %r783, %r1812;
	ld.shared.u64 	%rd237, [%r1814+26112];
	xor.b32  	%r1815, %r1809, -2147483648;
	add.s64 	%rd238, %rd237, %rd9;
	shl.b64 	%rd239, %rd238, 2;
	add.s64 	%rd240, %rd22, %rd239;
	st.global.u32 	[%rd240+21504], %r1815;
$L__BB7_255:
	bar.warp.sync 	-1;
	add.s32 	%r1816, %r1, 5760;
	setp.ge.s32 	%p167, %r1816, %r351;
	@%p167 bra 	$L__BB7_257;
	ld.param.u32 	%r2128, [_ZN3cub18CUB_300001_SM_10006detail10radix_sort29DeviceRadixSortOnesweepKernelINS1_5radix10policy_hubIiiyE10Policy1000ELNS0_9SortOrderE0EiiyiiNS1_21identity_decomposer_tEEEvPT5_SB_PT3_PKSC_PT1_PKSG_PT2_PKSK_T4_iiT6__param_9];
	ld.shared.u32 	%r1817, [%r350+23040];
	shr.u32 	%r1818, %r1817, %r2128;
	and.b32  	%r1819, %r1818, %r221;
	shl.b32 	%r1820, %r1819, 3;
	add.s32 	%r1822, %r783, %r1820;
	ld.shared.u64 	%rd241, [%r1822+26112];
	xor.b32  	%r1823, %r1817, -2147483648;
	add.s64 	%rd242, %rd241, %rd9;
	shl.b64 	%rd243, %rd242, 2;
	add.s64 	%rd244, %rd22, %rd243;
	st.global.u32 	[%rd244+23040], %r1823;
$L__BB7_257:
	bar.warp.sync 	-1;
	or.b32  	%r1824, %r1, 6144;
	setp.ge.s32 	%p168, %r1824, %r351;
	@%p168 bra 	$L__BB7_259;
	ld.param.u32 	%r2129, [_ZN3cub18CUB_300001_SM_10006detail10radix_sort29DeviceRadixSortOnesweepKernelINS1_5radix10policy_hubIiiyE10Policy1000ELNS0_9SortOrderE0EiiyiiNS1_21identity_decomposer_tEEEvPT5_SB_PT3_PKSC_PT1_PKSG_PT2_PKSK_T4_iiT6__param_9];
	ld.shared.u32 	%r1825, [%r350+24576];
	shr.u32 	%r1826, %r1825, %r2129;
	and.b32  	%r1827, %r1826, %r221;
	shl.b32 	%r1828, %r1827, 3;
	add.s32 	%r1830, %r783, %r1828;
	ld.shared.u64 	%rd245, [%r1830+26112];
	xor.b32  	%r1831, %r1825, -2147483648;
	add.s64 	%rd246, %rd245, %rd9;
	shl.b64 	%rd247, %rd246, 2;
	add.s64 	%rd248, %rd22, %rd247;
	st.global.u32 	[%rd248+24576], %r1831;
$L__BB7_259:
	bar.warp.sync 	-1;
$L__BB7_260:
	ld.param.u32 	%r2130, [_ZN3cub18CUB_300001_SM_10006detail10radix_sort29DeviceRadixSortOnesweepKernelINS1_5radix10policy_hubIiiyE10Policy1000ELNS0_9SortOrderE0EiiyiiNS1_21identity_decomposer_tEEEvPT5_SB_PT3_PKSC_PT1_PKSG_PT2_PKSK_T4_iiT6__param_9];
	ld.param.u32 	%r2090, [_ZN3cub18CUB_300001_SM_10006detail10radix_sort29DeviceRadixSortOnesweepKernelINS1_5radix10policy_hubIiiyE10Policy1000ELNS0_9SortOrderE0EiiyiiNS1_21identity_decomposer_tEEEvPT5_SB_PT3_PKSC_PT1_PKSG_PT2_PKSK_T4_iiT6__param_8];
	setp.gt.s32 	%p169, %r349, %r2090;
	ld.shared.u32 	%r1832, [%r350];
	shr.u32 	%r1833, %r1832, %r2130;
	and.b32  	%r352, %r1833, %r221;
	ld.shared.u32 	%r1834, [%r350+1536];
	shr.u32 	%r1835, %r1834, %r2130;
	and.b32  	%r353, %r1835, %r221;
	ld.shared.u32 	%r1836, [%r350+3072];
	shr.u32 	%r1837, %r1836, %r2130;
	and.b32  	%r354, %r1837, %r221;
	ld.shared.u32 	%r1838, [%r350+4608];
	shr.u32 	%r1839, %r1838, %r2130;
	and.b32  	%r355, %r1839, %r221;
	ld.shared.u32 	%r1840, [%r350+6144];
	shr.u32 	%r1841, %r1840, %r2130;
	and.b32  	%r356, %r1841, %r221;
	ld.shared.u32 	%r1842, [%r350+7680];
	shr.u32 	%r1843, %r1842, %r2130;
	and.b32  	%r357, %r1843, %r221;
	ld.shared.u32 	%r1844, [%r350+9216];
	shr.u32 	%r1845, %r1844, %r2130;
	and.b32  	%r358, %r1845, %r221;
	ld.shared.u32 	%r1846, [%r350+10752];
	shr.u32 	%r1847, %r1846, %r2130;
	and.b32  	%r359, %r1847, %r221;
	ld.shared.u32 	%r1848, [%r350+12288];
	shr.u32 	%r1849, %r1848, %r2130;
	and.b32  	%r360, %r1849, %r221;
	ld.shared.u32 	%r1850, [%r350+13824];
	shr.u32 	%r1851, %r1850, %r2130;
	and.b32  	%r361, %r1851, %r221;
	ld.shared.u32 	%r1852, [%r350+15360];
	shr.u32 	%r1853, %r1852, %r2130;
	and.b32  	%r362, %r1853, %r221;
	ld.shared.u32 	%r1854, [%r350+16896];
	shr.u32 	%r1855, %r1854, %r2130;
	and.b32  	%r363, %r1855, %r221;
	ld.shared.u32 	%r1856, [%r350+18432];
	shr.u32 	%r1857, %r1856, %r2130;
	and.b32  	%r364, %r1857, %r221;
	ld.shared.u32 	%r1858, [%r350+19968];
	shr.u32 	%r1859, %r1858, %r2130;
	and.b32  	%r365, %r1859, %r221;
	ld.shared.u32 	%r1860, [%r350+21504];
	shr.u32 	%r1861, %r1860, %r2130;
	and.b32  	%r366, %r1861, %r221;
	ld.shared.u32 	%r1862, [%r350+23040];
	shr.u32 	%r1863, %r1862, %r2130;
	and.b32  	%r367, %r1863, %r221;
	ld.shared.u32 	%r1864, [%r350+24576];
	shr.u32 	%r1865, %r1864, %r2130;
	and.b32  	%r368, %r1865, %r221;
	@%p169 bra 	$L__BB7_262;
	ld.param.u64 	%rd443, [_ZN3cub18CUB_300001_SM_10006detail10radix_sort29DeviceRadixSortOnesweepKernelINS1_5radix10policy_hubIiiyE10Policy1000ELNS0_9SortOrderE0EiiyiiNS1_21identity_decomposer_tEEEvPT5_SB_PT3_PKSC_PT1_PKSG_PT2_PKSK_T4_iiT6__param_7];
	cvta.to.global.u64 	%rd249, %rd443;
	and.b32  	%r1869, %r1, 31;
	or.b32  	%r1870, %r647, %r1869;
	cvt.u64.u32 	%rd250, %r1870;
	mul.lo.s32 	%r1871, %r3, 6528;
	cvt.s64.s32 	%rd251, %r1871;
	add.s64 	%rd252, %rd250, %rd251;
	shl.b64 	%rd253, %rd252, 2;
	add.s64 	%rd254, %rd249, %rd253;
	ld.global.u32 	%r2266, [%rd254];
	ld.global.u32 	%r2267, [%rd254+128];
	ld.global.u32 	%r2268, [%rd254+256];
	ld.global.u32 	%r2269, [%rd254+384];
	ld.global.u32 	%r2270, [%rd254+512];
	ld.global.u32 	%r2271, [%rd254+640];
	ld.global.u32 	%r2272, [%rd254+768];
	ld.global.u32 	%r2273, [%rd254+896];
	ld.global.u32 	%r2274, [%rd254+1024];
	ld.global.u32 	%r2275, [%rd254+1152];
	ld.global.u32 	%r2276, [%rd254+1280];
	ld.global.u32 	%r2277, [%rd254+1408];
	ld.global.u32 	%r2278, [%rd254+1536];
	ld.global.u32 	%r2279, [%rd254+1664];
	ld.global.u32 	%r2280, [%rd254+1792];
	ld.global.u32 	%r2281, [%rd254+1920];
	ld.global.u32 	%r2282, [%rd254+2048];
	bra.uni 	$L__BB7_296;
$L__BB7_262:
	ld.param.u32 	%r2091, [_ZN3cub18CUB_300001_SM_10006detail10radix_sort29DeviceRadixSortOnesweepKernelINS1_5radix10policy_hubIiiyE10Policy1000ELNS0_9SortOrderE0EiiyiiNS1_21identity_decomposer_tEEEvPT5_SB_PT3_PKSC_PT1_PKSG_PT2_PKSK_T4_iiT6__param_8];
	ld.param.u64 	%rd444, [_ZN3cub18CUB_300001_SM_10006detail10radix_sort29DeviceRadixSortOnesweepKernelINS1_5radix10policy_hubIiiyE10Policy1000ELNS0_9SortOrderE0EiiyiiNS1_21identity_decomposer_tEEEvPT5_SB_PT3_PKSC_PT1_PKSG_PT2_PKSK_T4_iiT6__param_7];
	cvta.to.global.u64 	%rd255, %rd444;
	add.s64 	%rd23, %rd255, %rd63;
	cvt.u32.u64 	%r1874, %rd7;
	sub.s32 	%r386, %r2091, %r649;
	setp.ge.s32 	%p170, %r1874, %r386;
	@%p170 bra 	$L__BB7_264;
	ld.global.u32 	%r2266, [%rd23];
$L__BB7_264:
	add.s32 	%r1877, %r1874, 32;
	setp.ge.s32 	%p171, %r1877, %r386;
	@%p171 bra 	$L__BB7_266;
	ld.global.u32 	%r2267, [%rd23+128];
$L__BB7_266:
	add.s32 	%r1880, %r1874, 64;
	setp.ge.s32 	%p172, %r1880, %r386;
	@%p172 bra 	$L__BB7_268;
	ld.global.u32 	%r2268, [%rd23+256];
$L__BB7_268:
	add.s32 	%r1883, %r1874, 96;
	setp.ge.s32 	%p173, %r1883, %r386;
	@%p173 bra 	$L__BB7_270;
	ld.global.u32 	%r2269, [%rd23+384];
$L__BB7_270:
	add.s32 	%r1886, %r1874, 128;
	setp.ge.s32 	%p174, %r1886, %r386;
	@%p174 bra 	$L__BB7_272;
	ld.global.u32 	%r2270, [%rd23+512];
$L__BB7_272:
	add.s32 	%r1889, %r1874, 160;
	setp.ge.s32 	%p175, %r1889, %r386;
	@%p175 bra 	$L__BB7_274;
	ld.global.u32 	%r2271, [%rd23+640];
$L__BB7_274:
	add.s32 	%r1892, %r1874, 192;
	setp.ge.s32 	%p176, %r1892, %r386;
	@%p176 bra 	$L__BB7_276;
	ld.global.u32 	%r2272, [%rd23+768];
$L__BB7_276:
	add.s32 	%r1895, %r1874, 224;
	setp.ge.s32 	%p177, %r1895, %r386;
	@%p177 bra 	$L__BB7_278;
	ld.param.u64 	%rd445, [_ZN3cub18CUB_300001_SM_10006detail10radix_sort29DeviceRadixSortOnesweepKernelINS1_5radix10policy_hubIiiyE10Policy1000ELNS0_9SortOrderE0EiiyiiNS1_21identity_decomposer_tEEEvPT5_SB_PT3_PKSC_PT1_PKSG_PT2_PKSK_T4_iiT6__param_7];
	cvta.to.global.u64 	%rd259, %rd445;
	cvt.s64.s32 	%rd260, %r649;
	add.s64 	%rd261, %rd7, %rd260;
	shl.b64 	%rd262, %rd261, 2;
	add.s64 	%rd263, %rd259, %rd262;
	ld.global.u32 	%r2273, [%rd263+896];
$L__BB7_278:
	add.s32 	%r1899, %r1874, 256;
	setp.ge.s32 	%p178, %r1899, %r386;
	@%p178 bra 	$L__BB7_280;
	ld.param.u64 	%rd446, [_ZN3cub18CUB_300001_SM_10006detail10radix_sort29DeviceRadixSortOnesweepKernelINS1_5radix10policy_hubIiiyE10Policy1000ELNS0_9SortOrderE0EiiyiiNS1_21identity_decomposer_tEEEvPT5_SB_PT3_PKSC_PT1_PKSG_PT2_PKSK_T4_iiT6__param_7];
	cvta.to.global.u64 	%rd264, %rd446;
	cvt.s64.s32 	%rd265, %r649;
	add.s64 	%rd266, %rd7, %rd265;
	shl.b64 	%rd267, %rd266, 2;
	add.s64 	%rd268, %rd264, %rd267;
	ld.global.u32 	%r2274, [%rd268+1024];
$L__BB7_280:
	add.s32 	%r1903, %r1874, 288;
	setp.ge.s32 	%p179, %r1903, %r386;
	@%p179 bra 	$L__BB7_282;
	ld.param.u64 	%rd447, [_ZN3cub18CUB_300001_SM_10006detail10radix_sort29DeviceRadixSortOnesweepKernelINS1_5radix10policy_hubIiiyE10Policy1000ELNS0_9SortOrderE0EiiyiiNS1_21identity_decomposer_tEEEvPT5_SB_PT3_PKSC_PT1_PKSG_PT2_PKSK_T4_iiT6__param_7];
	cvta.to.global.u64 	%rd269, %rd447;
	cvt.s64.s32 	%rd270, %r649;
	add.s64 	%rd271, %rd7, %rd270;
	shl.b64 	%rd272, %rd271, 2;
	add.s64 	%rd273, %rd269, %rd272;
	ld.global.u32 	%r2275, [%rd273+1152];
$L__BB7_282:
	add.s32 	%r1907, %r1874, 320;
	setp.ge.s32 	%p180, %r1907, %r386;
	@%p180 bra 	$L__BB7_284;
	ld.param.u64 	%rd448, [_ZN3cub18CUB_300001_SM_10006detail10radix_sort29DeviceRadixSortOnesweepKernelINS1_5radix10policy_hubIiiyE10Policy1000ELNS0_9SortOrderE0EiiyiiNS1_21identity_decomposer_tEEEvPT5_SB_PT3_PKSC_PT1_PKSG_PT2_PKSK_T4_iiT6__param_7];
	cvta.to.global.u64 	%rd274, %rd448;
	cvt.s64.s32 	%rd275, %r649;
	add.s64 	%rd276, %rd7, %rd275;
	shl.b64 	%rd277, %rd276, 2;
	add.s64 	%rd278, %rd274, %rd277;
	ld.global.u32 	%r2276, [%rd278+1280];
$L__BB7_284:
	add.s32 	%r1911, %r1874, 352;
	setp.ge.s32 	%p181, %r1911, %r386;
	@%p181 bra 	$L__BB7_286;
	ld.param.u64 	%rd449, [_ZN3cub18CUB_300001_SM_10006detail10radix_sort29DeviceRadixSortOnesweepKernelINS1_5radix10policy_hubIiiyE10Policy1000ELNS0_9SortOrderE0EiiyiiNS1_21identity_decomposer_tEEEvPT5_SB_PT3_PKSC_PT1_PKSG_PT2_PKSK_T4_iiT6__param_7];
	cvta.to.global.u64 	%rd279, %rd449;
	mul.lo.s32 	%r1912, %r3, 6528;
	cvt.s64.s32 	%rd280, %r1912;
	add.s64 	%rd281, %rd7, %rd280;
	shl.b64 	%rd282, %rd281, 2;
	add.s64 	%rd283, %rd279, %rd282;
	ld.global.u32 	%r2277, [%rd283+1408];
$L__BB7_286:
	add.s32 	%r1915, %r1874, 384;
	setp.ge.s32 	%p182, %r1915, %r386;
	@%p182 bra 	$L__BB7_288;
	ld.param.u64 	%rd450, [_ZN3cub18CUB_300001_SM_10006detail10radix_sort29DeviceRadixSortOnesweepKernelINS1_5radix10policy_hubIiiyE10Policy1000ELNS0_9SortOrderE0EiiyiiNS1_21identity_decomposer_tEEEvPT5_SB_PT3_PKSC_PT1_PKSG_PT2_PKSK_T4_iiT6__param_7];
	cvta.to.global.u64 	%rd284, %rd450;
	mul.lo.s32 	%r1916, %r3, 6528;
	cvt.s64.s32 	%rd285, %r1916;
	add.s64 	%rd286, %rd7, %rd285;
	shl.b64 	%rd287, %rd286, 2;
	add.s64 	%rd288, %rd284, %rd287;
	ld.global.u32 	%r2278, [%rd288+1536];
$L__BB7_288:
	cvt.u32.u64 	%r1918, %rd7;
	add.s32 	%r1919, %r1918, 416;
	setp.ge.s32 	%p183, %r1919, %r386;
	@%p183 bra 	$L__BB7_290;
	ld.param.u64 	%rd451, [_ZN3cub18CUB_300001_SM_10006detail10radix_sort29DeviceRadixSortOnesweepKernelINS1_5radix10policy_hubIiiyE10Policy1000ELNS0_9SortOrderE0EiiyiiNS1_21identity_decomposer_tEEEvPT5_SB_PT3_PKSC_PT1_PKSG_PT2_PKSK_T4_iiT6__param_7];
	cvta.to.global.u64 	%rd289, %rd451;
	mul.lo.s32 	%r1920, %r3, 6528;
	cvt.s64.s32 	%rd290, %r1920;
	add.s64 	%rd291, %rd7, %rd290;
	shl.b64 	%rd292, %rd291, 2;
	add.s64 	%rd293, %rd289, %rd292;
	ld.global.u32 	%r2279, [%rd293+1664];
$L__BB7_290:
	cvt.u32.u64 	%r1922, %rd7;
	add.s32 	%r1923, %r1922, 448;
	setp.ge.s32 	%p184, %r1923, %r386;
	@%p184 bra 	$L__BB7_292;
	ld.param.u64 	%rd452, [_ZN3cub18CUB_300001_SM_10006detail10radix_sort29DeviceRadixSortOnesweepKernelINS1_5radix10policy_hubIiiyE10Policy1000ELNS0_9SortOrderE0EiiyiiNS1_21identity_decomposer_tEEEvPT5_SB_PT3_PKSC_PT1_PKSG_PT2_PKSK_T4_iiT6__param_7];
	cvta.to.global.u64 	%rd294, %rd452;
	mul.lo.s32 	%r1924, %r3, 6528;
	cvt.s64.s32 	%rd295, %r1924;
	add.s64 	%rd296, %rd7, %rd295;
	shl.b64 	%rd297, %rd296, 2;
	add.s64 	%rd298, %rd294, %rd297;
	ld.global.u32 	%r2280, [%rd298+1792];
$L__BB7_292:
	cvt.u32.u64 	%r1926, %rd7;
	add.s32 	%r1927, %r1926, 480;
	setp.ge.s32 	%p185, %r1927, %r386;
	@%p185 bra 	$L__BB7_294;
	ld.param.u64 	%rd453, [_ZN3cub18CUB_300001_SM_10006detail10radix_sort29DeviceRadixSortOnesweepKernelINS1_5radix10policy_hubIiiyE10Policy1000ELNS0_9SortOrderE0EiiyiiNS1_21identity_decomposer_tEEEvPT5_SB_PT3_PKSC_PT1_PKSG_PT2_PKSK_T4_iiT6__param_7];
	cvta.to.global.u64 	%rd299, %rd453;
	mul.lo.s32 	%r1928, %r3, 6528;
	cvt.s64.s32 	%rd300, %r1928;
	add.s64 	%rd301, %rd7, %rd300;
	shl.b64 	%rd302, %rd301, 2;
	add.s64 	%rd303, %rd299, %rd302;
	ld.global.u32 	%r2281, [%rd303+1920];
$L__BB7_294:
	cvt.u32.u64 	%r1930, %rd7;
	add.s32 	%r1931, %r1930, 512;
	setp.ge.s32 	%p186, %r1931, %r386;
	@%p186 bra 	$L__BB7_296;
	ld.param.u64 	%rd454, [_ZN3cub18CUB_300001_SM_10006detail10radix_sort29DeviceRadixSortOnesweepKernelINS1_5radix10policy_hubIiiyE10Policy1000ELNS0_9SortOrderE0EiiyiiNS1_21identity_decomposer_tEEEvPT5_SB_PT3_PKSC_PT1_PKSG_PT2_PKSK_T4_iiT6__param_7];
	cvta.to.global.u64 	%rd304, %rd454;
	mov.u32 	%r1932, %tid.x;
	and.b32  	%r1933, %r1932, 992;
	mul.lo.s32 	%r1934, %r1933, 17;
	and.b32  	%r1935, %r1932, 31;
	or.b32  	%r1936, %r1934, %r1935;
	cvt.u64.u32 	%rd305, %r1936;
	mul.lo.s32 	%r1937, %r3, 6528;
	cvt.s64.s32 	%rd306, %r1937;
	add.s64 	%rd307, %rd305, %rd306;
	shl.b64 	%rd308, %rd307, 2;
	add.s64 	%rd309, %rd304, %rd308;
	ld.global.u32 	%r2282, [%rd309+2048];
$L__BB7_296:
	ld.param.u32 	%r2092, [_ZN3cub18CUB_300001_SM_10006detail10radix_sort29DeviceRadixSortOnesweepKernelINS1_5radix10policy_hubIiiyE10Policy1000ELNS0_9SortOrderE0EiiyiiNS1_21identity_decomposer_tEEEvPT5_SB_PT3_PKSC_PT1_PKSG_PT2_PKSK_T4_iiT6__param_8];
	ld.param.u64 	%rd441, [_ZN3cub18CUB_300001_SM_10006detail10radix_sort29DeviceRadixSortOnesweepKernelINS1_5radix10policy_hubIiiyE10Policy1000ELNS0_9SortOrderE0EiiyiiNS1_21identity_decomposer_tEEEvPT5_SB_PT3_PKSC_PT1_PKSG_PT2_PKSK_T4_iiT6__param_6];
	cvta.to.global.u64 	%rd24, %rd441;
	mov.u32 	%r437, %tid.x;
	cvt.u64.u32 	%rd25, %r437;
	shl.b32 	%r1938, %r437, 2;
	mov.u32 	%r1939, _ZZN3cub18CUB_300001_SM_10006detail10radix_sort29DeviceRadixSortOnesweepKernelINS1_5radix10policy_hubIiiyE10Policy1000ELNS0_9SortOrderE0EiiyiiNS1_21identity_decomposer_tEEEvPT5_SB_PT3_PKSC_PT1_PKSG_PT2_PKSK_T4_iiT6_E1s;
	add.s32 	%r438, %r1939, %r1938;
	mad.lo.s32 	%r1940, %r3, 6528, 6528;
	setp.gt.s32 	%p187, %r1940, %r2092;
	bar.sync 	0;
	st.shared.u32 	[%r323+-4], %r2266;
	st.shared.u32 	[%r324+-4], %r2267;
	st.shared.u32 	[%r325+-4], %r2268;
	st.shared.u32 	[%r326+-4], %r2269;
	st.shared.u32 	[%r327+-4], %r2270;
	st.shared.u32 	[%r328+-4], %r2271;
	st.shared.u32 	[%r329+-4], %r2272;
	st.shared.u32 	[%r330+-4], %r2273;
	st.shared.u32 	[%r331+-4], %r2274;
	st.shared.u32 	[%r332+-4], %r2275;
	st.shared.u32 	[%r333+-4], %r2276;
	st.shared.u32 	[%r334+-4], %r2277;
	st.shared.u32 	[%r335+-4], %r2278;
	st.shared.u32 	[%r336+-4], %r2279;
	st.shared.u32 	[%r337+-4], %r2280;
	st.shared.u32 	[%r338+-4], %r2281;
	st.shared.u32 	[%r339+-4], %r2282;
	bar.sync 	0;
	@%p187 bra 	$L__BB7_298;
	ld.shared.u32 	%r1941, [%r438];
	shl.b32 	%r1942, %r352, 3;
	add.s32 	%r1944, %r1939, 26112;
	add.s32 	%r1945, %r1944, %r1942;
	ld.shared.u64 	%rd310, [%r1945];
	add.s64 	%rd311, %rd310, %rd25;
	shl.b64 	%rd312, %rd311, 2;
	add.s64 	%rd313, %rd24, %rd312;
	st.global.u32 	[%rd313], %r1941;
	bar.warp.sync 	-1;
	ld.shared.u32 	%r1946, [%r438+1536];
	shl.b32 	%r1947, %r353, 3;
	add.s32 	%r1948, %r1944, %r1947;
	ld.shared.u64 	%rd314, [%r1948];
	add.s64 	%rd315, %rd314, %rd25;
	shl.b64 	%rd316, %rd315, 2;
	add.s64 	%rd317, %rd24, %rd316;
	st.global.u32 	[%rd317+1536], %r1946;
	bar.warp.sync 	-1;
	ld.shared.u32 	%r1949, [%r438+3072];
	shl.b32 	%r1950, %r354, 3;
	add.s32 	%r1951, %r1944, %r1950;
	ld.shared.u64 	%rd318, [%r1951];
	add.s64 	%rd319, %rd318, %rd25;
	shl.b64 	%rd320, %rd319, 2;
	add.s64 	%rd321, %rd24, %rd320;
	st.global.u32 	[%rd321+3072], %r1949;
	bar.warp.sync 	-1;
	ld.shared.u32 	%r1952, [%r438+4608];
	shl.b32 	%r1953, %r355, 3;
	add.s32 	%r1954, %r1944, %r1953;
	ld.shared.u64 	%rd322, [%r1954];
	add.s64 	%rd323, %rd322, %rd25;
	shl.b64 	%rd324, %rd323, 2;
	add.s64 	%rd325, %rd24, %rd324;
	st.global.u32 	[%rd325+4608], %r1952;
	bar.warp.sync 	-1;
	ld.shared.u32 	%r1955, [%r438+6144];
	shl.b32 	%r1956, %r356, 3;
	add.s32 	%r1957, %r1944, %r1956;
	ld.shared.u64 	%rd326, [%r1957];
	add.s64 	%rd327, %rd326, %rd25;
	shl.b64 	%rd328, %rd327, 2;
	add.s64 	%rd329, %rd24, %rd328;
	st.global.u32 	[%rd329+6144], %r1955;
	bar.warp.sync 	-1;
	ld.shared.u32 	%r1958, [%r438+7680];
	shl.b32 	%r1959, %r357, 3;
	add.s32 	%r1960, %r1944, %r1959;
	ld.shared.u64 	%rd330, [%r1960];
	add.s64 	%rd331, %rd330, %rd25;
	shl.b64 	%rd332, %rd331, 2;
	add.s64 	%rd333, %rd24, %rd332;
	st.global.u32 	[%rd333+7680], %r1958;
	bar.warp.sync 	-1;
	ld.shared.u32 	%r1961, [%r438+9216];
	shl.b32 	%r1962, %r358, 3;
	add.s32 	%r1963, %r1944, %r1962;
	ld.shared.u64 	%rd334, [%r1963];
	add.s64 	%rd335, %rd334, %rd25;
	shl.b64 	%rd336, %rd335, 2;
	add.s64 	%rd337, %rd24, %rd336;
	st.global.u32 	[%rd337+9216], %r1961;
	bar.warp.sync 	-1;
	ld.shared.u32 	%r1964, [%r438+10752];
	shl.b32 	%r1965, %r359, 3;
	add.s32 	%r1966, %r1944, %r1965;
	ld.shared.u64 	%rd338, [%r1966];
	add.s64 	%rd339, %rd338, %rd25;
	shl.b64 	%rd340, %rd339, 2;
	add.s64 	%rd341, %rd24, %rd340;
	st.global.u32 	[%rd341+10752], %r1964;
	bar.warp.sync 	-1;
	ld.shared.u32 	%r1967, [%r438+12288];
	shl.b32 	%r1968, %r360, 3;
	add.s32 	%r1969, %r1944, %r1968;
	ld.shared.u64 	%rd342, [%r1969];
	add.s64 	%rd343, %rd342, %rd25;
	shl.b64 	%rd344, %rd343, 2;
	add.s64 	%rd345, %rd24, %rd344;
	st.global.u32 	[%rd345+12288], %r1967;
	bar.warp.sync 	-1;
	ld.shared.u32 	%r1970, [%r438+13824];
	shl.b32 	%r1971, %r361, 3;
	add.s32 	%r1972, %r1944, %r1971;
	ld.shared.u64 	%rd346, [%r1972];
	add.s64 	%rd347, %rd346, %rd25;
	shl.b64 	%rd348, %rd347, 2;
	add.s64 	%rd349, %rd24, %rd348;
	st.global.u32 	[%rd349+13824], %r1970;
	bar.warp.sync 	-1;
	ld.shared.u32 	%r1973, [%r438+15360];
	shl.b32 	%r1974, %r362, 3;
	add.s32 	%r1975, %r1944, %r1974;
	ld.shared.u64 	%rd350, [%r1975];
	add.s64 	%rd351, %rd350, %rd25;
	shl.b64 	%rd352, %rd351, 2;
	add.s64 	%rd353, %rd24, %rd352;
	st.global.u32 	[%rd353+15360], %r1973;
	bar.warp.sync 	-1;
	ld.shared.u32 	%r1976, [%r438+16896];
	shl.b32 	%r1977, %r363, 3;
	add.s32 	%r1978, %r1944, %r1977;
	ld.shared.u64 	%rd354, [%r1978];
	add.s64 	%rd355, %rd354, %rd25;
	shl.b64 	%rd356, %rd355, 2;
	add.s64 	%rd357, %rd24, %rd356;
	st.global.u32 	[%rd357+16896], %r1976;
	bar.warp.sync 	-1;
	ld.shared.u32 	%r1979, [%r438+18432];
	shl.b32 	%r1980, %r364, 3;
	add.s32 	%r1981, %r1944, %r1980;
	ld.shared.u64 	%rd358, [%r1981];
	add.s64 	%rd359, %rd358, %rd25;
	shl.b64 	%rd360, %rd359, 2;
	add.s64 	%rd361, %rd24, %rd360;
	st.global.u32 	[%rd361+18432], %r1979;
	bar.warp.sync 	-1;
	ld.shared.u32 	%r1982, [%r438+19968];
	shl.b32 	%r1983, %r365, 3;
	add.s32 	%r1984, %r1944, %r1983;
	ld.shared.u64 	%rd362, [%r1984];
	add.s64 	%rd363, %rd362, %rd25;
	shl.b64 	%rd364, %rd363, 2;
	add.s64 	%rd365, %rd24, %rd364;
	st.global.u32 	[%rd365+19968], %r1982;
	bar.warp.sync 	-1;
	ld.shared.u32 	%r1985, [%r438+21504];
	shl.b32 	%r1986, %r366, 3;
	add.s32 	%r1987, %r1944, %r1986;
	ld.shared.u64 	%rd366, [%r1987];
	add.s64 	%rd367, %rd366, %rd25;
	shl.b64 	%rd368, %rd367, 2;
	add.s64 	%rd369, %rd24, %rd368;
	st.global.u32 	[%rd369+21504], %r1985;
	bar.warp.sync 	-1;
	ld.shared.u32 	%r1988, [%r438+23040];
	shl.b32 	%r1989, %r367, 3;
	add.s32 	%r1990, %r1944, %r1989;
	ld.shared.u64 	%rd370, [%r1990];
	add.s64 	%rd371, %rd370, %rd25;
	shl.b64 	%rd372, %rd371, 2;
	add.s64 	%rd373, %rd24, %rd372;
	st.global.u32 	[%rd373+23040], %r1988;
	bar.warp.sync 	-1;
	ld.shared.u32 	%r1991, [%r438+24576];
	shl.b32 	%r1992, %r368, 3;
	add.s32 	%r1993, %r1944, %r1992;
	ld.shared.u64 	%rd374, [%r1993];
	add.s64 	%rd375, %rd374, %rd25;
	shl.b64 	%rd376, %rd375, 2;
	add.s64 	%rd377, %rd24, %rd376;
	st.global.u32 	[%rd377+24576], %r1991;
	bar.warp.sync 	-1;
	bra.uni 	$L__BB7_333;
$L__BB7_298:
	ld.param.u32 	%r2093, [_ZN3cub18CUB_300001_SM_10006detail10radix_sort29DeviceRadixSortOnesweepKernelINS1_5radix10policy_hubIiiyE10Policy1000ELNS0_9SortOrderE0EiiyiiNS1_21identity_decomposer_tEEEvPT5_SB_PT3_PKSC_PT1_PKSG_PT2_PKSK_T4_iiT6__param_8];
	mad.lo.s32 	%r439, %r3, -6528, %r2093;
	shl.b32 	%r1994, %r352, 3;
	add.s32 	%r1996, %r1939, %r1994;
	ld.shared.u64 	%rd26, [%r1996+26112];
	setp.ge.s32 	%p188, %r437, %r439;
	@%p188 bra 	$L__BB7_300;
	ld.shared.u32 	%r1997, [%r438];
	add.s64 	%rd378, %rd26, %rd25;
	shl.b64 	%rd379, %rd378, 2;
	add.s64 	%rd380, %rd24, %rd379;
	st.global.u32 	[%rd380], %r1997;
$L__BB7_300:
	bar.warp.sync 	-1;
	shl.b32 	%r1998, %r353, 3;
	add.s32 	%r2000, %r1939, %r1998;
	ld.shared.u64 	%rd27, [%r2000+26112];
	add.s32 	%r2001, %r437, 384;
	setp.ge.s32 	%p189, %r2001, %r439;
	@%p189 bra 	$L__BB7_302;
	ld.shared.u32 	%r2002, [%r438+1536];
	add.s64 	%rd381, %rd27, %rd25;
	shl.b64 	%rd382, %rd381, 2;
	add.s64 	%rd383, %rd24, %rd382;
	st.global.u32 	[%rd383+1536], %r2002;
$L__BB7_302:
	bar.warp.sync 	-1;
	shl.b32 	%r2003, %r354, 3;
	add.s32 	%r2005, %r1939, %r2003;
	ld.shared.u64 	%rd28, [%r2005+26112];
	add.s32 	%r2006, %r437, 768;
	setp.ge.s32 	%p190, %r2006, %r439;
	@%p190 bra 	$L__BB7_304;
	ld.shared.u32 	%r2007, [%r438+3072];
	add.s64 	%rd384, %rd28, %rd25;
	shl.b64 	%rd385, %rd384, 2;
	add.s64 	%rd386, %rd24, %rd385;
	st.global.u32 	[%rd386+3072], %r2007;
$L__BB7_304:
	bar.warp.sync 	-1;
	shl.b32 	%r2008, %r355, 3;
	add.s32 	%r2010, %r1939, %r2008;
	ld.shared.u64 	%rd29, [%r2010+26112];
	add.s32 	%r2011, %r437, 1152;
	setp.ge.s32 	%p191, %r2011, %r439;
	@%p191 bra 	$L__BB7_306;
	ld.shared.u32 	%r2012, [%r438+4608];
	add.s64 	%rd387, %rd29, %rd25;
	shl.b64 	%rd388, %rd387, 2;
	add.s64 	%rd389, %rd24, %rd388;
	st.global.u32 	[%rd389+4608], %r2012;
$L__BB7_306:
	bar.warp.sync 	-1;
	shl.b32 	%r2013, %r356, 3;
	add.s32 	%r2015, %r1939, %r2013;
	ld.shared.u64 	%rd30, [%r2015+26112];
	add.s32 	%r2016, %r437, 1536;
	setp.ge.s32 	%p192, %r2016, %r439;
	@%p192 bra 	$L__BB7_308;
	ld.shared.u32 	%r2017, [%r438+6144];
	add.s64 	%rd390, %rd30, %rd25;
	shl.b64 	%rd391, %rd390, 2;
	add.s64 	%rd392, %rd24, %rd391;
	st.global.u32 	[%rd392+6144], %r2017;
$L__BB7_308:
	bar.warp.sync 	-1;
	shl.b32 	%r2018, %r357, 3;
	add.s32 	%r2020, %r1939, %r2018;
	ld.shared.u64 	%rd31, [%r2020+26112];
	add.s32 	%r2021, %r437, 1920;
	setp.ge.s32 	%p193, %r2021, %r439;
	@%p193 bra 	$L__BB7_310;
	ld.shared.u32 	%r2022, [%r438+7680];
	add.s64 	%rd393, %rd31, %rd25;
	shl.b64 	%rd394, %rd393, 2;
	add.s64 	%rd395, %rd24, %rd394;
	st.global.u32 	[%rd395+7680], %r2022;
$L__BB7_310:
	bar.warp.sync 	-1;
	shl.b32 	%r2023, %r358, 3;
	add.s32 	%r2025, %r1939, %r2023;
	ld.shared.u64 	%rd32, [%r2025+26112];
	add.s32 	%r2026, %r437, 2304;
	setp.ge.s32 	%p194, %r2026, %r439;
	@%p194 bra 	$L__BB7_312;
	ld.shared.u32 	%r2027, [%r438+9216];
	add.s64 	%rd396, %rd32, %rd25;
	shl.b64 	%rd397, %rd396, 2;
	add.s64 	%rd398, %rd24, %rd397;
	st.global.u32 	[%rd398+9216], %r2027;
$L__BB7_312:
	bar.warp.sync 	-1;
	shl.b32 	%r2028, %r359, 3;
	add.s32 	%r2030, %r1939, %r2028;
	ld.shared.u64 	%rd33, [%r2030+26112];
	add.s32 	%r2031, %r437, 2688;
	setp.ge.s32 	%p195, %r2031, %r439;
	@%p195 bra 	$L__BB7_314;
	ld.shared.u32 	%r2032, [%r438+10752];
	add.s64 	%rd399, %rd33, %rd25;
	shl.b64 	%rd400, %rd399, 2;
	add.s64 	%rd401, %rd24, %rd400;
	st.global.u32 	[%rd401+10752], %r2032;
$L__BB7_314:
	bar.warp.sync 	-1;
	shl.b32 	%r2033, %r360, 3;
	add.s32 	%r2035, %r1939, %r2033;
	ld.shared.u64 	%rd34, [%r2035+26112];
	or.b32  	%r2036, %r437, 3072;
	setp.ge.s32 	%p196, %r2036, %r439;
	@%p196 bra 	$L__BB7_316;
	ld.shared.u32 	%r2037, [%r438+12288];
	add.s64 	%rd402, %rd34, %rd25;
	shl.b64 	%rd403, %rd402, 2;
	add.s64 	%rd404, %rd24, %rd403;
	st.global.u32 	[%rd404+12288], %r2037;
$L__BB7_316:
	bar.warp.sync 	-1;
	shl.b32 	%r2038, %r361, 3;
	add.s32 	%r2040, %r1939, %r2038;
	ld.shared.u64 	%rd35, [%r2040+26112];
	add.s32 	%r2041, %r437, 3456;
	setp.ge.s32 	%p197, %r2041, %r439;
	@%p197 bra 	$L__BB7_318;
	ld.shared.u32 	%r2042, [%r438+13824];
	add.s64 	%rd405, %rd35, %rd25;
	shl.b64 	%rd406, %rd405, 2;
	add.s64 	%rd407, %rd24, %rd406;
	st.global.u32 	[%rd407+13824], %r2042;
$L__BB7_318:
	bar.warp.sync 	-1;
	shl.b32 	%r2043, %r362, 3;
	add.s32 	%r2045, %r1939, %r2043;
	ld.shared.u64 	%rd36, [%r2045+26112];
	add.s32 	%r2046, %r437, 3840;
	setp.ge.s32 	%p198, %r2046, %r439;
	@%p198 bra 	$L__BB7_320;
	ld.shared.u32 	%r2047, [%r438+15360];
	add.s64 	%rd408, %rd36, %rd25;
	shl.b64 	%rd409, %rd408, 2;
	add.s64 	%rd410, %rd24, %rd409;
	st.global.u32 	[%rd410+15360], %r2047;
$L__BB7_320:
	bar.warp.sync 	-1;
	shl.b32 	%r2048, %r363, 3;
	add.s32 	%r2050, %r1939, %r2048;
	ld.shared.u64 	%rd37, [%r2050+26112];
	add.s32 	%r2051, %r437, 4224;
	setp.ge.s32 	%p199, %r2051, %r439;
	@%p199 bra 	$L__BB7_322;
	ld.shared.u32 	%r2052, [%r438+16896];
	add.s64 	%rd411, %rd37, %rd25;
	shl.b64 	%rd412, %rd411, 2;
	add.s64 	%rd413, %rd24, %rd412;
	st.global.u32 	[%rd413+16896], %r2052;
$L__BB7_322:
	bar.warp.sync 	-1;
	shl.b32 	%r2053, %r364, 3;
	add.s32 	%r2055, %r1939, %r2053;
	ld.shared.u64 	%rd38, [%r2055+26112];
	add.s32 	%r2056, %r437, 4608;
	setp.ge.s32 	%p200, %r2056, %r439;
	@%p200 bra 	$L__BB7_324;
	ld.shared.u32 	%r2057, [%r438+18432];
	add.s64 	%rd414, %rd38, %rd25;
	shl.b64 	%rd415, %rd414, 2;
	add.s64 	%rd416, %rd24, %rd415;
	st.global.u32 	[%rd416+18432], %r2057;
$L__BB7_324:
	bar.warp.sync 	-1;
	shl.b32 	%r2058, %r365, 3;
	add.s32 	%r2060, %r1939, %r2058;
	ld.shared.u64 	%rd39, [%r2060+26112];
	add.s32 	%r2061, %r437, 4992;
	setp.ge.s32 	%p201, %r2061, %r439;
	@%p201 bra 	$L__BB7_326;
	ld.shared.u32 	%r2062, [%r438+19968];
	add.s64 	%rd417, %rd39, %rd25;
	shl.b64 	%rd418, %rd417, 2;
	add.s64 	%rd419, %rd24, %rd418;
	st.global.u32 	[%rd419+19968], %r2062;
$L__BB7_326:
	bar.warp.sync 	-1;
	shl.b32 	%r2063, %r366, 3;
	add.s32 	%r2065, %r1939, %r2063;
	ld.shared.u64 	%rd40, [%r2065+26112];
	add.s32 	%r2066, %r437, 5376;
	setp.ge.s32 	%p202, %r2066, %r439;
	@%p202 bra 	$L__BB7_328;
	ld.shared.u32 	%r2067, [%r438+21504];
	add.s64 	%rd420, %rd40, %rd25;
	shl.b64 	%rd421, %rd420, 2;
	add.s64 	%rd422, %rd24, %rd421;
	st.global.u32 	[%rd422+21504], %r2067;
$L__BB7_328:
	bar.warp.sync 	-1;
	shl.b32 	%r2068, %r367, 3;
	add.s32 	%r2070, %r1939, %r2068;
	ld.shared.u64 	%rd41, [%r2070+26112];
	add.s32 	%r2071, %r437, 5760;
	setp.ge.s32 	%p203, %r2071, %r439;
	@%p203 bra 	$L__BB7_330;
	ld.shared.u32 	%r2072, [%r438+23040];
	add.s64 	%rd423, %rd41, %rd25;
	shl.b64 	%rd424, %rd423, 2;
	add.s64 	%rd425, %rd24, %rd424;
	st.global.u32 	[%rd425+23040], %r2072;
$L__BB7_330:
	bar.warp.sync 	-1;
	shl.b32 	%r2073, %r368, 3;
	add.s32 	%r2075, %r1939, %r2073;
	ld.shared.u64 	%rd426, [%r2075+26112];
	add.s64 	%rd42, %rd426, %rd25;
	or.b32  	%r2076, %r437, 6144;
	setp.ge.s32 	%p204, %r2076, %r439;
	@%p204 bra 	$L__BB7_332;
	ld.shared.u32 	%r2077, [%r438+24576];
	shl.b64 	%rd427, %rd42, 2;
	add.s64 	%rd428, %rd24, %rd427;
	st.global.u32 	[%rd428+24576], %r2077;
$L__BB7_332:
	bar.warp.sync 	-1;
$L__BB7_333:
	ret;

}


// ===== COMPILED SASS (sm_100) =====

	.target	sm_100

	.elftype	@"ET_EXEC"


//--------------------- .note.nv.tkinfo           --------------------------
	.section	.note.nv.tkinfo,"",@"SHT_NOTE"
	.sectionflags	@"SHF_NOTE_NV_TKINFO"
	.tkinfo
        /*0018*/ 	.word	0x00000002
        /*0030*/ 	.string	""
        /*0030*/ 	.string	"ptxas"
        /*0030*/ 	.string	"Cuda compilation tools, release 13.0, V13.0.88"
        /*0030*/ 	.string	"Build cuda_13.0.r13.0/compiler.36424714_0"
        /*0030*/ 	.string	"-arch sm_100 -m 64 "



//--------------------- .note.nv.cuinfo           --------------------------
	.section	.note.nv.cuinfo,"",@"SHT_NOTE"
	.sectionflags	@"SHF_NOTE_NV_CUINFO"
        /*0018*/ 	.short	0x0002
        /*001a*/ 	.short	0x0064
        /*001c*/ 	.short	0x0082
	.zero		2


//--------------------- .nv.info                  --------------------------
	.section	.nv.info,"",@"SHT_CUDA_INFO"
	.align	4


	//----- nvinfo : EIATTR_REGCOUNT
	.align		4
        /*0000*/ 	.byte	0x04, 0x2f
        /*0002*/ 	.short	(.L_46 - .L_45)
	.align		4
.L_45:
        /*0004*/ 	.word	index@(_Z16aggregateIndicesPiS_P17AggregatedElementi)
        /*0008*/ 	.word	0x0000000e


	//----- nvinfo : EIATTR_FRAME_SIZE
	.align		4
.L_46:
        /*000c*/ 	.byte	0x04, 0x11
        /*000e*/ 	.short	(.L_48 - .L_47)
	.align		4
.L_47:
        /*0010*/ 	.word	index@(_Z16aggregateIndicesPiS_P17AggregatedElementi)
        /*0014*/ 	.word	0x00000000


	//----- nvinfo : EIATTR_REGCOUNT
	.align		4
.L_48:
        /*0018*/ 	.byte	0x04, 0x2f
        /*001a*/ 	.short	(.L_50 - .L_49)
	.align		4
.L_49:
        /*001c*/ 	.word	index@(_ZN3cub18CUB_300001_SM_10006detail11EmptyKernelIvEEvv)
        /*0020*/ 	.word	0x00000004


	//----- nvinfo : EIATTR_FRAME_SIZE
	.align		4
.L_50:
        /*0024*/ 	.byte	0x04, 0x11
        /*0026*/ 	.short	(.L_52 - .L_51)
	.align		4
.L_51:
        /*0028*/ 	.word	index@(_ZN3cub18CUB_300001_SM_10006detail11EmptyKernelIvEEvv)
        /*002c*/ 	.word	0x00000000


	//----- nvinfo : EIATTR_REGCOUNT
	.align		4
.L_52:
        /*0030*/ 	.byte	0x04, 0x2f
        /*0032*/ 	.short	(.L_54 - .L_53)
	.align		4
.L_53:
        /*0034*/ 	.word	index@(_ZN3cub18CUB_300001_SM_10006detail8for_each13static_kernelINS2_12policy_hub_t12policy_500_tEmN6thrust24THRUST_300001_SM_1000_NS8cuda_cub20__uninitialized_fill7functorINS7_10device_ptrI17AggregatedElementEESC_EEEEvT0_T1_)
        /*0038*/ 	.word	0x0000001c


	//----- nvinfo : EIATTR_FRAME_SIZE
	.align		4
.L_54:
        /*003c*/ 	.byte	0x04, 0x11
        /*003e*/ 	.short	(.L_56 - .L_55)
	.align		4
.L_55:
        /*0040*/ 	.word	index@(_ZN3cub18CUB_300001_SM_10006detail8for_each13static_kernelINS2_12policy_hub_t12policy_500_tEmN6thrust24THRUST_300001_SM_1000_NS8cuda_cub20__uninitialized_fill7functorINS7_10device_ptrI17AggregatedElementEESC_EEEEvT0_T1_)
        /*0044*/ 	.word	0x00000000


	//----- nvinfo : EIATTR_REGCOUNT
	.align		4
.L_56:
        /*0048*/ 	.byte	0x04, 0x2f
        /*004a*/ 	.short	(.L_58 - .L_57)
	.align		4
.L_57:
        /*004c*/ 	.word	index@(_ZN3cub18CUB_300001_SM_10006detail8for_each13static_kernelINS2_12policy_hub_t12policy_500_tElN6thrust24THRUST_300001_SM_1000_NS8cuda_cub6__fill7functorINS7_6detail15normal_iteratorINS7_10device_ptrI17AggregatedElementEEEESE_EEEEvT0_T1_)
        /*0050*/ 	.word	0x0000001c


	//----- nvinfo : EIATTR_FRAME_SIZE
	.align		4
.L_58:
        /*0054*/ 	.byte	0x04, 0x11
        /*0056*/ 	.short	(.L_60 - .L_59)
	.align		4
.L_59:
        /*0058*/ 	.word	index@(_ZN3cub18CUB_300001_SM_10006detail8for_each13static_kernelINS2_12policy_hub_t12policy_500_tElN6thrust24THRUST_300001_SM_1000_NS8cuda_cub6__fill7functorINS7_6detail15normal_iteratorINS7_10device_ptrI17AggregatedElementEEEESE_EEEEvT0_T1_)
        /*005c*/ 	.word	0x00000000


	//----- nvinfo : EIATTR_REGCOUNT
	.align		4
.L_60:
        /*0060*/ 	.byte	0x04, 0x2f
        /*0062*/ 	.short	(.L_62 - .L_61)
	.align		4
.L_61:
        /*0064*/ 	.word	index@(_ZN3cub18CUB_300001_SM_10006detail10radix_sort31DeviceRadixSortSingleTileKernelINS1_5radix10policy_hubIiiyE10Policy1000ELNS0_9SortOrderE0EiiyNS1_21identity_decomposer_tEEEvPKT1_PSA_PKT2_PSE_T3_iiT4_)
        /*0068*/ 	.word	0x00000099


	//----- nvinfo : EIATTR_FRAME_SIZE
	.align		4
.L_62:
        /*006c*/ 	.byte	0x04, 0x11
        /*006e*/ 	.short	(.L_64 - .L_63)
	.align		4
.L_63:
        /*0070*/ 	.word	index@(_ZN3cub18CUB_300001_SM_10006detail10radix_sort31DeviceRadixSortSingleTileKernelINS1_5radix10policy_hubIiiyE10Policy1000ELNS0_9SortOrderE0EiiyNS1_21identity_decomposer_tEEEvPKT1_PSA_PKT2_PSE_T3_iiT4_)
        /*0074*/ 	.word	0x00000000


	//----- nvinfo : EIATTR_REGCOUNT
	.align		4
.L_64:
        /*0078*/ 	.byte	0x04, 0x2f
        /*007a*/ 	.short	(.L_66 - .L_65)
	.align		4
.L_65:
        /*007c*/ 	.word	index@(_ZN3cub18CUB_300001_SM_10006detail10radix_sort30DeviceRadixSortHistogramKernelINS1_5radix10policy_hubIiiyE10Policy1000ELNS0_9SortOrderE0EiyNS1_21identity_decomposer_tEEEvPT2_PKT1_SA_iiT3_)
        /*0080*/ 	.word	0x00000020


	//----- nvinfo : EIATTR_FRAME_SIZE
	.align		4
.L_66:
        /*0084*/ 	.byte	0x04, 0x11
        /*0086*/ 	.short	(.L_68 - .L_67)
	.align		4
.L_67:
        /*0088*/ 	.word	index@(_ZN3cub18CUB_300001_SM_10006detail10radix_sort30DeviceRadixSortHistogramKernelINS1_5radix10policy_hubIiiyE10Policy1000ELNS0_9SortOrderE0EiyNS1_21identity_decomposer_tEEEvPT2_PKT1_SA_iiT3_)
        /*008c*/ 	.word	0x00000000


	//----- nvinfo : EIATTR_REGCOUNT
	.align		4
.L_68:
        /*0090*/ 	.byte	0x04, 0x2f
        /*0092*/ 	.short	(.L_70 - .L_69)
	.align		4
.L_69:
        /*0094*/ 	.word	index@(_ZN3cub18CUB_300001_SM_10006detail10radix_sort33DeviceRadixSortExclusiveSumKernelINS1_5radix10policy_hubIiiyE10Policy1000EyEEvPT0_)
        /*0098*/ 	.word	0x00000020


	//----- nvinfo : EIATTR_FRAME_SIZE
	.align		4
.L_70:
        /*009c*/ 	.byte	0x04, 0x11
        /*009e*/ 	.short	(.L_72 - .L_71)
	.align		4
.L_71:
        /*00a0*/ 	.word	index@(_ZN3cub18CUB_300001_SM_10006detail10radix_sort33DeviceRadixSortExclusiveSumKernelINS1_5radix10policy_hubIiiyE10Policy1000EyEEvPT0_)
        /*00a4*/ 	.word	0x00000000


	//----- nvinfo : EIATTR_REGCOUNT
	.align		4
.L_72:
        /*00a8*/ 	.byte	0x04, 0x2f
        /*00aa*/ 	.short	(.L_74 - .L_73)
	.align		4
.L_73:
        /*00ac*/ 	.word	index@(_ZN3cub18CUB_300001_SM_10006detail10radix_sort29DeviceRadixSortOnesweepKernelINS1_5radix10policy_hubIiiyE10Policy1000ELNS0_9SortOrderE0EiiyiiNS1_21identity_decomposer_tEEEvPT5_SB_PT3_PKSC_PT1_PKSG_PT2_PKSK_T4_iiT6_)
        /*00b0*/ 	.word	0x00000049


	//----- nvinfo : EIATTR_FRAME_SIZE
	.align		4
.L_74:
        /*00b4*/ 	.byte	0x04, 0x11
        /*00b6*/ 	.short	(.L_76 - .L_75)
	.align		4
.L_75:
        /*00b8*/ 	.word	index@(_ZN3cub18CUB_300001_SM_10006detail10radix_sort29DeviceRadixSortOnesweepKernelINS1_5radix10policy_hubIiiyE10Policy1000ELNS0_9SortOrderE0EiiyiiNS1_21identity_decomposer_tEEEvPT5_SB_PT3_PKSC_PT1_PKSG_PT2_PKSK_T4_iiT6_)
        /*00bc*/ 	.word	0x00000000


	//----- nvinfo : EIATTR_MIN_STACK_SIZE
	.align		4
.L_76:
        /*00c0*/ 	.byte	0x04, 0x12
        /*00c2*/ 	.short	(.L_78 - .L_77)
	.align		4
.L_77:
        /*00c4*/ 	.word	index@(_ZN3cub18CUB_300001_SM_10006detail10radix_sort29DeviceRadixSortOnesweepKernelINS1_5radix10policy_hubIiiyE10Policy1000ELNS0_9SortOrderE0EiiyiiNS1_21identity_decomposer_tEEEvPT5_SB_PT3_PKSC_PT1_PKSG_PT2_PKSK_T4_iiT6_)
        /*00c8*/ 	.word	0x00000000


	//----- nvinfo : EIATTR_MIN_STACK_SIZE
	.align		4
.L_78:
        /*00cc*/ 	.byte	0x04, 0x12
        /*00ce*/ 	.short	(.L_80 - .L_79)
	.align		4
.L_79:
        /*00d0*/ 	.word	index@(_ZN3cub18CUB_300001_SM_10006detail10radix_sort33DeviceRadixSortExclusiveSumKernelINS1_5radix10policy_hubIiiyE10Policy1000EyEEvPT0_)
        /*00d4*/ 	.word	0x00000000


	//----- nvinfo : EIATTR_MIN_STACK_SIZE
	.align		4
.L_80:
        /*00d8*/ 	.byte	0x04, 0x12
        /*00da*/ 	.short	(.L_82 - .L_81)
	.align		4
.L_81:
        /*00dc*/ 	.word	index@(_ZN3cub18CUB_300001_SM_10006detail10radix_sort30DeviceRadixSortHistogramKernelINS1_5radix10policy_hubIiiyE10Policy1000ELNS0_9SortOrderE0EiyNS1_21identity_decomposer_tEEEvPT2_PKT1_SA_iiT3_)
        /*00e0*/ 	.word	0x00000000


	//----- nvinfo : EIATTR_MIN_STACK_SIZE
	.align		4
.L_82:
        /*00e4*/ 	.byte	0x04, 0x12
        /*00e6*/ 	.short	(.L_84 - .L_83)
	.align		4
.L_83:
        /*00e8*/ 	.word	index@(_ZN3cub18CUB_300001_SM_10006detail10radix_sort31DeviceRadixSortSingleTileKernelINS1_5radix10policy_hubIiiyE10Policy1000ELNS0_9SortOrderE0EiiyNS1_21identity_decomposer_tEEEvPKT1_PSA_PKT2_PSE_T3_iiT4_)
        /*00ec*/ 	.word	0x00000000


	//----- nvinfo : EIATTR_MIN_STACK_SIZE
	.align		4
.L_84:
        /*00f0*/ 	.byte	0x04, 0x12
        /*00f2*/ 	.short	(.L_86 - .L_85)
	.align		4
.L_85:
        /*00f4*/ 	.word	index@(_ZN3cub18CUB_300001_SM_10006detail8for_each13static_kernelINS2_12policy_hub_t12policy_500_tElN6thrust24THRUST_300001_SM_1000_NS8cuda_cub6__fill7functorINS7_6detail15normal_iteratorINS7_10device_ptrI17AggregatedElementEEEESE_EEEEvT0_T1_)
        /*00f8*/ 	.word	0x00000000


	//----- nvinfo : EIATTR_MIN_STACK_SIZE
	.align		4
.L_86:
        /*00fc*/ 	.byte	0x04, 0x12
        /*00fe*/ 	.short	(.L_88 - .L_87)
	.align		4
.L_87:
        /*0100*/ 	.word	index@(_ZN3cub18CUB_300001_SM_10006detail8for_each13static_kernelINS2_12policy_hub_t12policy_500_tEmN6thrust24THRUST_300001_SM_1000_NS8cuda_cub20__uninitialized_fill7functorINS7_10device_ptrI17AggregatedElementEESC_EEEEvT0_T1_)
        /*0104*/ 	.word	0x00000000


	//----- nvinfo : EIATTR_MIN_STACK_SIZE
	.align		4
.L_88:
        /*0108*/ 	.byte	0x04, 0x12
        /*010a*/ 	.short	(.L_90 - .L_89)
	.align		4
.L_89:
        /*010c*/ 	.word	index@(_ZN3cub18CUB_300001_SM_10006detail11EmptyKernelIvEEvv)
        /*0110*/ 	.word	0x00000000


	//----- nvinfo : EIATTR_MIN_STACK_SIZE
	.align		4
.L_90:
        /*0114*/ 	.byte	0x04, 0x12
        /*0116*/ 	.short	(.L_92 - .L_91)
	.align		4
.L_91:
        /*0118*/ 	.word	index@(_Z16aggregateIndicesPiS_P17AggregatedElementi)
        /*011c*/ 	.word	0x00000000
.L_92:


//--------------------- .nv.compat                --------------------------
	.section	.nv.compat,"",@"SHT_CUDA_COMPAT_INFO"
	.align	4
        /*0000*/ 	.byte	0x02, 0x09, 0x00, 0x00, 0x02, 0x02, 0x01, 0x00, 0x02, 0x05, 0x05, 0x00, 0x03, 0x07, 0x01, 0x01
        /*0010*/ 	.byte	0x02, 0x03, 0x00, 0x00, 0x02, 0x06, 0x01, 0x00, 0x04, 0x0b, 0x08, 0x00, 0x09, 0x00, 0x00, 0x00
        /*0020*/ 	.byte	0x00, 0x00, 0x00, 0x00


//--------------------- .nv.info._ZN3cub18CUB_300001_SM_10006detail10radix_sort29DeviceRadixSortOnesweepKernelINS1_5radix10policy_hubIiiyE10Policy1000ELNS0_9SortOrderE0EiiyiiNS1_21identity_decomposer_tEEEvPT5_SB_PT3_PKSC_PT1_PKSG_PT2_PKSK_T4_iiT6_ --------------------------
	.section	.nv.info._ZN3cub18CUB_300001_SM_10006detail10radix_sort29DeviceRadixSortOnesweepKernelINS1_5radix10policy_hubIiiyE10Policy1000ELNS0_9SortOrderE0EiiyiiNS1_21identity_decomposer_tEEEvPT5_SB_PT3_PKSC_PT1_PKSG_PT2_PKSK_T4_iiT6_,"",@"SHT_CUDA_INFO"
	.sectionflags	@""
	.align	4


	//----- nvinfo : EIATTR_CUDA_API_VERSION
	.align		4
        /*0000*/ 	.byte	0x04, 0x37
        /*0002*/ 	.short	(.L_94 - .L_93)
.L_93:
        /*0004*/ 	.word	0x00000082


	//----- nvinfo : EIATTR_KPARAM_INFO
	.align		4
.L_94:
        /*0008*/ 	.byte	0x04, 0x17
        /*000a*/ 	.short	(.L_96 - .L_95)
.L_95:
        /*000c*/ 	.word	0x00000000
        /*0010*/ 	.short	0x000b
        /*0012*/ 	.short	0x004c
        /*0014*/ 	.byte	0x00, 0xf0, 0x05, 0x00


	//----- nvinfo : EIATTR_KPARAM_INFO
	.align		4
.L_96:
        /*0018*/ 	.byte	0x04, 0x17
        /*001a*/ 	.short	(.L_98 - .L_97)
.L_97:
        /*001c*/ 	.word	0x00000000
        /*0020*/ 	.short	0x000a
        /*0022*/ 	.short	0x0048
        /*0024*/ 	.byte	0x00, 0xf0, 0x11, 0x00


	//----- nvinfo : EIATTR_KPARAM_INFO
	.align		4
.L_98:
        /*0028*/ 	.byte	0x04, 0x17
        /*002a*/ 	.short	(.L_100 - .L_99)
.L_99:
        /*002c*/ 	.word	0x00000000
        /*0030*/ 	.short	0x0009
        /*0032*/ 	.short	0x0044
        /*0034*/ 	.byte	0x00, 0xf0, 0x11, 0x00


	//----- nvinfo : EIATTR_KPARAM_INFO
	.align		4
.L_100:
        /*0038*/ 	.byte	0x04, 0x17
        /*003a*/ 	.short	(.L_102 - .L_101)
.L_101:
        /*003c*/ 	.word	0x00000000
        /*0040*/ 	.short	0x0008
        /*0042*/ 	.short	0x0040
        /*0044*/ 	.byte	0x00, 0xf0, 0x11, 0x00


	//----- nvinfo : EIATTR_KPARAM_INFO
	.align		4
.L_102:
        /*0048*/ 	.byte	0x04, 0x17
        /*004a*/ 	.short	(.L_104 - .L_103)
.L_103:
        /*004c*/ 	.word	0x00000000
        /*0050*/ 	.short	0x0007
        /*0052*/ 	.short	0x0038
        /*0054*/ 	.byte	0x00, 0xf5, 0x21, 0x00


	//----- nvinfo : EIATTR_KPARAM_INFO
	.align		4
.L_104:
        /*0058*/ 	.byte	0x04, 0x17
        /*005a*/ 	.short	(.L_106 - .L_105)
.L_105:
        /*005c*/ 	.word	0x00000000
        /*0060*/ 	.short	0x0006
        /*0062*/ 	.short	0x0030
        /*0064*/ 	.byte	0x00, 0xf5, 0x21, 0x00


	//----- nvinfo : EIATTR_KPARAM_INFO
	.align		4
.L_106:
        /*0068*/ 	.byte	0x04, 0x17
        /*006a*/ 	.short	(.L_108 - .L_107)
.L_107:
        /*006c*/ 	.word	0x00000000
        /*0070*/ 	.short	0x0005
        /*0072*/ 	.short	0x0028
        /*0074*/ 	.byte	0x00, 0xf5, 0x21, 0x00


	//----- nvinfo : EIATTR_KPARAM_INFO
	.align		4
.L_108:
        /*0078*/ 	.byte	0x04, 0x17
        /*007a*/ 	.short	(.L_110 - .L_109)
.L_109:
        /*007c*/ 	.word	0x00000000
        /*0080*/ 	.short	0x0004
        /*0082*/ 	.short	0x0020
        /*0084*/ 	.byte	0x00, 0xf5, 0x21, 0x00


	//----- nvinfo : EIATTR_KPARAM_INFO
	.align		4
.L_110:
        /*0088*/ 	.byte	0x04, 0x17
        /*008a*/ 	.short	(.L_112 - .L_111)
.L_111:
        /*008c*/ 	.word	0x00000000
        /*0090*/ 	.short	0x0003
        /*0092*/ 	.short	0x0018
        /*0094*/ 	.byte	0x00, 0xf5, 0x21, 0x00


	//----- nvinfo : EIATTR_KPARAM_INFO
	.align		4
.L_112:
        /*0098*/ 	.byte	0x04, 0x17
        /*009a*/ 	.short	(.L_114 - .L_113)
.L_113:
        /*009c*/ 	.word	0x00000000
        /*00a0*/ 	.short	0x0002
        /*00a2*/ 	.short	0x0010
        /*00a4*/ 	.byte	0x00, 0xf5, 0x21, 0x00


	//----- nvinfo : EIATTR_KPARAM_INFO
	.align		4
.L_114:
        /*00a8*/ 	.byte	0x04, 0x17
        /*00aa*/ 	.short	(.L_116 - .L_115)
.L_115:
        /*00ac*/ 	.word	0x00000000
        /*00b0*/ 	.short	0x0001
        /*00b2*/ 	.short	0x0008
        /*00b4*/ 	.byte	0x00, 0xf5, 0x21, 0x00


	//----- nvinfo : EIATTR_KPARAM_INFO
	.align		4
.L_116:
        /*00b8*/ 	.byte	0x04, 0x17
        /*00ba*/ 	.short	(.L_118 - .L_117)
.L_117:
        /*00bc*/ 	.word	0x00000000
        /*00c0*/ 	.short	0x0000
        /*00c2*/ 	.short	0x0000
        /*00c4*/ 	.byte	0x00, 0xf5, 0x21, 0x00


	//----- nvinfo : EIATTR_SPARSE_MMA_MASK
	.align		4
.L_118:
        /*00c8*/ 	.byte	0x03, 0x50
        /*00ca*/ 	.short	0x0000


	//----- nvinfo : EIATTR_MAXREG_COUNT
	.align		4
        /*00cc*/ 	.byte	0x03, 0x1b
        /*00ce*/ 	.short	0x00a8


	//----- nvinfo : EIATTR_NUM_BARRIERS
	.align		4
        /*00d0*/ 	.byte	0x02, 0x4c
        /*00d2*/ 	.byte	0x01
	.zero		1


	//----- nvinfo : EIATTR_MERCURY_ISA_VERSION
	.align		4
        /*00d4*/ 	.byte	0x03, 0x5f
        /*00d6*/ 	.short	0x0101


	//----- nvinfo : EIATTR_COOP_GROUP_MASK_REGIDS
	.align		4
        /*00d8*/ 	.byte	0x04, 0x29
        /*00da*/ 	.short	(.L_120 - .L_119)


	//   ....[0]....
.L_119:
        /*00dc*/ 	.word	0xffffffff


	//   ....[1]....
        /*00e0*/ 	.word	0x05000006


	//   ....[2]....
        /*00e4*/ 	.word	0xffffffff


	//   ....[3]....
        /*00e8*/ 	.word	0xffffffff


	//   ....[4]....
        /*00ec*/ 	.word	0xffffffff


	//   ....[5]....
        /*00f0*/ 	.word	0xffffffff


	//   ....[6]....
        /*00f4*/ 	.word	0xffffffff


	//   ....[7]....
        /*00f8*/ 	.word	0xffffffff


	//   ....[8]....
        /*00fc*/ 	.word	0xffffffff


	//   ....[9]....
        /*0100*/ 	.word	0xffffffff


	//   ....[10]....
        /*0104*/ 	.word	0xffffffff


	//   ....[11]....
        /*0108*/ 	.word	0xffffffff


	//   ....[12]....
        /*010c*/ 	.word	0xffffffff


	//   ....[13]....
        /*0110*/ 	.word	0xffffffff


	//   ....[14]....
        /*0114*/ 	.word	0xffffffff


	//   ....[15]....
        /*0118*/ 	.word	0xffffffff


	//   ....[16]....
        /*011c*/ 	.word	0xffffffff


	//   ....[17]....
        /*0120*/ 	.word	0xffffffff


	//   ....[18]....
        /*0124*/ 	.word	0xffffffff


	//   ....[19]....
        /*0128*/ 	.word	0xffffffff


	//   ....[20]....
        /*012c*/ 	.word	0xffffffff


	//   ....[21]....
        /*0130*/ 	.word	0xffffffff


	//   ....[22]....
        /*0134*/ 	.word	0xffffffff


	//   ....[23]....
        /*0138*/ 	.word	0xffffffff


	//   ....[24]....
        /*013c*/ 	.word	0xffffffff


	//   ....[25]....
        /*0140*/ 	.word	0xffffffff


	//   ....[26]....
        /*0144*/ 	.word	0xffffffff


	//   ....[27]....
        /*0148*/ 	.word	0xffffffff


	//   ....[28]....
        /*014c*/ 	.word	0xffffffff


	//   ....[29]....
        /*0150*/ 	.word	0xffffffff


	//   ....[30]....
        /*0154*/ 	.word	0xffffffff


	//   ....[31]....
        /*0158*/ 	.word	0xffffffff


	//   ....[32]....
        /*015c*/ 	.word	0xffffffff


	//   ....[33]....
        /*0160*/ 	.word	0xffffffff


	//   ....[34]....
        /*0164*/ 	.word	0xffffffff


	//   ....[35]....
        /*0168*/ 	.word	0xffffffff


	//   ....[36]....
        /*016c*/ 	.word	0xffffffff


	//   ....[37]....
        /*0170*/ 	.word	0xffffffff


	//   ....[38]....
        /*0174*/ 	.word	0xffffffff


	//   ....[39]....
        /*0178*/ 	.word	0xffffffff


	//   ....[40]....
        /*017c*/ 	.word	0xffffffff


	//   ....[41]....
        /*0180*/ 	.word	0xffffffff


	//   ....[42]....
        /*0184*/ 	.word	0xffffffff


	//   ....[43]....
        /*0188*/ 	.word	0xffffffff


	//   ....[44]....
        /*018c*/ 	.word	0xffffffff


	//   ....[45]....
        /*0190*/ 	.word	0xffffffff


	//   ....[46]....
        /*0194*/ 	.word	0xffffffff


	//   ....[47]....
        /*0198*/ 	.word	0xffffffff


	//   ....[48]....
        /*019c*/ 	.word	0xffffffff


	//   ....[49]....
        /*01a0*/ 	.word	0xffffffff


	//   ....[50]....
        /*01a4*/ 	.word	0xffffffff


	//   ....[51]....
        /*01a8*/ 	.word	0xffffffff


	//   ....[52]....
        /*01ac*/ 	.word	0xffffffff


	//   ....[53]....
        /*01b0*/ 	.word	0xffffffff


	//   ....[54]....
        /*01b4*/ 	.word	0xffffffff


	//   ....[55]....
        /*01b8*/ 	.word	0xffffffff


	//   ....[56]....
        /*01bc*/ 	.word	0xffffffff


	//   ....[57]....
        /*01c0*/ 	.word	0xffffffff


	//   ....[58]....
        /*01c4*/ 	.word	0xffffffff


	//   ....[59]....
        /*01c8*/ 	.word	0xffffffff


	//   ....[60]....
        /*01cc*/ 	.word	0xffffffff


	//   ....[61]....
        /*01d0*/ 	.word	0xffffffff


	//   ....[62]....
        /*01d4*/ 	.word	0xffffffff


	//   ....[63]....
        /*01d8*/ 	.word	0xffffffff


	//   ....[64]....
        /*01dc*/ 	.word	0xffffffff


	//   ....[65]....
        /*01e0*/ 	.word	0xffffffff


	//   ....[66]....
        /*01e4*/ 	.word	0xffffffff


	//   ....[67]....
        /*01e8*/ 	.word	0xffffffff


	//   ....[68]....
        /*01ec*/ 	.word	0xffffffff


	//   ....[69]....
        /*01f0*/ 	.word	0xffffffff


	//   ....[70]....
        /*01f4*/ 	.word	0xffffffff


	//   ....[71]....
        /*01f8*/ 	.word	0xffffffff


	//   ....[72]....
        /*01fc*/ 	.word	0xffffffff


	//   ....[73]....
        /*0200*/ 	.word	0xffffffff


	//   ....[74]....
        /*0204*/ 	.word	0xffffffff


	//   ....[75]....
        /*0208*/ 	.word	0xffffffff


	//   ....[76]....
        /*020c*/ 	.word	0xffffffff


	//   ....[77]....
        /*0210*/ 	.word	0xffffffff


	//   ....[78]....
        /*0214*/ 	.word	0xffffffff


	//   ....[79]....
        /*0218*/ 	.word	0xffffffff


	//   ....[80]....
        /*021c*/ 	.word	0xffffffff


	//   ....[81]....
        /*0220*/ 	.word	0xffffffff


	//   ....[82]....
        /*0224*/ 	.word	0xffffffff


	//   ....[83]....
        /*0228*/ 	.word	0xffffffff


	//   ....[84]....
        /*022c*/ 	.word	0xffffffff


	//   ....[85]....
        /*0230*/ 	.word	0xffffffff


	//   ....[86]....
        /*0234*/ 	.word	0xffffffff


	//   ....[87]....
        /*0238*/ 	.word	0xffffffff


	//   ....[88]....
        /*023c*/ 	.word	0xffffffff


	//   ....[89]....
        /*0240*/ 	.word	0xffffffff


	//   ....[90]....
        /*0244*/ 	.word	0xffffffff


	//   ....[91]....
        /*0248*/ 	.word	0xffffffff


	//   ....[92]....
        /*024c*/ 	.word	0xffffffff


	//   ....[93]....
        /*0250*/ 	.word	0xffffffff


	//   ....[94]....
        /*0254*/ 	.word	0xffffffff


	//   ....[95]....
        /*0258*/ 	.word	0xffffffff


	//   ....[96]....
        /*025c*/ 	.word	0xffffffff


	//   ....[97]....
        /*0260*/ 	.word	0xffffffff


	//   ....[98]....
        /*0264*/ 	.word	0xffffffff


	//   ....[99]....
        /*0268*/ 	.word	0xffffffff


	//   ....[100]....
        /*026c*/ 	.word	0xffffffff


	//   ....[101]....
        /*0270*/ 	.word	0xffffffff


	//   ....[102]....
        /*0274*/ 	.word	0xffffffff


	//   ....[103]....
        /*0278*/ 	.word	0xffffffff


	//   ....[104]....
        /*027c*/ 	.word	0xffffffff


	//   ....[105]....
        /*0280*/ 	.word	0xffffffff


	//   ....[106]....
        /*0284*/ 	.word	0xffffffff


	//   ....[107]....
        /*0288*/ 	.word	0xffffffff


	//   ....[108]....
        /*028c*/ 	.word	0xffffffff


	//   ....[109]....
        /*0290*/ 	.word	0xffffffff


	//   ....[110]....
        /*0294*/ 	.word	0xffffffff


	//   ....[111]....
        /*0298*/ 	.word	0xffffffff


	//   ....[112]....
        /*029c*/ 	.word	0xffffffff


	//   ....[113]....
        /*02a0*/ 	.word	0xffffffff


	//   ....[114]....
        /*02a4*/ 	.word	0xffffffff


	//   ....[115]....
        /*02a8*/ 	.word	0xffffffff


	//   ....[116]....
        /*02ac*/ 	.word	0xffffffff


	//   ....[117]....
        /*02b0*/ 	.word	0xffffffff


	//   ....[118]....
        /*02b4*/ 	.word	0xffffffff


	//   ....[119]....
        /*02b8*/ 	.word	0xffffffff


	//   ....[120]....
        /*02bc*/ 	.word	0xffffffff


	//   ....[121]....
        /*02c0*/ 	.word	0xffffffff


	//   ....[122]....
        /*02c4*/ 	.word	0xffffffff


	//   ....[123]....
        /*02c8*/ 	.word	0xffffffff


	//   ....[124]....
        /*02cc*/ 	.word	0xffffffff


	//   ....[125]....
        /*02d0*/ 	.word	0xffffffff


	//   ....[126]....
        /*02d4*/ 	.word	0xffffffff


	//   ....[127]....
        /*02d8*/ 	.word	0xffffffff


	//   ....[128]....
        /*02dc*/ 	.word	0xffffffff


	//   ....[129]....
        /*02e0*/ 	.word	0xffffffff


	//   ....[130]....
        /*02e4*/ 	.word	0xffffffff


	//   ....[131]....
        /*02e8*/ 	.word	0xffffffff


	//   ....[132]....
        /*02ec*/ 	.word	0xffffffff


	//   ....[133]....
        /*02f0*/ 	.word	0xffffffff


	//   ....[134]....
        /*02f4*/ 	.word	0xffffffff


	//   ....[135]....
        /*02f8*/ 	.word	0xffffffff


	//   ....[136]....
        /*02fc*/ 	.word	0xffffffff


	//   ....[137]....
        /*0300*/ 	.word	0xffffffff


	//   ....[138]....
        /*0304*/ 	.word	0xffffffff


	//   ....[139]....
        /*0308*/ 	.word	0xffffffff


	//   ....[140]....
        /*030c*/ 	.word	0xffffffff


	//   ....[141]....
        /*0310*/ 	.word	0xffffffff


	//   ....[142]....
        /*0314*/ 	.word	0xffffffff


	//   ....[143]....
        /*0318*/ 	.word	0xffffffff


	//   ....[144]....
        /*031c*/ 	.word	0xffffffff


	//   ....[145]....
        /*0320*/ 	.word	0xffffffff


	//   ....[146]....
        /*0324*/ 	.word	0xffffffff


	//   ....[147]....
        /*0328*/ 	.word	0xffffffff


	//   ....[148]....
        /*032c*/ 	.word	0xffffffff


	//   ....[149]....
        /*0330*/ 	.word	0xffffffff


	//   ....[150]....
        /*0334*/ 	.word	0xffffffff


	//   ....[151]....
        /*0338*/ 	.word	0xffffffff


	//   ....[152]....
        /*033c*/ 	.word	0xffffffff


	//   ....[153]....
        /*0340*/ 	.word	0xffffffff


	//   ....[154]....
        /*0344*/ 	.word	0xffffffff


	//   ....[155]....
        /*0348*/ 	.word	0xffffffff


	//   ....[156]....
        /*034c*/ 	.word	0xffffffff


	//   ....[157]....
        /*0350*/ 	.word	0xffffffff


	//   ....[158]....
        /*0354*/ 	.word	0xffffffff


	//   ....[159]....
        /*0358*/ 	.word	0xffffffff


	//   ....[160]....
        /*035c*/ 	.word	0x05000006


	//   ....[161]....
        /*0360*/ 	.word	0xffffffff


	//   ....[162]....
        /*0364*/ 	.word	0xffffffff


	//   ....[163]....
        /*0368*/ 	.word	0xffffffff


	//   ....[164]....
        /*036c*/ 	.word	0xffffffff


	//   ....[165]....
        /*0370*/ 	.word	0xffffffff


	//   ....[166]....
        /*0374*/ 	.word	0xffffffff


	//   ....[167]....
        /*0378*/ 	.word	0xffffffff


	//   ....[168]....
        /*037c*/ 	.word	0xffffffff


	//   ....[169]....
        /*0380*/ 	.word	0xffffffff


	//   ....[170]....
        /*0384*/ 	.word	0xffffffff


	//   ....[171]....
        /*0388*/ 	.word	0xffffffff


	//   ....[172]....
        /*038c*/ 	.word	0xffffffff


	//   ....[173]....
        /*0390*/ 	.word	0xffffffff


	//   ....[174]....
        /*0394*/ 	.word	0xffffffff


	//   ....[175]....
        /*0398*/ 	.word	0xffffffff


	//   ....[176]....
        /*039c*/ 	.word	0xffffffff


	//   ....[177]....
        /*03a0*/ 	.word	0xffffffff


	//   ....[178]....
        /*03a4*/ 	.word	0xffffffff


	//   ....[179]....
        /*03a8*/ 	.word	0xffffffff


	//   ....[180]....
        /*03ac*/ 	.word	0xffffffff


	//   ....[181]....
        /*03b0*/ 	.word	0xffffffff


	//   ....[182]....
        /*03b4*/ 	.word	0xffffffff


	//   ....[183]....
        /*03b8*/ 	.word	0xffffffff


	//   ....[184]....
        /*03bc*/ 	.word	0xffffffff


	//   ....[185]....
        /*03c0*/ 	.word	0xffffffff


	//   ....[186]....
        /*03c4*/ 	.word	0xffffffff


	//   ....[187]....
        /*03c8*/ 	.word	0xffffffff


	//   ....[188]....
        /*03cc*/ 	.word	0xffffffff


	//   ....[189]....
        /*03d0*/ 	.word	0xffffffff


	//   ....[190]....
        /*03d4*/ 	.word	0xffffffff


	//   ....[191]....
        /*03d8*/ 	.word	0xffffffff


	//   ....[192]....
        /*03dc*/ 	.word	0xffffffff


	//   ....[193]....
        /*03e0*/ 	.word	0xffffffff


	//   ....[194]....
        /*03e4*/ 	.word	0xffffffff


	//   ....[195]....
        /*03e8*/ 	.word	0xffffffff


	//   ....[196]....
        /*03ec*/ 	.word	0xffffffff


	//   ....[197]....
        /*03f0*/ 	.word	0xffffffff


	//   ....[198]....
        /*03f4*/ 	.word	0xffffffff


	//   ....[199]....
        /*03f8*/ 	.word	0xffffffff


	//   ....[200]....
        /*03fc*/ 	.word	0xffffffff


	//   ....[201]....
        /*0400*/ 	.word	0xffffffff


	//   ....[202]....
        /*0404*/ 	.word	0xffffffff


	//   ....[203]....
        /*0408*/ 	.word	0xffffffff


	//   ....[204]....
        /*040c*/ 	.word	0xffffffff


	//   ....[205]....
        /*0410*/ 	.word	0xffffffff


	//   ....[206]....
        /*0414*/ 	.word	0xffffffff


	//   ....[207]....
        /*0418*/ 	.word	0xffffffff


	//   ....[208]....
        /*041c*/ 	.word	0xffffffff


	//   ....[209]....
        /*0420*/ 	.word	0xffffffff


	//   ....[210]....
        /*0424*/ 	.word	0xffffffff


	//   ....[211]....
        /*0428*/ 	.word	0xffffffff


	//   ....[212]....
        /*042c*/ 	.word	0xffffffff


	//   ....[213]....
        /*0430*/ 	.word	0xffffffff


	//   ....[214]....
        /*0434*/ 	.word	0xffffffff


	//   ....[215]....
        /*0438*/ 	.word	0xffffffff


	//   ....[216]....
        /*043c*/ 	.word	0xffffffff


	//   ....[217]....
        /*0440*/ 	.word	0xffffffff


	//   ....[218]....
        /*0444*/ 	.word	0xffffffff


	//   ....[219]....
        /*0448*/ 	.word	0xffffffff


	//   ....[220]....
        /*044c*/ 	.word	0xffffffff


	//   ....[221]....
        /*0450*/ 	.word	0xffffffff


	//   ....[222]....
        /*0454*/ 	.word	0xffffffff


	//   ....[223]....
        /*0458*/ 	.word	0xffffffff


	//   ....[224]....
        /*045c*/ 	.word	0xffffffff


	//   ....[225]....
        /*0460*/ 	.word	0xffffffff


	//   ....[226]....
        /*0464*/ 	.word	0xffffffff


	//   ....[227]....
        /*0468*/ 	.word	0xffffffff


	//   ....[228]....
        /*046c*/ 	.word	0xffffffff


	//   ....[229]....
        /*0470*/ 	.word	0x0500002f


	//   ....[230]....
        /*0474*/ 	.word	0x0500002f


	//   ....[231]....
        /*0478*/ 	.word	0x0500002f


	//   ....[232]....
        /*047c*/ 	.word	0x0500002f


	//   ....[233]....
        /*0480*/ 	.word	0x0500002f


	//----- nvinfo : EIATTR_COOP_GROUP_INSTR_OFFSETS
	.align		4
.L_120:
        /*0484*/ 	.byte	0x04, 0x28
        /*0486*/ 	.short	(.L_122 - .L_121)


	//   ....[0]....
.L_121:
        /*0488*/ 	.word	0x00000e40


	//   ....[1]....
        /*048c*/ 	.word	0x00001890


	//   ....[2]....
        /*0490*/ 	.word	0x00002ad0


	//   ....[3]....
        /*0494*/ 	.word	0x00002af0


	//   ....[4]....
        /*0498*/ 	.word	0x00002b10


	//   ....[5]....
        /*049c*/ 	.word	0x00002b30


	//   ....[6]....
        /*04a0*/ 	.word	0x00002b50


	//   ....[7]....
        /*04a4*/ 	.word	0x00003000


	//   ....[8]....
        /*04a8*/ 	.word	0x00003010


	//   ....[9]....
        /*04ac*/ 	.word	0x00003030


	//   ....[10]....
        /*04b0*/ 	.word	0x00003050


	//   ....[11]....
        /*04b4*/ 	.word	0x000030a0


	//   ....[12]....
        /*04b8*/ 	.word	0x000030d0


	//   ....[13]....
        /*04bc*/ 	.word	0x00003120


	//   ....[14]....
        /*04c0*/ 	.word	0x00003160


	//   ....[15]....
        /*04c4*/ 	.word	0x00003250


	//   ....[16]....
        /*04c8*/ 	.word	0x00003280


	//   ....[17]....
        /*04cc*/ 	.word	0x00003290


	//   ....[18]....
        /*04d0*/ 	.word	0x000032b0


	//   ....[19]....
        /*04d4*/ 	.word	0x000032f0


	//   ....[20]....
        /*04d8*/ 	.word	0x00003320


	//   ....[21]....
        /*04dc*/ 	.word	0x00003360


	//   ....[22]....
        /*04e0*/ 	.word	0x00003380


	//   ....[23]....
        /*04e4*/ 	.word	0x000033a0


	//   ....[24]....
        /*04e8*/ 	.word	0x00003490


	//   ....[25]....
        /*04ec*/ 	.word	0x000034c0


	//   ....[26]....
        /*04f0*/ 	.word	0x000034d0


	//   ....[27]....
        /*04f4*/ 	.word	0x000034f0


	//   ....[28]....
        /*04f8*/ 	.word	0x00003530


	//   ....[29]....
        /*04fc*/ 	.word	0x00003560


	//   ....[30]....
        /*0500*/ 	.word	0x000035a0


	//   ....[31]....
        /*0504*/ 	.word	0x000035c0


	//   ....[32]....
        /*0508*/ 	.word	0x000035e0


	//   ....[33]....
        /*050c*/ 	.word	0x000036d0


	//   ....[34]....
        /*0510*/ 	.word	0x00003700


	//   ....[35]....
        /*0514*/ 	.word	0x00003710


	//   ....[36]....
        /*0518*/ 	.word	0x00003730


	//   ....[37]....
        /*051c*/ 	.word	0x00003770


	//   ....[38]....
        /*0520*/ 	.word	0x000037a0


	//   ....[39]....
        /*0524*/ 	.word	0x000037e0


	//   ....[40]....
        /*0528*/ 	.word	0x00003800


	//   ....[41]....
        /*052c*/ 	.word	0x00003820


	//   ....[42]....
        /*0530*/ 	.word	0x00003930


	//   ....[43]....
        /*0534*/ 	.word	0x00003960


	//   ....[44]....
        /*0538*/ 	.word	0x00003970


	//   ....[45]....
        /*053c*/ 	.word	0x00003990


	//   ....[46]....
        /*0540*/ 	.word	0x000039d0


	//   ....[47]....
        /*0544*/ 	.word	0x00003a00


	//   ....[48]....
        /*0548*/ 	.word	0x00003a40


	//   ....[49]....
        /*054c*/ 	.word	0x00003a60


	//   ....[50]....
        /*0550*/ 	.word	0x00003a80


	//   ....[51]....
        /*0554*/ 	.word	0x00003b90


	//   ....[52]....
        /*0558*/ 	.word	0x00003bc0


	//   ....[53]....
        /*055c*/ 	.word	0x00003bd0


	//   ....[54]....
        /*0560*/ 	.word	0x00003bf0


	//   ....[55]....
        /*0564*/ 	.word	0x00003c30


	//   ....[56]....
        /*0568*/ 	.word	0x00003c60


	//   ....[57]....
        /*056c*/ 	.word	0x00003ca0


	//   ....[58]....
        /*0570*/ 	.word	0x00003cc0


	//   ....[59]....
        /*0574*/ 	.word	0x00003ce0


	//   ....[60]....
        /*0578*/ 	.word	0x00003df0


	//   ....[61]....
        /*057c*/ 	.word	0x00003e20


	//   ....[62]....
        /*0580*/ 	.word	0x00003e30


	//   ....[63]....
        /*0584*/ 	.word	0x00003e50


	//   ....[64]....
        /*0588*/ 	.word	0x00003e90


	//   ....[65]....
        /*058c*/ 	.word	0x00003ec0


	//   ....[66]....
        /*0590*/ 	.word	0x00003f00


	//   ....[67]....
        /*0594*/ 	.word	0x00003f20


	//   ....[68]....
        /*0598*/ 	.word	0x00003f40


	//   ....[69]....
        /*059c*/ 	.word	0x00004050


	//   ....[70]....
        /*05a0*/ 	.word	0x00004080


	//   ....[71]....
        /*05a4*/ 	.word	0x00004090


	//   ....[72]....
        /*05a8*/ 	.word	0x000040b0


	//   ....[73]....
        /*05ac*/ 	.word	0x000040f0


	//   ....[74]....
        /*05b0*/ 	.word	0x00004120


	//   ....[75]....
        /*05b4*/ 	.word	0x00004160


	//   ....[76]....
        /*05b8*/ 	.word	0x00004180


	//   ....[77]....
        /*05bc*/ 	.word	0x000041a0


	//   ....[78]....
        /*05c0*/ 	.word	0x000042b0


	//   ....[79]....
        /*05c4*/ 	.word	0x00004300


	//   ....[80]....
        /*05c8*/ 	.word	0x00004310


	//   ....[81]....
        /*05cc*/ 	.word	0x00004330


	//   ....[82]....
        /*05d0*/ 	.word	0x00004370


	//   ....[83]....
        /*05d4*/ 	.word	0x000043a0


	//   ....[84]....
        /*05d8*/ 	.word	0x000043e0


	//   ....[85]....
        /*05dc*/ 	.word	0x00004400


	//   ....[86]....
        /*05e0*/ 	.word	0x00004420


	//   ....[87]....
        /*05e4*/ 	.word	0x00004510


	//   ....[88]....
        /*05e8*/ 	.word	0x00004560


	//   ....[89]....
        /*05ec*/ 	.word	0x00004570


	//   ....[90]....
        /*05f0*/ 	.word	0x000045a0


	//   ....[91]....
        /*05f4*/ 	.word	0x000045c0


	//   ....[92]....
        /*05f8*/ 	.word	0x00004610


	//   ....[93]....
        /*05fc*/ 	.word	0x00004630


	//   ....[94]....
        /*0600*/ 	.word	0x00004670


	//   ....[95]....
        /*0604*/ 	.word	0x00004690


	//   ....[96]....
        /*0608*/ 	.word	0x00004770


	//   ....[97]....
        /*060c*/ 	.word	0x000047c0


	//   ....[98]....
        /*0610*/ 	.word	0x000047d0


	//   ....[99]....
        /*0614*/ 	.word	0x00004820


	//   ....[100]....
        /*0618*/ 	.word	0x00004850


	//   ....[101]....
        /*061c*/ 	.word	0x00004880


	//   ....[102]....
        /*0620*/ 	.word	0x000048b0


	//   ....[103]....
        /*0624*/ 	.word	0x000048e0


	//   ....[104]....
        /*0628*/ 	.word	0x00004910


	//   ....[105]....
        /*062c*/ 	.word	0x000049d0


	//   ....[106]....
        /*0630*/ 	.word	0x00004a20


	//   ....[107]....
        /*0634*/ 	.word	0x00004a30


	//   ....[108]....
        /*0638*/ 	.word	0x00004a80


	//   ....[109]....
        /*063c*/ 	.word	0x00004ab0


	//   ....[110]....
        /*0640*/ 	.word	0x00004ae0


	//   ....[111]....
        /*0644*/ 	.word	0x00004b10


	//   ....[112]....
        /*0648*/ 	.word	0x00004b40


	//   ....[113]....
        /*064c*/ 	.word	0x00004b70


	//   ....[114]....
        /*0650*/ 	.word	0x00004c60


	//   ....[115]....
        /*0654*/ 	.word	0x00004c80


	//   ....[116]....
        /*0658*/ 	.word	0x00004c90


	//   ....[117]....
        /*065c*/ 	.word	0x00004ce0


	//   ....[118]....
        /*0660*/ 	.word	0x00004d10


	//   ....[119]....
        /*0664*/ 	.word	0x00004d40


	//   ....[120]....
        /*0668*/ 	.word	0x00004d70


	//   ....[121]....
        /*066c*/ 	.word	0x00004da0


	//   ....[122]....
        /*0670*/ 	.word	0x00004dd0


	//   ....[123]....
        /*0674*/ 	.word	0x00004ec0


	//   ....[124]....
        /*0678*/ 	.word	0x00004f00


	//   ....[125]....
        /*067c*/ 	.word	0x00004f10


	//   ....[126]....
        /*0680*/ 	.word	0x00004f60


	//   ....[127]....
        /*0684*/ 	.word	0x00004f90


	//   ....[128]....
        /*0688*/ 	.word	0x00004fc0


	//   ....[129]....
        /*068c*/ 	.word	0x00004ff0


	//   ....[130]....
        /*0690*/ 	.word	0x00005020


	//   ....[131]....
        /*0694*/ 	.word	0x00005050


	//   ....[132]....
        /*0698*/ 	.word	0x00005140


	//   ....[133]....
        /*069c*/ 	.word	0x00005170


	//   ....[134]....
        /*06a0*/ 	.word	0x00005180


	//   ....[135]....
        /*06a4*/ 	.word	0x000051d0


	//   ....[136]....
        /*06a8*/ 	.word	0x00005200


	//   ....[137]....
        /*06ac*/ 	.word	0x00005230


	//   ....[138]....
        /*06b0*/ 	.word	0x00005260


	//   ....[139]....
        /*06b4*/ 	.word	0x00005290


	//   ....[140]....
        /*06b8*/ 	.word	0x000052c0


	//   ....[141]....
        /*06bc*/ 	.word	0x000053e0


	//   ....[142]....
        /*06c0*/ 	.word	0x000053f0


	//   ....[143]....
        /*06c4*/ 	.word	0x00005440


	//   ....[144]....
        /*06c8*/ 	.word	0x00005470


	//   ....[145]....
        /*06cc*/ 	.word	0x000054a0


	//   ....[146]....
        /*06d0*/ 	.word	0x000054d0


	//   ....[147]....
        /*06d4*/ 	.word	0x00005500


	//   ....[148]....
        /*06d8*/ 	.word	0x00005530


	//   ....[149]....
        /*06dc*/ 	.word	0x00005560


	//   ....[150]....
        /*06e0*/ 	.word	0x00005600


	//   ....[151]....
        /*06e4*/ 	.word	0x00005620


	//   ....[152]....
        /*06e8*/ 	.word	0x00005630


	//   ....[153]....
        /*06ec*/ 	.word	0x00005680


	//   ....[154]....
        /*06f0*/ 	.word	0x000056b0


	//   ....[155]....
        /*06f4*/ 	.word	0x000056e0


	//   ....[156]....
        /*06f8*/ 	.word	0x00005710


	//   ....[157]....
        /*06fc*/ 	.word	0x00005740


	//   ....[158]....
        /*0700*/ 	.word	0x00005770


	//   ....[159]....
        /*0704*/ 	.word	0x000058a0


	//   ....[160]....
        /*0708*/ 	.word	0x00005d40


	//   ....[161]....
        /*070c*/ 	.word	0x00006070


	//   ....[162]....
        /*0710*/ 	.word	0x00006130


	//   ....[163]....
        /*0714*/ 	.word	0x000061f0


	//   ....[164]....
        /*0718*/ 	.word	0x000062b0


	//   ....[165]....
        /*071c*/ 	.word	0x00006370


	//   ....[166]....
        /*0720*/ 	.word	0x00006430


	//   ....[167]....
        /*0724*/ 	.word	0x000064f0


	//   ....[168]....
        /*0728*/ 	.word	0x000065b0


	//   ....[169]....
        /*072c*/ 	.word	0x00006670


	//   ....[170]....
        /*0730*/ 	.word	0x00006730


	//   ....[171]....
        /*0734*/ 	.word	0x000067f0


	//   ....[172]....
        /*0738*/ 	.word	0x000068b0


	//   ....[173]....
        /*073c*/ 	.word	0x00006970


	//   ....[174]....
        /*0740*/ 	.word	0x00006a30


	//   ....[175]....
        /*0744*/ 	.word	0x00006af0


	//   ....[176]....
        /*0748*/ 	.word	0x00006bb0


	//   ....[177]....
        /*074c*/ 	.word	0x00006c70


	//   ....[178]....
        /*0750*/ 	.word	0x00006e60


	//   ....[179]....
        /*0754*/ 	.word	0x00006f90


	//   ....[180]....
        /*0758*/ 	.word	0x000070c0


	//   ....[181]....
        /*075c*/ 	.word	0x000071f0


	//   ....[182]....
        /*0760*/ 	.word	0x00007320


	//   ....[183]....
        /*0764*/ 	.word	0x00007450


	//   ....[184]....
        /*0768*/ 	.word	0x00007580


	//   ....[185]....
        /*076c*/ 	.word	0x000076b0


	//   ....[186]....
        /*0770*/ 	.word	0x000077e0


	//   ....[187]....
        /*0774*/ 	.word	0x00007910


	//   ....[188]....
        /*0778*/ 	.word	0x00007a40


	//   ....[189]....
        /*077c*/ 	.word	0x00007b60


	//   ....[190]....
        /*0780*/ 	.word	0x00007c70


	//   ....[191]....
        /*0784*/ 	.word	0x00007d80


	//   ....[192]....
        /*0788*/ 	.word	0x00007e90


	//   ....[193]....
        /*078c*/ 	.word	0x00007fa0


	//   ....[194]....
        /*0790*/ 	.word	0x000080b0


	//   ....[195]....
        /*0794*/ 	.word	0x00008eb0


	//   ....[196]....
        /*0798*/ 	.word	0x00008f40


	//   ....[197]....
        /*079c*/ 	.word	0x00008fc0


	//   ....[198]....
        /*07a0*/ 	.word	0x00009050


	//   ....[199]....
        /*07a4*/ 	.word	0x000090d0


	//   ....[200]....
        /*07a8*/ 	.word	0x00009160


	//   ....[201]....
        /*07ac*/ 	.word	0x000091e0


	//   ....[202]....
        /*07b0*/ 	.word	0x00009270


	//   ....[203]....
        /*07b4*/ 	.word	0x000092f0


	//   ....[204]....
        /*07b8*/ 	.word	0x00009380


	//   ....[205]....
        /*07bc*/ 	.word	0x00009400


	//   ....[206]....
        /*07c0*/ 	.word	0x00009490


	//   ....[207]....
        /*07c4*/ 	.word	0x00009510


	//   ....[208]....
        /*07c8*/ 	.word	0x000095a0


	//   ....[209]....
        /*07cc*/ 	.word	0x00009620


	//   ....[210]....
        /*07d0*/ 	.word	0x000096b0


	//   ....[211]....
        /*07d4*/ 	.word	0x00009730


	//   ....[212]....
        /*07d8*/ 	.word	0x00009890


	//   ....[213]....
        /*07dc*/ 	.word	0x00009960


	//   ....[214]....
        /*07e0*/ 	.word	0x00009a10


	//   ....[215]....
        /*07e4*/ 	.word	0x00009ad0


	//   ....[216]....
        /*07e8*/ 	.word	0x00009b80


	//   ....[217]....
        /*07ec*/ 	.word	0x00009c40


	//   ....[218]....
        /*07f0*/ 	.word	0x00009cf0


	//   ....[219]....
        /*07f4*/ 	.word	0x00009db0


	//   ....[220]....
        /*07f8*/ 	.word	0x00009e60


	//   ....[221]....
        /*07fc*/ 	.word	0x00009f20


	//   ....[222]....
        /*0800*/ 	.word	0x00009fd0


	//   ....[223]....
        /*0804*/ 	.word	0x0000a090


	//   ....[224]....
        /*0808*/ 	.word	0x0000a140


	//   ....[225]....
        /*080c*/ 	.word	0x0000a200


	//   ....[226]....
        /*0810*/ 	.word	0x0000a2a0


	//   ....[227]....
        /*0814*/ 	.word	0x0000a360


	//   ....[228]....
        /*0818*/ 	.word	0x0000a400


	//   ....[229]....
        /*081c*/ 	.word	0x0000a470


	//   ....[230]....
        /*0820*/ 	.word	0x0000a4e0


	//   ....[231]....
        /*0824*/ 	.word	0x0000a550


	//   ....[232]....
        /*0828*/ 	.word	0x0000a5c0


	//   ....[233]....
        /*082c*/ 	.word	0x0000a630


	//----- nvinfo : EIATTR_VRC_CTA_INIT_COUNT
	.align		4
.L_122:
        /*0830*/ 	.byte	0x02, 0x4a
	.zero		1
	.zero		1


	//----- nvinfo : EIATTR_EXIT_INSTR_OFFSETS
	.align		4
        /*0834*/ 	.byte	0x04, 0x1c
        /*0836*/ 	.short	(.L_124 - .L_123)


	//   ....[0]....
.L_123:
        /*0838*/ 	.word	0x00002570


	//   ....[1]....
        /*083c*/ 	.word	0x000028d0


	//   ....[2]....
        /*0840*/ 	.word	0x000028f0


	//   ....[3]....
        /*0844*/ 	.word	0x00009740


	//   ....[4]....
        /*0848*/ 	.word	0x0000a410


	//----- nvinfo : EIATTR_MAX_THREADS
	.align		4
.L_124:
        /*084c*/ 	.byte	0x04, 0x05
        /*084e*/ 	.short	(.L_126 - .L_125)
.L_125:
        /*0850*/ 	.word	0x00000180
        /*0854*/ 	.word	0x00000001
        /*0858*/ 	.word	0x00000001


	//----- nvinfo : EIATTR_CRS_STACK_SIZE
	.align		4
.L_126:
        /*085c*/ 	.byte	0x04, 0x1e
        /*085e*/ 	.short	(.L_128 - .L_127)
.L_127:
        /*0860*/ 	.word	0x00000000


	//----- nvinfo : EIATTR_CBANK_PARAM_SIZE
	.align		4
.L_128:
        /*0864*/ 	.byte	0x03, 0x19
        /*0866*/ 	.short	0x004d


	//----- nvinfo : EIATTR_PARAM_CBANK
	.align		4
        /*0868*/ 	.byte	0x04, 0x0a
        /*086a*/ 	.short	(.L_130 - .L_129)
	.align		4
.L_129:
        /*086c*/ 	.word	index@(.nv.constant0._ZN3cub18CUB_300001_SM_10006detail10radix_sort29DeviceRadixSortOnesweepKernelINS1_5radix10policy_hubIiiyE10Policy1000ELNS0_9SortOrderE0EiiyiiNS1_21identity_decomposer_tEEEvPT5_SB_PT3_PKSC_PT1_PKSG_PT2_PKSK_T4_iiT6_)
        /*0870*/ 	.short	0x0380
        /*0872*/ 	.short	0x004d


	//----- nvinfo : EIATTR_SW_WAR
	.align		4
.L_130:
        /*0874*/ 	.byte	0x04, 0x36
        /*0876*/ 	.short	(.L_132 - .L_131)
.L_131:
        /*0878*/ 	.word	0x00000008
.L_132:


//--------------------- .nv.info._ZN3cub18CUB_300001_SM_10006detail10radix_sort33DeviceRadixSortExclusiveSumKernelINS1_5radix10policy_hubIiiyE10Policy1000EyEEvPT0_ --------------------------
	.section	.nv.info._ZN3cub18CUB_300001_SM_10006detail10radix_sort33DeviceRadixSortExclusiveSumKernelINS1_5radix10policy_hubIiiyE10Policy1000EyEEvPT0_,"",@"SHT_CUDA_INFO"
	.sectionflags	@""
	.align	4


	//----- nvinfo : EIATTR_CUDA_API_VERSION
	.align		4
        /*0000*/ 	.byte	0x04, 0x37
        /*0002*/ 	.short	(.L_134 - .L_133)
.L_133:
        /*0004*/ 	.word	0x00000082


	//----- nvinfo : EIATTR_KPARAM_INFO
	.align		4
.L_134:
        /*0008*/ 	.byte	0x04, 0x17
        /*000a*/ 	.short	(.L_136 - .L_135)
.L_135:
        /*000c*/ 	.word	0x00000000
        /*0010*/ 	.short	0x0000
        /*0012*/ 	.short	0x0000
        /*0014*/ 	.byte	0x00, 0xf5, 0x21, 0x00


	//----- nvinfo : EIATTR_SPARSE_MMA_MASK
	.align		4
.L_136:
        /*0018*/ 	.byte	0x03, 0x50
        /*001a*/ 	.short	0x0000


	//----- nvinfo : EIATTR_MAXREG_COUNT
	.align		4
        /*001c*/ 	.byte	0x03, 0x1b
        /*001e*/ 	.short	0x00ff


	//----- nvinfo : EIATTR_NUM_BARRIERS
	.align		4
        /*0020*/ 	.byte	0x02, 0x4c
        /*0022*/ 	.byte	0x01
	.zero		1


	//----- nvinfo : EIATTR_MERCURY_ISA_VERSION
	.align		4
        /*0024*/ 	.byte	0x03, 0x5f
        /*0026*/ 	.short	0x0101


	//----- nvinfo : EIATTR_COOP_GROUP_MASK_REGIDS
	.align		4
        /*0028*/ 	.byte	0x04, 0x29
        /*002a*/ 	.short	(.L_138 - .L_137)


	//   ....[0]....
.L_137:
        /*002c*/ 	.word	0xffffffff


	//   ....[1]....
        /*0030*/ 	.word	0xffffffff


	//   ....[2]....
        /*0034*/ 	.word	0xffffffff


	//   ....[3]....
        /*0038*/ 	.word	0xffffffff


	//   ....[4]....
        /*003c*/ 	.word	0xffffffff


	//   ....[5]....
        /*0040*/ 	.word	0xffffffff


	//   ....[6]....
        /*0044*/ 	.word	0xffffffff


	//   ....[7]....
        /*0048*/ 	.word	0xffffffff


	//   ....[8]....
        /*004c*/ 	.word	0xffffffff


	//   ....[9]....
        /*0050*/ 	.word	0xffffffff


	//   ....[10]....
        /*0054*/ 	.word	0x05000015


	//   ....[11]....
        /*0058*/ 	.word	0x05000015


	//   ....[12]....
        /*005c*/ 	.word	0x05000015


	//   ....[13]....
        /*0060*/ 	.word	0x05000015


	//   ....[14]....
        /*0064*/ 	.word	0x05000015


	//   ....[15]....
        /*0068*/ 	.word	0x05000015


	//   ....[16]....
        /*006c*/ 	.word	0x05000015


	//   ....[17]....
        /*0070*/ 	.word	0x05000015


	//   ....[18]....
        /*0074*/ 	.word	0x05000015


	//   ....[19]....
        /*0078*/ 	.word	0x05000015


	//----- nvinfo : EIATTR_COOP_GROUP_INSTR_OFFSETS
	.align		4
.L_138:
        /*007c*/ 	.byte	0x04, 0x28
        /*007e*/ 	.short	(.L_140 - .L_139)


	//   ....[0]....
.L_139:
        /*0080*/ 	.word	0x00000250


	//   ....[1]....
        /*0084*/ 	.word	0x00000260


	//   ....[2]....
        /*0088*/ 	.word	0x000002a0


	//   ....[3]....
        /*008c*/ 	.word	0x000002c0


	//   ....[4]....
        /*0090*/ 	.word	0x00000310


	//   ....[5]....
        /*0094*/ 	.word	0x00000320


	//   ....[6]....
        /*0098*/ 	.word	0x00000360


	//   ....[7]....
        /*009c*/ 	.word	0x00000380


	//   ....[8]....
        /*00a0*/ 	.word	0x000003d0


	//   ....[9]....
        /*00a4*/ 	.word	0x000003e0


	//   ....[10]....
        /*00a8*/ 	.word	0x00000660


	//   ....[11]....
        /*00ac*/ 	.word	0x000006b0


	//   ....[12]....
        /*00b0*/ 	.word	0x00000740


	//   ....[13]....
        /*00b4*/ 	.word	0x00000790


	//   ....[14]....
        /*00b8*/ 	.word	0x00000820


	//   ....[15]....
        /*00bc*/ 	.word	0x00000870


	//   ....[16]....
        /*00c0*/ 	.word	0x00000900


	//   ....[17]....
        /*00c4*/ 	.word	0x00000950


	//   ....[18]....
        /*00c8*/ 	.word	0x000009e0


	//   ....[19]....
        /*00cc*/ 	.word	0x00000a30


	//----- nvinfo : EIATTR_VRC_CTA_INIT_COUNT
	.align		4
.L_140:
        /*00d0*/ 	.byte	0x02, 0x4a
	.zero		1
	.zero		1


	//----- nvinfo : EIATTR_EXIT_INSTR_OFFSETS
	.align		4
        /*00d4*/ 	.byte	0x04, 0x1c
        /*00d6*/ 	.short	(.L_142 - .L_141)


	//   ....[0]....
.L_141:
        /*00d8*/ 	.word	0x000005d0


	//   ....[1]....
        /*00dc*/ 	.word	0x00000600


	//----- nvinfo : EIATTR_CRS_STACK_SIZE
	.align		4
.L_142:
        /*00e0*/ 	.byte	0x04, 0x1e
        /*00e2*/ 	.short	(.L_144 - .L_143)
.L_143:
        /*00e4*/ 	.word	0x00000000


	//----- nvinfo : EIATTR_CBANK_PARAM_SIZE
	.align		4
.L_144:
        /*00e8*/ 	.byte	0x03, 0x19
        /*00ea*/ 	.short	0x0008


	//----- nvinfo : EIATTR_PARAM_CBANK
	.align		4
        /*00ec*/ 	.byte	0x04, 0x0a
        /*00ee*/ 	.short	(.L_146 - .L_145)
	.align		4
.L_145:
        /*00f0*/ 	.word	index@(.nv.constant0._ZN3cub18CUB_300001_SM_10006detail10radix_sort33DeviceRadixSortExclusiveSumKernelINS1_5radix10policy_hubIiiyE10Policy1000EyEEvPT0_)
        /*00f4*/ 	.short	0x0380
        /*00f6*/ 	.short	0x0008


	//----- nvinfo : EIATTR_SW_WAR
	.align		4
.L_146:
        /*00f8*/ 	.byte	0x04, 0x36
        /*00fa*/ 	.short	(.L_148 - .L_147)
.L_147:
        /*00fc*/ 	.word	0x00000008
.L_148:


//--------------------- .nv.info._ZN3cub18CUB_300001_SM_10006detail10radix_sort30DeviceRadixSortHistogramKernelINS1_5radix10policy_hubIiiyE10Policy1000ELNS0_9SortOrderE0EiyNS1_21identity_decomposer_tEEEvPT2_PKT1_SA_iiT3_ --------------------------
	.section	.nv.info._ZN3cub18CUB_300001_SM_10006detail10radix_sort30DeviceRadixSortHistogramKernelINS1_5radix10policy_hubIiiyE10Policy1000ELNS0_9SortOrderE0EiyNS1_21identity_decomposer_tEEEvPT2_PKT1_SA_iiT3_,"",@"SHT_CUDA_INFO"
	.sectionflags	@""
	.align	4


	//----- nvinfo : EIATTR_CUDA_API_VERSION
	.align		4
        /*0000*/ 	.byte	0x04, 0x37
        /*0002*/ 	.short	(.L_150 - .L_149)
.L_149:
        /*0004*/ 	.word	0x00000082


	//----- nvinfo : EIATTR_KPARAM_INFO
	.align		4
.L_150:
        /*0008*/ 	.byte	0x04, 0x17
        /*000a*/ 	.short	(.L_152 - .L_151)
.L_151:
        /*000c*/ 	.word	0x00000000
        /*0010*/ 	.short	0x0005
        /*0012*/ 	.short	0x0020
        /*0014*/ 	.byte	0x00, 0xf0, 0x05, 0x00


	//----- nvinfo : EIATTR_KPARAM_INFO
	.align		4
.L_152:
        /*0018*/ 	.byte	0x04, 0x17
        /*001a*/ 	.short	(.L_154 - .L_153)
.L_153:
        /*001c*/ 	.word	0x00000000
        /*0020*/ 	.short	0x0004
        /*0022*/ 	.short	0x001c
        /*0024*/ 	.byte	0x00, 0xf0, 0x11, 0x00


	//----- nvinfo : EIATTR_KPARAM_INFO
	.align		4
.L_154:
        /*0028*/ 	.byte	0x04, 0x17
        /*002a*/ 	.short	(.L_156 - .L_155)
.L_155:
        /*002c*/ 	.word	0x00000000
        /*0030*/ 	.short	0x0003
        /*0032*/ 	.short	0x0018
        /*0034*/ 	.byte	0x00, 0xf0, 0x11, 0x00


	//----- nvinfo : EIATTR_KPARAM_INFO
	.align		4
.L_156:
        /*0038*/ 	.byte	0x04, 0x17
        /*003a*/ 	.short	(.L_158 - .L_157)
.L_157:
        /*003c*/ 	.word	0x00000000
        /*0040*/ 	.short	0x0002
        /*0042*/ 	.short	0x0010
        /*0044*/ 	.byte	0x00, 0xf0, 0x21, 0x00


	//----- nvinfo : EIATTR_KPARAM_INFO
	.align		4
.L_158:
        /*0048*/ 	.byte	0x04, 0x17
        /*004a*/ 	.short	(.L_160 - .L_159)
.L_159:
        /*004c*/ 	.word	0x00000000
        /*0050*/ 	.short	0x0001
        /*0052*/ 	.short	0x0008
        /*0054*/ 	.byte	0x00, 0xf5, 0x21, 0x00


	//----- nvinfo : EIATTR_KPARAM_INFO
	.align		4
.L_160:
        /*0058*/ 	.byte	0x04, 0x17
        /*005a*/ 	.short	(.L_162 - .L_161)
.L_161:
        /*005c*/ 	.word	0x00000000
        /*0060*/ 	.short	0x0000
        /*0062*/ 	.short	0x0000
        /*0064*/ 	.byte	0x00, 0xf5, 0x21, 0x00


	//----- nvinfo : EIATTR_SPARSE_MMA_MASK
	.align		4
.L_162:
        /*0068*/ 	.byte	0x03, 0x50
        /*006a*/ 	.short	0x0000


	//----- nvinfo : EIATTR_MAXREG_COUNT
	.align		4
        /*006c*/ 	.byte	0x03, 0x1b
        /*006e*/ 	.short	0x00ff


	//----- nvinfo : EIATTR_NUM_BARRIERS
	.align		4
        /*0070*/ 	.byte	0x02, 0x4c
        /*0072*/ 	.byte	0x01
	.zero		1


	//----- nvinfo : EIATTR_MERCURY_ISA_VERSION
	.align		4
        /*0074*/ 	.byte	0x03, 0x5f
        /*0076*/ 	.short	0x0101


	//----- nvinfo : EIATTR_VRC_CTA_INIT_COUNT
	.align		4
        /*0078*/ 	.byte	0x02, 0x4a
	.zero		1
	.zero		1


	//----- nvinfo : EIATTR_EXIT_INSTR_OFFSETS
	.align		4
        /*007c*/ 	.byte	0x04, 0x1c
        /*007e*/ 	.short	(.L_164 - .L_163)


	//   ....[0]....
.L_163:
        /*0080*/ 	.word	0x00000040


	//   ....[1]....
        /*0084*/ 	.word	0x00002ee0


	//----- nvinfo : EIATTR_MAX_THREADS
	.align		4
.L_164:
        /*0088*/ 	.byte	0x04, 0x05
        /*008a*/ 	.short	(.L_166 - .L_165)
.L_165:
        /*008c*/ 	.word	0x00000080
        /*0090*/ 	.word	0x00000001
        /*0094*/ 	.word	0x00000001


	//----- nvinfo : EIATTR_CRS_STACK_SIZE
	.align		4
.L_166:
        /*0098*/ 	.byte	0x04, 0x1e
        /*009a*/ 	.short	(.L_168 - .L_167)
.L_167:
        /*009c*/ 	.word	0x00000000


	//----- nvinfo : EIATTR_CBANK_PARAM_SIZE
	.align		4
.L_168:
        /*00a0*/ 	.byte	0x03, 0x19
        /*00a2*/ 	.short	0x0021


	//----- nvinfo : EIATTR_PARAM_CBANK
	.align		4
        /*00a4*/ 	.byte	0x04, 0x0a
        /*00a6*/ 	.short	(.L_170 - .L_169)
	.align		4
.L_169:
        /*00a8*/ 	.word	index@(.nv.constant0._ZN3cub18CUB_300001_SM_10006detail10radix_sort30DeviceRadixSortHistogramKernelINS1_5radix10policy_hubIiiyE10Policy1000ELNS0_9SortOrderE0EiyNS1_21identity_decomposer_tEEEvPT2_PKT1_SA_iiT3_)
        /*00ac*/ 	.short	0x0380
        /*00ae*/ 	.short	0x0021


	//----- nvinfo : EIATTR_SW_WAR
	.align		4
.L_170:
        /*00b0*/ 	.byte	0x04, 0x36
        /*00b2*/ 	.short	(.L_172 - .L_171)
.L_171:
        /*00b4*/ 	.word	0x00000008
.L_172:


//--------------------- .nv.info._ZN3cub18CUB_300001_SM_10006detail10radix_sort31DeviceRadixSortSingleTileKernelINS1_5radix10policy_hubIiiyE10Policy1000ELNS0_9SortOrderE0EiiyNS1_21identity_decomposer_tEEEvPKT1_PSA_PKT2_PSE_T3_iiT4_ --------------------------
	.section	.nv.info._ZN3cub18CUB_300001_SM_10006detail10radix_sort31DeviceRadixSortSingleTileKernelINS1_5radix10policy_hubIiiyE10Policy1000ELNS0_9SortOrderE0EiiyNS1_21identity_decomposer_tEEEvPKT1_PSA_PKT2_PSE_T3_iiT4_,"",@"SHT_CUDA_INFO"
	.sectionflags	@""
	.align	4


	//----- nvinfo : EIATTR_CUDA_API_VERSION
	.align		4
        /*0000*/ 	.byte	0x04, 0x37
        /*0002*/ 	.short	(.L_174 - .L_173)
.L_173:
        /*0004*/ 	.word	0x00000082


	//----- nvinfo : EIATTR_KPARAM_INFO
	.align		4
.L_174:
        /*0008*/ 	.byte	0x04, 0x17
        /*000a*/ 	.short	(.L_176 - .L_175)
.L_175:
        /*000c*/ 	.word	0x00000000
        /*0010*/ 	.short	0x0007
        /*0012*/ 	.short	0x0030
        /*0014*/ 	.byte	0x00, 0xf0, 0x05, 0x00


	//----- nvinfo : EIATTR_KPARAM_INFO
	.align		4
.L_176:
        /*0018*/ 	.byte	0x04, 0x17
        /*001a*/ 	.short	(.L_178 - .L_177)
.L_177:
        /*001c*/ 	.word	0x00000000
        /*0020*/ 	.short	0x0006
        /*0022*/ 	.short	0x002c
        /*0024*/ 	.byte	0x00, 0xf0, 0x11, 0x00


	//----- nvinfo : EIATTR_KPARAM_INFO
	.align		4
.L_178:
        /*0028*/ 	.byte	0x04, 0x17
        /*002a*/ 	.short	(.L_180 - .L_179)
.L_179:
        /*002c*/ 	.word	0x00000000
        /*0030*/ 	.short	0x0005
        /*0032*/ 	.short	0x0028
        /*0034*/ 	.byte	0x00, 0xf0, 0x11, 0x00


	//----- nvinfo : EIATTR_KPARAM_INFO
	.align		4
.L_180:
        /*0038*/ 	.byte	0x04, 0x17
        /*003a*/ 	.short	(.L_182 - .L_181)
.L_181:
        /*003c*/ 	.word	0x00000000
        /*0040*/ 	.short	0x0004
        /*0042*/ 	.short	0x0020
        /*0044*/ 	.byte	0x00, 0xf0, 0x21, 0x00


	//----- nvinfo : EIATTR_KPARAM_INFO
	.align		4
.L_182:
        /*0048*/ 	.byte	0x04, 0x17
        /*004a*/ 	.short	(.L_184 - .L_183)
.L_183:
        /*004c*/ 	.word	0x00000000
        /*0050*/ 	.short	0x0003
        /*0052*/ 	.short	0x0018
        /*0054*/ 	.byte	0x00, 0xf5, 0x21, 0x00


	//----- nvinfo : EIATTR_KPARAM_INFO
	.align		4
.L_184:
        /*0058*/ 	.byte	0x04, 0x17
        /*005a*/ 	.short	(.L_186 - .L_185)
.L_185:
        /*005c*/ 	.word	0x00000000
        /*0060*/ 	.short	0x0002
        /*0062*/ 	.short	0x0010
        /*0064*/ 	.byte	0x00, 0xf5, 0x21, 0x00


	//----- nvinfo : EIATTR_KPARAM_INFO
	.align		4
.L_186:
        /*0068*/ 	.byte	0x04, 0x17
        /*006a*/ 	.short	(.L_188 - .L_187)
.L_187:
        /*006c*/ 	.word	0x00000000
        /*0070*/ 	.short	0x0001
        /*0072*/ 	.short	0x0008
        /*0074*/ 	.byte	0x00, 0xf5, 0x21, 0x00


	//----- nvinfo : EIATTR_KPARAM_INFO
	.align		4
.L_188:
        /*0078*/ 	.byte	0x04, 0x17
        /*007a*/ 	.short	(.L_190 - .L_189)
.L_189:
        /*007c*/ 	.word	0x00000000
        /*0080*/ 	.short	0x0000
        /*0082*/ 	.short	0x0000
        /*0084*/ 	.byte	0x00, 0xf5, 0x21, 0x00


	//----- nvinfo : EIATTR_SPARSE_MMA_MASK
	.align		4
.L_190:
        /*0088*/ 	.byte	0x03, 0x50
        /*008a*/ 	.short	0x0000


	//----- nvinfo : EIATTR_MAXREG_COUNT
	.align		4
        /*008c*/ 	.byte	0x03, 0x1b
        /*008e*/ 	.short	0x00ff


	//----- nvinfo : EIATTR_NUM_BARRIERS
	.align		4
        /*0090*/ 	.byte	0x02, 0x4c
        /*0092*/ 	.byte	0x01
	.zero		1


	//----- nvinfo : EIATTR_MERCURY_ISA_VERSION
	.align		4
        /*0094*/ 	.byte	0x03, 0x5f
        /*0096*/ 	.short	0x0101


	//----- nvinfo : EIATTR_COOP_GROUP_MASK_REGIDS
	.align		4
        /*0098*/ 	.byte	0x04, 0x29
        /*009a*/ 	.short	(.L_192 - .L_191)


	//   ....[0]....
.L_191:
        /*009c*/ 	.word	0xffffffff


	//   ....[1]....
        /*00a0*/ 	.word	0xffffffff


	//   ....[2]....
        /*00a4*/ 	.word	0xffffffff


	//   ....[3]....
        /*00a8*/ 	.word	0xffffffff


	//   ....[4]....
        /*00ac*/ 	.word	0xffffffff


	//----- nvinfo : EIATTR_COOP_GROUP_INSTR_OFFSETS
	.align		4
.L_192:
        /*00b0*/ 	.byte	0x04, 0x28
        /*00b2*/ 	.short	(.L_194 - .L_193)


	//   ....[0]....
.L_193:
        /*00b4*/ 	.word	0x00001e20


	//   ....[1]....
        /*00b8*/ 	.word	0x00001e40


	//   ....[2]....
        /*00bc*/ 	.word	0x00001e60


	//   ....[3]....
        /*00c0*/ 	.word	0x00001e80


	//   ....[4]....
        /*00c4*/ 	.word	0x00001ea0


	//----- nvinfo : EIATTR_VRC_CTA_INIT_COUNT
	.align		4
.L_194:
        /*00c8*/ 	.byte	0x02, 0x4a
	.zero		1
	.zero		1


	//----- nvinfo : EIATTR_EXIT_INSTR_OFFSETS
	.align		4
        /*00cc*/ 	.byte	0x04, 0x1c
        /*00ce*/ 	.short	(.L_196 - .L_195)


	//   ....[0]....
.L_195:
        /*00d0*/ 	.word	0x00003bf0


	//   ....[1]....
        /*00d4*/ 	.word	0x00003c40


	//----- nvinfo : EIATTR_MAX_THREADS
	.align		4
.L_196:
        /*00d8*/ 	.byte	0x04, 0x05
        /*00da*/ 	.short	(.L_198 - .L_197)
.L_197:
        /*00dc*/ 	.word	0x00000100
        /*00e0*/ 	.word	0x00000001
        /*00e4*/ 	.word	0x00000001


	//----- nvinfo : EIATTR_CBANK_PARAM_SIZE
	.align		4
.L_198:
        /*00e8*/ 	.byte	0x03, 0x19
        /*00ea*/ 	.short	0x0031


	//----- nvinfo : EIATTR_PARAM_CBANK
	.align		4
        /*00ec*/ 	.byte	0x04, 0x0a
        /*00ee*/ 	.short	(.L_200 - .L_199)
	.align		4
.L_199:
        /*00f0*/ 	.word	index@(.nv.constant0._ZN3cub18CUB_300001_SM_10006detail10radix_sort31DeviceRadixSortSingleTileKernelINS1_5radix10policy_hubIiiyE10Policy1000ELNS0_9SortOrderE0EiiyNS1_21identity_decomposer_tEEEvPKT1_PSA_PKT2_PSE_T3_iiT4_)
        /*00f4*/ 	.short	0x0380
        /*00f6*/ 	.short	0x0031


	//----- nvinfo : EIATTR_SW_WAR
	.align		4
.L_200:
        /*00f8*/ 	.byte	0x04, 0x36
        /*00fa*/ 	.short	(.L_202 - .L_201)
.L_201:
        /*00fc*/ 	.word	0x00000008
.L_202:


//--------------------- .nv.info._ZN3cub18CUB_300001_SM_10006detail8for_each13static_kernelINS2_12policy_hub_t12policy_500_tElN6thrust24THRUST_300001_SM_1000_NS8cuda_cub6__fill7functorINS7_6detail15normal_iteratorINS7_10device_ptrI17AggregatedElementEEEESE_EEEEvT0_T1_ --------------------------
	.section	.nv.info._ZN3cub18CUB_300001_SM_10006detail8for_each13static_kernelINS2_12policy_hub_t12policy_500_tElN6thrust24THRUST_300001_SM_1000_NS8cuda_cub6__fill7functorINS7_6detail15normal_iteratorINS7_10device_ptrI17AggregatedElementEEEESE_EEEEvT0_T1_,"",@"SHT_CUDA_INFO"
	.sectionflags	@""
	.align	4


	//----- nvinfo : EIATTR_CUDA_API_VERSION
	.align		4
        /*0000*/ 	.byte	0x04, 0x37
        /*0002*/ 	.short	(.L_204 - .L_203)
.L_203:
        /*0004*/ 	.word	0x00000082


	//----- nvinfo : EIATTR_KPARAM_INFO
	.align		4
.L_204:
        /*0008*/ 	.byte	0x04, 0x17
        /*000a*/ 	.short	(.L_206 - .L_205)
.L_205:
        /*000c*/ 	.word	0x00000000
        /*0010*/ 	.short	0x0001
        /*0012*/ 	.short	0x0008
        /*0014*/ 	.byte	0x00, 0xf0, 0x81, 0x01


	//----- nvinfo : EIATTR_KPARAM_INFO
	.align		4
.L_206:
        /*0018*/ 	.byte	0x04, 0x17
        /*001a*/ 	.short	(.L_208 - .L_207)
.L_207:
        /*001c*/ 	.word	0x00000000
        /*0020*/ 	.short	0x0000
        /*0022*/ 	.short	0x0000
        /*0024*/ 	.byte	0x00, 0xf0, 0x21, 0x00


	//----- nvinfo : EIATTR_SPARSE_MMA_MASK
	.align		4
.L_208:
        /*0028*/ 	.byte	0x03, 0x50
        /*002a*/ 	.short	0x0000


	//----- nvinfo : EIATTR_MAXREG_COUNT
	.align		4
        /*002c*/ 	.byte	0x03, 0x1b
        /*002e*/ 	.short	0x00ff


	//----- nvinfo : EIATTR_MERCURY_ISA_VERSION
	.align		4
        /*0030*/ 	.byte	0x03, 0x5f
        /*0032*/ 	.short	0x0101


	//----- nvinfo : EIATTR_VRC_CTA_INIT_COUNT
	.align		4
        /*0034*/ 	.byte	0x02, 0x4a
	.zero		1
	.zero		1


	//----- nvinfo : EIATTR_EXIT_INSTR_OFFSETS
	.align		4
        /*0038*/ 	.byte	0x04, 0x1c
        /*003a*/ 	.short	(.L_210 - .L_209)


	//   ....[0]....
.L_209:
        /*003c*/ 	.word	0x00000460


	//   ....[1]....
        /*0040*/ 	.word	0x00000790


	//   ....[2]....
        /*0044*/ 	.word	0x000009a0


	//----- nvinfo : EIATTR_MAX_THREADS
	.align		4
.L_210:
        /*0048*/ 	.byte	0x04, 0x05
        /*004a*/ 	.short	(.L_212 - .L_211)
.L_211:
        /*004c*/ 	.word	0x00000100
        /*0050*/ 	.word	0x00000001
        /*0054*/ 	.word	0x00000001


	//----- nvinfo : EIATTR_CRS_STACK_SIZE
	.align		4
.L_212:
        /*0058*/ 	.byte	0x04, 0x1e
        /*005a*/ 	.short	(.L_214 - .L_213)
.L_213:
        /*005c*/ 	.word	0x00000000


	//----- nvinfo : EIATTR_CBANK_PARAM_SIZE
	.align		4
.L_214:
        /*0060*/ 	.byte	0x03, 0x19
        /*0062*/ 	.short	0x0068


	//----- nvinfo : EIATTR_PARAM_CBANK
	.align		4
        /*0064*/ 	.byte	0x04, 0x0a
        /*0066*/ 	.short	(.L_216 - .L_215)
	.align		4
.L_215:
        /*0068*/ 	.word	index@(.nv.constant0._ZN3cub18CUB_300001_SM_10006detail8for_each13static_kernelINS2_12policy_hub_t12policy_500_tElN6thrust24THRUST_300001_SM_1000_NS8cuda_cub6__fill7functorINS7_6detail15normal_iteratorINS7_10device_ptrI17AggregatedElementEEEESE_EEEEvT0_T1_)
        /*006c*/ 	.short	0x0380
        /*006e*/ 	.short	0x0068


	//----- nvinfo : EIATTR_SW_WAR
	.align		4
.L_216:
        /*0070*/ 	.byte	0x04, 0x36
        /*0072*/ 	.short	(.L_218 - .L_217)
.L_217:
        /*0074*/ 	.word	0x00000008
.L_218:


//--------------------- .nv.info._ZN3cub18CUB_300001_SM_10006detail8for_each13static_kernelINS2_12policy_hub_t12policy_500_tEmN6thrust24THRUST_300001_SM_1000_NS8cuda_cub20__uninitialized_fill7functorINS7_10device_ptrI17AggregatedElementEESC_EEEEvT0_T1_ --------------------------
	.section	.nv.info._ZN3cub18CUB_300001_SM_10006detail8for_each13static_kernelINS2_12policy_hub_t12policy_500_tEmN6thrust24THRUST_300001_SM_1000_NS8cuda_cub20__uninitialized_fill7functorINS7_10device_ptrI17AggregatedElementEESC_EEEEvT0_T1_,"",@"SHT_CUDA_INFO"
	.sectionflags	@""
	.align	4


	//----- nvinfo : EIATTR_CUDA_API_VERSION
	.align		4
        /*0000*/ 	.byte	0x04, 0x37
        /*0002*/ 	.short	(.L_220 - .L_219)
.L_219:
        /*0004*/ 	.word	0x00000082


	//----- nvinfo : EIATTR_KPARAM_INFO
	.align		4
.L_220:
        /*0008*/ 	.byte	0x04, 0x17
        /*000a*/ 	.short	(.L_222 - .L_221)
.L_221:
        /*000c*/ 	.word	0x00000000
        /*0010*/ 	.short	0x0001
        /*0012*/ 	.short	0x0008
        /*0014*/ 	.byte	0x00, 0xf0, 0x81, 0x01


	//----- nvinfo : EIATTR_KPARAM_INFO
	.align		4
.L_222:
        /*0018*/ 	.byte	0x04, 0x17
        /*001a*/ 	.short	(.L_224 - .L_223)
.L_223:
        /*001c*/ 	.word	0x00000000
        /*0020*/ 	.short	0x0000
        /*0022*/ 	.short	0x0000
        /*0024*/ 	.byte	0x00, 0xf0, 0x21, 0x00


	//----- nvinfo : EIATTR_SPARSE_MMA_MASK
	.align		4
.L_224:
        /*0028*/ 	.byte	0x03, 0x50
        /*002a*/ 	.short	0x0000


	//----- nvinfo : EIATTR_MAXREG_COUNT
	.align		4
        /*002c*/ 	.byte	0x03, 0x1b
        /*002e*/ 	.short	0x00ff


	//----- nvinfo : EIATTR_MERCURY_ISA_VERSION
	.align		4
        /*0030*/ 	.byte	0x03, 0x5f
        /*0032*/ 	.short	0x0101


	//----- nvinfo : EIATTR_VRC_CTA_INIT_COUNT
	.align		4
        /*0034*/ 	.byte	0x02, 0x4a
	.zero		1
	.zero		1


	//----- nvinfo : EIATTR_EXIT_INSTR_OFFSETS
	.align		4
        /*0038*/ 	.byte	0x04, 0x1c
        /*003a*/ 	.short	(.L_226 - .L_225)


	//   ....[0]....
.L_225:
        /*003c*/ 	.word	0x00000460


	//   ....[1]....
        /*0040*/ 	.word	0x00000780


	//   ....[2]....
        /*0044*/ 	.word	0x00000990


	//----- nvinfo : EIATTR_MAX_THREADS
	.align		4
.L_226:
        /*0048*/ 	.byte	0x04, 0x05
        /*004a*/ 	.short	(.L_228 - .L_227)
.L_227:
        /*004c*/ 	.word	0x00000100
        /*0050*/ 	.word	0x00000001
        /*0054*/ 	.word	0x00000001


	//----- nvinfo : EIATTR_CRS_STACK_SIZE
	.align		4
.L_228:
        /*0058*/ 	.byte	0x04, 0x1e
        /*005a*/ 	.short	(.L_230 - .L_229)
.L_229:
        /*005c*/ 	.word	0x00000000


	//----- nvinfo : EIATTR_CBANK_PARAM_SIZE
	.align		4
.L_230:
        /*0060*/ 	.byte	0x03, 0x19
        /*0062*/ 	.short	0x0068


	//----- nvinfo : EIATTR_PARAM_CBANK
	.align		4
        /*0064*/ 	.byte	0x04, 0x0a
        /*0066*/ 	.short	(.L_232 - .L_231)
	.align		4
.L_231:
        /*0068*/ 	.word	index@(.nv.constant0._ZN3cub18CUB_300001_SM_10006detail8for_each13static_kernelINS2_12policy_hub_t12policy_500_tEmN6thrust24THRUST_300001_SM_1000_NS8cuda_cub20__uninitialized_fill7functorINS7_10device_ptrI17AggregatedElementEESC_EEEEvT0_T1_)
        /*006c*/ 	.short	0x0380
        /*006e*/ 	.short	0x0068


	//----- nvinfo : EIATTR_SW_WAR
	.align		4
.L_232:
        /*0070*/ 	.byte	0x04, 0x36
        /*0072*/ 	.short	(.L_234 - .L_233)
.L_233:
        /*0074*/ 	.word	0x00000008
.L_234:


//--------------------- .nv.info._ZN3cub18CUB_300001_SM_10006detail11EmptyKernelIvEEvv --------------------------
	.section	.nv.info._ZN3cub18CUB_300001_SM_10006detail11EmptyKernelIvEEvv,"",@"SHT_CUDA_INFO"
	.sectionflags	@""
	.align	4


	//----- nvinfo : EIATTR_CUDA_API_VERSION
	.align		4
        /*0000*/ 	.byte	0x04, 0x37
        /*0002*/ 	.short	(.L_236 - .L_235)
.L_235:
        /*0004*/ 	.word	0x00000082


	//----- nvinfo : EIATTR_SPARSE_MMA_MASK
	.align		4
.L_236:
        /*0008*/ 	.byte	0x03, 0x50
        /*000a*/ 	.short	0x0000


	//----- nvinfo : EIATTR_MAXREG_COUNT
	.align		4
        /*000c*/ 	.byte	0x03, 0x1b
        /*000e*/ 	.short	0x00ff


	//----- nvinfo : EIATTR_MERCURY_ISA_VERSION
	.align		4
        /*0010*/ 	.byte	0x03, 0x5f
        /*0012*/ 	.short	0x0101


	//----- nvinfo : EIATTR_VRC_CTA_INIT_COUNT
	.align		4
        /*0014*/ 	.byte	0x02, 0x4a
	.zero		1
	.zero		1


	//----- nvinfo : EIATTR_EXIT_INSTR_OFFSETS
	.align		4
        /*0018*/ 	.byte	0x04, 0x1c
        /*001a*/ 	.short	(.L_238 - .L_237)


	//   ....[0]....
.L_237:
        /*001c*/ 	.word	0x00000010


	//----- nvinfo : EIATTR_SW_WAR
	.align		4
.L_238:
        /*0020*/ 	.byte	0x04, 0x36
        /*0022*/ 	.short	(.L_240 - .L_239)
.L_239:
        /*0024*/ 	.word	0x00000008
.L_240:


//--------------------- .nv.info._Z16aggregateIndicesPiS_P17AggregatedElementi --------------------------
	.section	.nv.info._Z16aggregateIndicesPiS_P17AggregatedElementi,"",@"SHT_CUDA_INFO"
	.sectionflags	@""
	.align	4


	//----- nvinfo : EIATTR_CUDA_API_VERSION
	.align		4
        /*0000*/ 	.byte	0x04, 0x37
        /*0002*/ 	.short	(.L_242 - .L_241)
.L_241:
        /*0004*/ 	.word	0x00000082


	//----- nvinfo : EIATTR_KPARAM_INFO
	.align		4
.L_242:
        /*0008*/ 	.byte	0x04, 0x17
        /*000a*/ 	.short	(.L_244 - .L_243)
.L_243:
        /*000c*/ 	.word	0x00000000
        /*0010*/ 	.short	0x0003
        /*0012*/ 	.short	0x0018
        /*0014*/ 	.byte	0x00, 0xf0, 0x11, 0x00


	//----- nvinfo : EIATTR_KPARAM_INFO
	.align		4
.L_244:
        /*0018*/ 	.byte	0x04, 0x17
        /*001a*/ 	.short	(.L_246 - .L_245)
.L_245:
        /*001c*/ 	.word	0x00000000
        /*0020*/ 	.short	0x0002
        /*0022*/ 	.short	0x0010
        /*0024*/ 	.byte	0x00, 0xf5, 0x21, 0x00


	//----- nvinfo : EIATTR_KPARAM_INFO
	.align		4
.L_246:
        /*0028*/ 	.byte	0x04, 0x17
        /*002a*/ 	.short	(.L_248 - .L_247)
.L_247:
        /*002c*/ 	.word	0x00000000
        /*0030*/ 	.short	0x0001
        /*0032*/ 	.short	0x0008
        /*0034*/ 	.byte	0x00, 0xf5, 0x21, 0x00


	//----- nvinfo : EIATTR_KPARAM_INFO
	.align		4
.L_248:
        /*0038*/ 	.byte	0x04, 0x17
        /*003a*/ 	.short	(.L_250 - .L_249)
.L_249:
        /*003c*/ 	.word	0x00000000
        /*0040*/ 	.short	0x0000
        /*0042*/ 	.short	0x0000
        /*0044*/ 	.byte	0x00, 0xf5, 0x21, 0x00


	//----- nvinfo : EIATTR_SPARSE_MMA_MASK
	.align		4
.L_250:
        /*0048*/ 	.byte	0x03, 0x50
        /*004a*/ 	.short	0x0000


	//----- nvinfo : EIATTR_MAXREG_COUNT
	.align		4
        /*004c*/ 	.byte	0x03, 0x1b
        /*004e*/ 	.short	0x00ff


	//----- nvinfo : EIATTR_MERCURY_ISA_VERSION
	.align		4
        /*0050*/ 	.byte	0x03, 0x5f
        /*0052*/ 	.short	0x0101


	//----- nvinfo : EIATTR_VRC_CTA_INIT_COUNT
	.align		4
        /*0054*/ 	.byte	0x02, 0x4a
	.zero		1
	.zero		1


	//----- nvinfo : EIATTR_EXIT_INSTR_OFFSETS
	.align		4
        /*0058*/ 	.byte	0x04, 0x1c
        /*005a*/ 	.short	(.L_252 - .L_251)


	//   ....[0]....
.L_251:
        /*005c*/ 	.word	0x00000070


	//   ....[1]....
        /*0060*/ 	.word	0x000000b0


	//   ....[2]....
        /*0064*/ 	.word	0x00000220


	//   ....[3]....
        /*0068*/ 	.word	0x00000260


	//   ....[4]....
        /*006c*/ 	.word	0x000002a0


	//   ....[5]....
        /*0070*/ 	.word	0x000002e0


	//   ....[6]....
        /*0074*/ 	.word	0x00000320


	//   ....[7]....
        /*0078*/ 	.word	0x00000360


	//   ....[8]....
        /*007c*/ 	.word	0x000003a0


	//   ....[9]....
        /*0080*/ 	.word	0x000003e0


	//   ....[10]....
        /*0084*/ 	.word	0x00000420


	//   ....[11]....
        /*0088*/ 	.word	0x00000460


	//   ....[12]....
        /*008c*/ 	.word	0x000004a0


	//   ....[13]....
        /*0090*/ 	.word	0x000004e0


	//   ....[14]....
        /*0094*/ 	.word	0x00000520


	//   ....[15]....
        /*0098*/ 	.word	0x00000560


	//   ....[16]....
        /*009c*/ 	.word	0x000005a0


	//   ....[17]....
        /*00a0*/ 	.word	0x000005e0


	//   ....[18]....
        /*00a4*/ 	.word	0x00000620


	//   ....[19]....
        /*00a8*/ 	.word	0x00000660


	//   ....[20]....
        /*00ac*/ 	.word	0x000006a0


	//   ....[21]....
        /*00b0*/ 	.word	0x00000700


	//   ....[22]....
        /*00b4*/ 	.word	0x00000790


	//----- nvinfo : EIATTR_CRS_STACK_SIZE
	.align		4
.L_252:
        /*00b8*/ 	.byte	0x04, 0x1e
        /*00ba*/ 	.short	(.L_254 - .L_253)
.L_253:
        /*00bc*/ 	.word	0x00000000


	//----- nvinfo : EIATTR_CBANK_PARAM_SIZE
	.align		4
.L_254:
        /*00c0*/ 	.byte	0x03, 0x19
        /*00c2*/ 	.short	0x001c


	//----- nvinfo : EIATTR_PARAM_CBANK
	.align		4
        /*00c4*/ 	.byte	0x04, 0x0a
        /*00c6*/ 	.short	(.L_256 - .L_255)
	.align		4
.L_255:
        /*00c8*/ 	.word	index@(.nv.constant0._Z16aggregateIndicesPiS_P17AggregatedElementi)
        /*00cc*/ 	.short	0x0380
        /*00ce*/ 	.short	0x001c


	//----- nvinfo : EIATTR_SW_WAR
	.align		4
.L_256:
        /*00d0*/ 	.byte	0x04, 0x36
        /*00d2*/ 	.short	(.L_258 - .L_257)
.L_257:
        /*00d4*/ 	.word	0x00000008
.L_258:


//--------------------- .nv.callgraph             --------------------------
	.section	.nv.callgraph,"",@"SHT_CUDA_CALLGRAPH"
	.align	4
	.sectionentsize	8
	.align		4
        /*0000*/ 	.word	0x00000000
	.align		4
        /*0004*/ 	.word	0xffffffff
	.align		4
        /*0008*/ 	.word	0x00000000
	.align		4
        /*000c*/ 	.word	0xfffffffe
	.align		4
        /*0010*/ 	.word	0x00000000
	.align		4
        /*0014*/ 	.word	0xfffffffd
	.align		4
        /*0018*/ 	.word	0x00000000
	.align		4
        /*001c*/ 	.word	0xfffffffc


//--------------------- .nv.constant4             --------------------------
	.section	.nv.constant4,"a",@progbits
	.align	8
	.align		8
.nv.constant4:
        /*0000*/ 	.dword	_ZN34_INTERNAL_b82c0bc7_4_k_cu_47700d7d4cuda3std3__45__cpo5beginE
	.align		8
        /*0008*/ 	.dword	_ZN34_INTERNAL_b82c0bc7_4_k_cu_47700d7d4cuda3std3__45__cpo3endE
	.align		8
        /*0010*/ 	.dword	_ZN34_INTERNAL_b82c0bc7_4_k_cu_47700d7d4cuda3std3__45__cpo6cbeginE
	.align		8
        /*0018*/ 	.dword	_ZN34_INTERNAL_b82c0bc7_4_k_cu_47700d7d4cuda3std3__45__cpo4cendE
	.align		8
        /*0020*/ 	.dword	_ZN34_INTERNAL_b82c0bc7_4_k_cu_47700d7d4cuda3std3__45__cpo6rbeginE
	.align		8
        /*0028*/ 	.dword	_ZN34_INTERNAL_b82c0bc7_4_k_cu_47700d7d4cuda3std3__45__cpo4rendE
	.align		8
        /*0030*/ 	.dword	_ZN34_INTERNAL_b82c0bc7_4_k_cu_47700d7d4cuda3std3__45__cpo7crbeginE
	.align		8
        /*0038*/ 	.dword	_ZN34_INTERNAL_b82c0bc7_4_k_cu_47700d7d4cuda3std3__45__cpo5crendE
	.align		8
        /*0040*/ 	.dword	_ZN34_INTERNAL_b82c0bc7_4_k_cu_47700d7d4cuda3std3__436_GLOBAL__N__b82c0bc7_4_k_cu_47700d7d6ignoreE
	.align		8
        /*0048*/ 	.dword	_ZN34_INTERNAL_b82c0bc7_4_k_cu_47700d7d4cuda3std3__419piecewise_constructE
	.align		8
        /*0050*/ 	.dword	_ZN34_INTERNAL_b82c0bc7_4_k_cu_47700d7d4cuda3std3__48in_placeE
	.align		8
        /*0058*/ 	.dword	_ZN34_INTERNAL_b82c0bc7_4_k_cu_47700d7d4cuda3std3__420unreachable_sentinelE
	.align		8
        /*0060*/ 	.dword	_ZN34_INTERNAL_b82c0bc7_4_k_cu_47700d7d4cuda3std3__47nulloptE
	.align		8
        /*0068*/ 	.dword	_ZN34_INTERNAL_b82c0bc7_4_k_cu_47700d7d4cuda3std3__48unexpectE
	.align		8
        /*0070*/ 	.dword	_ZN34_INTERNAL_b82c0bc7_4_k_cu_47700d7d4cuda3std6ranges3__45__cpo4swapE
	.align		8
        /*0078*/ 	.dword	_ZN34_INTERNAL_b82c0bc7_4_k_cu_47700d7d4cuda3std6ranges3__45__cpo9iter_moveE
	.align		8
        /*0080*/ 	.dword	_ZN34_INTERNAL_b82c0bc7_4_k_cu_47700d7d4cuda3std6ranges3__45__cpo5beginE
	.align		8
        /*0088*/ 	.dword	_ZN34_INTERNAL_b82c0bc7_4_k_cu_47700d7d4cuda3std6ranges3__45__cpo3endE
	.align		8
        /*0090*/ 	.dword	_ZN34_INTERNAL_b82c0bc7_4_k_cu_47700d7d4cuda3std6ranges3__45__cpo6cbeginE
	.align		8
        /*0098*/ 	.dword	_ZN34_INTERNAL_b82c0bc7_4_k_cu_47700d7d4cuda3std6ranges3__45__cpo4cendE
	.align		8
        /*00a0*/ 	.dword	_ZN34_INTERNAL_b82c0bc7_4_k_cu_47700d7d4cuda3std6ranges3__45__cpo7advanceE
	.align		8
        /*00a8*/ 	.dword	_ZN34_INTERNAL_b82c0bc7_4_k_cu_47700d7d4cuda3std6ranges3__45__cpo9iter_swapE
	.align		8
        /*00b0*/ 	.dword	_ZN34_INTERNAL_b82c0bc7_4_k_cu_47700d7d4cuda3std6ranges3__45__cpo4nextE
	.align		8
        /*00b8*/ 	.dword	_ZN34_INTERNAL_b82c0bc7_4_k_cu_47700d7d4cuda3std6ranges3__45__cpo4prevE
	.align		8
        /*00c0*/ 	.dword	_ZN34_INTERNAL_b82c0bc7_4_k_cu_47700d7d4cuda3std6ranges3__45__cpo4dataE
	.align		8
        /*00c8*/ 	.dword	_ZN34_INTERNAL_b82c0bc7_4_k_cu_47700d7d4cuda3std6ranges3__45__cpo5cdataE
	.align		8
        /*00d0*/ 	.dword	_ZN34_INTERNAL_b82c0bc7_4_k_cu_47700d7d4cuda3std6ranges3__45__cpo4sizeE
	.align		8
        /*00d8*/ 	.dword	_ZN34_INTERNAL_b82c0bc7_4_k_cu_47700d7d4cuda3std6ranges3__45__cpo5ssizeE
	.align		8
        /*00e0*/ 	.dword	_ZN34_INTERNAL_b82c0bc7_4_k_cu_47700d7d4cuda3std6ranges3__45__cpo8distanceE
	.align		8
        /*00e8*/ 	.dword	_ZN34_INTERNAL_b82c0bc7_4_k_cu_47700d7d6thrust24THRUST_300001_SM_1000_NS8cuda_cub3parE
	.align		8
        /*00f0*/ 	.dword	_ZN34_INTERNAL_b82c0bc7_4_k_cu_47700d7d6thrust24THRUST_300001_SM_1000_NS8cuda_cub10par_nosyncE
	.align		8
        /*00f8*/ 	.dword	_ZN34_INTERNAL_b82c0bc7_4_k_cu_47700d7d6thrust24THRUST_300001_SM_1000_NS6system6detail10sequential3seqE
	.align		8
        /*0100*/ 	.dword	_ZN34_INTERNAL_b82c0bc7_4_k_cu_47700d7d6thrust24THRUST_300001_SM_1000_NS6system3cpp3parE
	.align		8
        /*0108*/ 	.dword	_ZN34_INTERNAL_b82c0bc7_4_k_cu_47700d7d6thrust24THRUST_300001_SM_1000_NS12placeholders2_1E
	.align		8
        /*0110*/ 	.dword	_ZN34_INTERNAL_b82c0bc7_4_k_cu_47700d7d6thrust24THRUST_300001_SM_1000_NS12placeholders2_2E
	.align		8
        /*0118*/ 	.dword	_ZN34_INTERNAL_b82c0bc7_4_k_cu_47700d7d6thrust24THRUST_300001_SM_1000_NS12placeholders2_3E
	.align		8
        /*0120*/ 	.dword	_ZN34_INTERNAL_b82c0bc7_4_k_cu_47700d7d6thrust24THRUST_300001_SM_1000_NS12placeholders2_4E
	.align		8
        /*0128*/ 	.dword	_ZN34_INTERNAL_b82c0bc7_4_k_cu_47700d7d6thrust24THRUST_300001_SM_1000_NS12placeholders2_5E
	.align		8
        /*0130*/ 	.dword	_ZN34_INTERNAL_b82c0bc7_4_k_cu_47700d7d6thrust24THRUST_300001_SM_1000_NS12placeholders2_6E
	.align		8
        /*0138*/ 	.dword	_ZN34_INTERNAL_b82c0bc7_4_k_cu_47700d7d6thrust24THRUST_300001_SM_1000_NS12placeholders2_7E
	.align		8
        /*0140*/ 	.dword	_ZN34_INTERNAL_b82c0bc7_4_k_cu_47700d7d6thrust24THRUST_300001_SM_1000_NS12placeholders2_8E
	.align		8
        /*0148*/ 	.dword	_ZN34_INTERNAL_b82c0bc7_4_k_cu_47700d7d6thrust24THRUST_300001_SM_1000_NS12placeholders2_9E
	.align		8
        /*0150*/ 	.dword	_ZN34_INTERNAL_b82c0bc7_4_k_cu_47700d7d6thrust24THRUST_300001_SM_1000_NS12placeholders3_10E
	.align		8
        /*0158*/ 	.dword	_ZN34_INTERNAL_b82c0bc7_4_k_cu_47700d7d6thrust24THRUST_300001_SM_1000_NS3seqE
	.align		8
        /*0160*/ 	.dword	_ZN34_INTERNAL_b82c0bc7_4_k_cu_47700d7d6thrust24THRUST_300001_SM_1000_NS6deviceE


//--------------------- .text._ZN3cub18CUB_300001_SM_10006detail10radix_sort29DeviceRadixSortOnesweepKernelINS1_5radix10policy_hubIiiyE10Policy1000ELNS0_9SortOrderE0EiiyiiNS1_21identity_decomposer_tEEEvPT5_SB_PT3_PKSC_PT1_PKSG_PT2_PKSK_T4_iiT6_ --------------------------
	.section	.text._ZN3cub18CUB_300001_SM_10006detail10radix_sort29DeviceRadixSortOnesweepKernelINS1_5radix10policy_hubIiiyE10Policy1000ELNS0_9SortOrderE0EiiyiiNS1_21identity_decomposer_tEEEvPT5_SB_PT3_PKSC_PT1_PKSG_PT2_PKSK_T4_iiT6_,"ax",@progbits
	.align	128
        .global         _ZN3cub18CUB_300001_SM_10006detail10radix_sort29DeviceRadixSortOnesweepKernelINS1_5radix10policy_hubIiiyE10Policy1000ELNS0_9SortOrderE0EiiyiiNS1_21identity_decomposer_tEEEvPT5_SB_PT3_PKSC_PT1_PKSG_PT2_PKSK_T4_iiT6_
        .type           _ZN3cub18CUB_300001_SM_10006detail10radix_sort29DeviceRadixSortOnesweepKernelINS1_5radix10policy_hubIiiyE10Policy1000ELNS0_9SortOrderE0EiiyiiNS1_21identity_decomposer_tEEEvPT5_SB_PT3_PKSC_PT1_PKSG_PT2_PKSK_T4_iiT6_,@function
        .size           _ZN3cub18CUB_300001_SM_10006detail10radix_sort29DeviceRadixSortOnesweepKernelINS1_5radix10policy_hubIiiyE10Policy1000ELNS0_9SortOrderE0EiiyiiNS1_21identity_decomposer_tEEEvPT5_SB_PT3_PKSC_PT1_PKSG_PT2_PKSK_T4_iiT6_,(.L_x_241 - _ZN3cub18CUB_300001_SM_10006detail10radix_sort29DeviceRadixSortOnesweepKernelINS1_5radix10policy_hubIiiyE10Policy1000ELNS0_9SortOrderE0EiiyiiNS1_21identity_decomposer_tEEEvPT5_SB_PT3_PKSC_PT1_PKSG_PT2_PKSK_T4_iiT6_)
        .other          _ZN3cub18CUB_300001_SM_10006detail10radix_sort29DeviceRadixSortOnesweepKernelINS1_5radix10policy_hubIiiyE10Policy1000ELNS0_9SortOrderE0EiiyiiNS1_21identity_decomposer_tEEEvPT5_SB_PT3_PKSC_PT1_PKSG_PT2_PKSK_T4_iiT6_,@"STO_CUDA_ENTRY STV_DEFAULT"
_ZN3cub18CUB_300001_SM_10006detail10radix_sort29DeviceRadixSortOnesweepKernelINS1_5radix10policy_hubIiiyE10Policy1000ELNS0_9SortOrderE0EiiyiiNS1_21identity_decomposer_tEEEvPT5_SB_PT3_PKSC_PT1_PKSG_PT2_PKSK_T4_iiT6_:
.text._ZN3cub18CUB_300001_SM_10006detail10radix_sort29DeviceRadixSortOnesweepKernelINS1_5radix10policy_hubIiiyE10Policy1000ELNS0_9SortOrderE0EiiyiiNS1_21identity_decomposer_tEEEvPT5_SB_PT3_PKSC_PT1_PKSG_PT2_PKSK_T4_iiT6_:
[----:B------:R-:W-:Y:S01]  /*0000*/  LDC R1, c[0x0][0x37c] ;  /* 0x0000df00ff017b82 */ /* 0x000fe20000000800 */
[----:B------:R-:W0:Y:S01]  /*0010*/  S2R R3, SR_TID.X ;  /* 0x0000000000037919 */ /* 0x000e220000002100 */
[----:B------:R-:W-:Y:S01]  /*0020*/  MOV R7, 0x400 ;  /* 0x0000040000077802 */ /* 0x000fe20000000f00 */
[----:B------:R-:W1:Y:S01]  /*0030*/  LDCU.64 UR6, c[0x0][0x358] ;  /* 0x00006b00ff0677ac */ /* 0x000e620008000a00 */
[----:B------:R-:W-:Y:S01]  /*0040*/  BSSY.RECONVERGENT B0, `(.L_x_0) ;  /* 0x000000c000007945 */ /* 0x000fe20003800200 */
[----:B------:R-:W2:Y:S01]  /*0050*/  S2R R0, SR_CgaCtaId ;  /* 0x0000000000007919 */ /* 0x000ea20000008800 */
[----:B0-----:R-:W-:Y:S02]  /*0060*/  ISETP.NE.AND P0, PT, R3, RZ, PT ;  /* 0x000000ff0300720c */ /* 0x001fe40003f05270 */
[----:B--2---:R-:W-:-:S11]  /*0070*/  LEA R7, R0, R7, 0x18 ;  /* 0x0000000700077211 */ /* 0x004fd600078ec0ff */
[----:B-1----:R-:W-:Y:S05]  /*0080*/  @P0 BRA `(.L_x_1) ;  /* 0x00000000001c0947 */ /* 0x002fea0003800000 */
[----:B------:R-:W0:Y:S01]  /*0090*/  LDC.64 R4, c[0x0][0x388] ;  /* 0x0000e200ff047b82 */ /* 0x000e220000000a00 */
[----:B------:R-:W-:-:S05]  /*00a0*/  IMAD.MOV.U32 R9, RZ, RZ, 0x1 ;  /* 0x00000001ff097424 */ /* 0x000fca00078e00ff */
[----:B0-----:R-:W2:Y:S02]  /*00b0*/  ATOMG.E.ADD.STRONG.GPU PT, R4, desc[UR6][R4.64], R9 ;  /* 0x80000009040479a8 */ /* 0x001ea400081ef106 */
[----:B------:R-:W0:Y:S01]  /*00c0*/  S2UR UR5, SR_CgaCtaId ;  /* 0x00000000000579c3 */ /* 0x000e220000008800 */
[----:B------:R-:W-:Y:S02]  /*00d0*/  UMOV UR4, 0x400 ;  /* 0x0000040000047882 */ /* 0x000fe40000000000 */
[----:B0-----:R-:W-:-:S09]  /*00e0*/  ULEA UR4, UR5, UR4, 0x18 ;  /* 0x0000000405047291 */ /* 0x001fd2000f8ec0ff */
[----:B--2---:R0:W-:Y:S03]  /*00f0*/  STS [UR4+0x6600], R4 ;  /* 0x00660004ff007988 */ /* 0x0041e60008000804 */
.L_x_1:
[----:B------:R-:W-:Y:S05]  /*0100*/  BSYNC.RECONVERGENT B0 ;  /* 0x0000000000007941 */ /* 0x000fea0003800200 */
.L_x_0:
[----:B------:R-:W-:Y:S06]  /*0110*/  BAR.SYNC.DEFER_BLOCKING 0x0 ;  /* 0x0000000000007b1d */ /* 0x000fec0000010000 */
[----:B------:R-:W1:Y:S01]  /*0120*/  LDCU UR4, c[0x0][0x3c0] ;  /* 0x00007800ff0477ac */ /* 0x000e620008000800 */
[----:B------:R-:W2:Y:S01]  /*0130*/  S2R R24, SR_LANEID ;  /* 0x0000000000187919 */ /* 0x000ea20000000000 */
[----:B------:R-:W3:Y:S02]  /*0140*/  LDS R42, [R7+0x6600] ;  /* 0x00660000072a7984 */ /* 0x000ee40000000800 */
[----:B---3--:R-:W-:-:S04]  /*0150*/  IMAD R0, R42, 0x1980, RZ ;  /* 0x000019802a007824 */ /* 0x008fc800078e02ff */
[----:B------:R-:W-:Y:S01]  /*0160*/  VIADD R47, R0, 0x1980 ;  /* 0x00001980002f7836 */ /* 0x000fe20000000000 */
[----:B------:R-:W-:-:S04]  /*0170*/  SHF.R.S32.HI R9, RZ, 0x1f, R0 ;  /* 0x0000001fff097819 */ /* 0x000fc80000011400 */
[----:B-1----:R-:W-:-:S13]  /*0180*/  ISETP.GT.AND P0, PT, R47, UR4, PT ;  /* 0x000000042f007c0c */ /* 0x002fda000bf04270 */
[----:B--2---:R-:W-:Y:S05]  /*0190*/  @P0 BRA `(.L_x_2) ;  /* 0x0000000000680947 */ /* 0x004fea0003800000 */
[----:B------:R-:W1:Y:S01]  /*01a0*/  LDCU.64 UR4, c[0x0][0x3a8] ;  /* 0x00007500ff0477ac */ /* 0x000e620008000a00 */
[C---:B0-----:R-:W-:Y:S02]  /*01b0*/  LOP3.LUT R4, R3.reuse, 0x1f, RZ, 0xc0, !PT ;  /* 0x0000001f03047812 */ /* 0x041fe400078ec0ff */
[----:B------:R-:W-:-:S05]  /*01c0*/  LOP3.LUT R41, R3, 0x3e0, RZ, 0xc0, !PT ;  /* 0x000003e003297812 */ /* 0x000fca00078ec0ff */
[----:B------:R-:W-:-:S05]  /*01d0*/  IMAD R5, R41, 0x11, R4 ;  /* 0x0000001129057824 */ /* 0x000fca00078e0204 */
[----:B------:R-:W-:-:S05]  /*01e0*/  IADD3 R5, P0, PT, R0, R5, RZ ;  /* 0x0000000500057210 */ /* 0x000fca0007f1e0ff */
[----:B------:R-:W-:Y:S01]  /*01f0*/  IMAD.X R0, RZ, RZ, R9, P0 ;  /* 0x000000ffff007224 */ /* 0x000fe200000e0609 */
[----:B-1----:R-:W-:-:S04]  /*0200*/  LEA R8, P0, R5, UR4, 0x2 ;  /* 0x0000000405087c11 */ /* 0x002fc8000f8010ff */
[----:B------:R-:W-:-:S05]  /*0210*/  LEA.HI.X R9, R5, UR5, R0, 0x2, P0 ;  /* 0x0000000505097c11 */ /* 0x000fca00080f1400 */
[----:B------:R0:W5:Y:S04]  /*0220*/  LDG.E R28, desc[UR6][R8.64] ;  /* 0x00000006081c7981 */ /* 0x000168000c1e1900 */
        /* <DEDUP_REMOVED lines=15> */
[----:B------:R0:W5:Y:S01]  /*0320*/  LDG.E R46, desc[UR6][R8.64+0x800] ;  /* 0x00080006082e7981 */ /* 0x000162000c1e1900 */
[----:B------:R-:W-:Y:S05]  /*0330*/  BRA `(.L_x_3) ;  /* 0x0000000400307947 */ /* 0x000fea0003800000 */
.L_x_2:
[----:B------:R-:W1:Y:S01]  /*0340*/  LDCU.64 UR8, c[0x0][0x3a8] ;  /* 0x00007500ff0877ac */ /* 0x000e620008000a00 */
[C---:B0-----:R-:W-:Y:S01]  /*0350*/  LOP3.LUT R4, R3.reuse, 0x1f, RZ, 0xc0, !PT ;  /* 0x0000001f03047812 */ /* 0x041fe200078ec0ff */
[----:B------:R-:W-:Y:S01]  /*0360*/  IMAD.MOV.U32 R28, RZ, RZ, 0x7fffffff ;  /* 0x7fffffffff1c7424 */ /* 0x000fe200078e00ff */
[----:B------:R-:W-:Y:S02]  /*0370*/  LOP3.LUT R41, R3, 0x3e0, RZ, 0xc0, !PT ;  /* 0x000003e003297812 */ /* 0x000fe400078ec0ff */
[----:B------:R-:W-:-:S03]  /*0380*/  IADD3 R5, PT, PT, -R0, UR4, RZ ;  /* 0x0000000400057c10 */ /* 0x000fc6000fffe1ff */
[----:B------:R-:W-:-:S04]  /*0390*/  IMAD R10, R41, 0x11, R4 ;  /* 0x00000011290a7824 */ /* 0x000fc800078e0204 */
[----:B------:R-:W-:Y:S01]  /*03a0*/  VIADD R8, R10, 0x40 ;  /* 0x000000400a087836 */ /* 0x000fe20000000000 */
[----:B------:R-:W-:Y:S01]  /*03b0*/  IADD3 R11, P0, PT, R0, R10, RZ ;  /* 0x0000000a000b7210 */ /* 0x000fe20007f1e0ff */
[C---:B------:R-:W-:Y:S01]  /*03c0*/  VIADD R0, R10.reuse, 0x60 ;  /* 0x000000600a007836 */ /* 0x040fe20000000000 */
[CC--:B------:R-:W-:Y:S01]  /*03d0*/  ISETP.GE.AND P2, PT, R10.reuse, R5.reuse, PT ;  /* 0x000000050a00720c */ /* 0x0c0fe20003f46270 */
[----:B------:R-:W-:Y:S01]  /*03e0*/  VIADD R6, R10, 0x20 ;  /* 0x000000200a067836 */ /* 0x000fe20000000000 */
[-C--:B------:R-:W-:Y:S01]  /*03f0*/  ISETP.GE.AND P4, PT, R8, R5.reuse, PT ;  /* 0x000000050800720c */ /* 0x080fe20003f86270 */
[----:B------:R-:W-:Y:S01]  /*0400*/  IMAD.X R12, RZ, RZ, R9, P0 ;  /* 0x000000ffff0c7224 */ /* 0x000fe200000e0609 */
[-C--:B------:R-:W-:Y:S01]  /*0410*/  ISETP.GE.AND P5, PT, R0, R5.reuse, PT ;  /* 0x000000050000720c */ /* 0x080fe20003fa6270 */
[----:B------:R-:W-:Y:S01]  /*0420*/  VIADD R0, R10, 0xa0 ;  /* 0x000000a00a007836 */ /* 0x000fe20000000000 */
[C---:B-1----:R-:W-:Y:S02]  /*0430*/  LEA R8, P0, R11.reuse, UR8, 0x2 ;  /* 0x000000080b087c11 */ /* 0x042fe4000f8010ff */
[----:B------:R-:W-:Y:S01]  /*0440*/  ISETP.GE.AND P3, PT, R6, R5, PT ;  /* 0x000000050600720c */ /* 0x000fe20003f66270 */
[----:B------:R-:W-:Y:S01]  /*0450*/  VIADD R6, R10, 0x80 ;  /* 0x000000800a067836 */ /* 0x000fe20000000000 */
[----:B------:R-:W-:-:S02]  /*0460*/  LEA.HI.X R9, R11, UR9, R12, 0x2, P0 ;  /* 0x000000090b097c11 */ /* 0x000fc400080f140c */
[-C--:B------:R-:W-:Y:S01]  /*0470*/  ISETP.GE.AND P0, PT, R0, R5.reuse, PT ;  /* 0x000000050000720c */ /* 0x080fe20003f06270 */
[----:B------:R-:W-:Y:S01]  /*0480*/  VIADD R0, R10, 0xe0 ;  /* 0x000000e00a007836 */ /* 0x000fe20000000000 */
[-C--:B------:R-:W-:Y:S01]  /*0490*/  ISETP.GE.AND P6, PT, R6, R5.reuse, PT ;  /* 0x000000050600720c */ /* 0x080fe20003fc6270 */
[----:B------:R1:W5:Y:S01]  /*04a0*/  @!P2 LDG.E R28, desc[UR6][R8.64] ;  /* 0x00000006081ca981 */ /* 0x000362000c1e1900 */
[----:B------:R-:W-:Y:S02]  /*04b0*/  IMAD.MOV.U32 R29, RZ, RZ, 0x7fffffff ;  /* 0x7fffffffff1d7424 */ /* 0x000fe400078e00ff */
[-C--:B------:R-:W-:Y:S01]  /*04c0*/  ISETP.GE.AND P2, PT, R0, R5.reuse, PT ;  /* 0x000000050000720c */ /* 0x080fe20003f46270 */
[C---:B------:R-:W-:Y:S02]  /*04d0*/  VIADD R0, R10.reuse, 0x100 ;  /* 0x000001000a007836 */ /* 0x040fe40000000000 */
[----:B------:R-:W-:Y:S01]  /*04e0*/  VIADD R6, R10, 0xc0 ;  /* 0x000000c00a067836 */ /* 0x000fe20000000000 */
[----:B------:R1:W5:Y:S01]  /*04f0*/  @!P3 LDG.E R29, desc[UR6][R8.64+0x80] ;  /* 0x00008006081db981 */ /* 0x000362000c1e1900 */
[----:B------:R-:W-:Y:S01]  /*0500*/  IMAD.MOV.U32 R31, RZ, RZ, 0x7fffffff ;  /* 0x7fffffffff1f7424 */ /* 0x000fe200078e00ff */
[-C--:B------:R-:W-:Y:S01]  /*0510*/  ISETP.GE.AND P3, PT, R0, R5.reuse, PT ;  /* 0x000000050000720c */ /* 0x080fe20003f66270 */
[----:B------:R-:W-:Y:S01]  /*0520*/  VIADD R0, R10, 0x140 ;  /* 0x000001400a007836 */ /* 0x000fe20000000000 */
[----:B------:R-:W-:Y:S01]  /*0530*/  ISETP.GE.AND P1, PT, R6, R5, PT ;  /* 0x000000050600720c */ /* 0x000fe20003f26270 */
[----:B------:R-:W-:-:S02]  /*0540*/  IMAD.MOV.U32 R32, RZ, RZ, 0x7fffffff ;  /* 0x7fffffffff207424 */ /* 0x000fc400078e00ff */
[----:B------:R1:W5:Y:S01]  /*0550*/  @!P5 LDG.E R31, desc[UR6][R8.64+0x180] ;  /* 0x00018006081fd981 */ /* 0x000362000c1e1900 */
[-C--:B------:R-:W-:Y:S01]  /*0560*/  ISETP.GE.AND P5, PT, R0, R5.reuse, PT ;  /* 0x000000050000720c */ /* 0x080fe20003fa6270 */
[C---:B------:R-:W-:Y:S02]  /*0570*/  VIADD R0, R10.reuse, 0x160 ;  /* 0x000001600a007836 */ /* 0x040fe40000000000 */
[----:B------:R-:W-:Y:S01]  /*0580*/  IMAD.MOV.U32 R30, RZ, RZ, 0x7fffffff ;  /* 0x7fffffffff1e7424 */ /* 0x000fe200078e00ff */
[----:B------:R1:W5:Y:S01]  /*0590*/  @!P6 LDG.E R32, desc[UR6][R8.64+0x200] ;  /* 0x000200060820e981 */ /* 0x000362000c1e1900 */
[----:B------:R-:W-:Y:S01]  /*05a0*/  VIADD R6, R10, 0x120 ;  /* 0x000001200a067836 */ /* 0x000fe20000000000 */
[-C--:B------:R-:W-:Y:S01]  /*05b0*/  ISETP.GE.AND P6, PT, R0, R5.reuse, PT ;  /* 0x000000050000720c */ /* 0x080fe20003fc6270 */
[----:B------:R-:W-:Y:S02]  /*05c0*/  IMAD.MOV.U32 R34, RZ, RZ, 0x7fffffff ;  /* 0x7fffffffff227424 */ /* 0x000fe400078e00ff */
[----:B------:R-:W-:Y:S01]  /*05d0*/  VIADD R0, R10, 0x1a0 ;  /* 0x000001a00a007836 */ /* 0x000fe20000000000 */
[----:B------:R1:W5:Y:S01]  /*05e0*/  @!P4 LDG.E R30, desc[UR6][R8.64+0x100] ;  /* 0x00010006081ec981 */ /* 0x000362000c1e1900 */
[----:B------:R-:W-:Y:S01]  /*05f0*/  ISETP.GE.AND P4, PT, R6, R5, PT ;  /* 0x000000050600720c */ /* 0x000fe20003f86270 */
[----:B------:R-:W-:-:S02]  /*0600*/  IMAD.MOV.U32 R33, RZ, RZ, 0x7fffffff ;  /* 0x7fffffffff217424 */ /* 0x000fc400078e00ff */
[----:B------:R1:W5:Y:S01]  /*0610*/  @!P1 LDG.E R34, desc[UR6][R8.64+0x300] ;  /* 0x0003000608229981 */ /* 0x000362000c1e1900 */
[----:B------:R-:W-:Y:S01]  /*0620*/  IMAD.MOV.U32 R35, RZ, RZ, 0x7fffffff ;  /* 0x7fffffffff237424 */ /* 0x000fe200078e00ff */
[-C--:B------:R-:W-:Y:S01]  /*0630*/  ISETP.GE.AND P1, PT, R0, R5.reuse, PT ;  /* 0x000000050000720c */ /* 0x080fe20003f26270 */
[C---:B------:R-:W-:Y:S01]  /*0640*/  VIADD R6, R10.reuse, 0x180 ;  /* 0x000001800a067836 */ /* 0x040fe20000000000 */
[----:B------:R1:W5:Y:S01]  /*0650*/  @!P0 LDG.E R33, desc[UR6][R8.64+0x280] ;  /* 0x0002800608218981 */ /* 0x000362000c1e1900 */
[----:B------:R-:W-:Y:S02]  /*0660*/  VIADD R0, R10, 0x1c0 ;  /* 0x000001c00a007836 */ /* 0x000fe40000000000 */
[----:B------:R-:W-:Y:S01]  /*0670*/  IMAD.MOV.U32 R36, RZ, RZ, 0x7fffffff ;  /* 0x7fffffffff247424 */ /* 0x000fe200078e00ff */
[----:B------:R1:W5:Y:S01]  /*0680*/  @!P2 LDG.E R35, desc[UR6][R8.64+0x380] ;  /* 0x000380060823a981 */ /* 0x000362000c1e1900 */
[----:B------:R-:W-:Y:S01]  /*0690*/  IMAD.MOV.U32 R37, RZ, RZ, 0x7fffffff ;  /* 0x7fffffffff257424 */ /* 0x000fe200078e00ff */
[-C--:B------:R-:W-:Y:S01]  /*06a0*/  ISETP.GE.AND P0, PT, R6, R5.reuse, PT ;  /* 0x000000050600720c */ /* 0x080fe20003f06270 */
[----:B------:R-:W-:Y:S01]  /*06b0*/  VIADD R6, R10, 0x1e0 ;  /* 0x000001e00a067836 */ /* 0x000fe20000000000 */
[-C--:B------:R-:W-:Y:S01]  /*06c0*/  ISETP.GE.AND P2, PT, R0, R5.reuse, PT ;  /* 0x000000050000720c */ /* 0x080fe20003f46270 */
[----:B------:R-:W-:Y:S01]  /*06d0*/  VIADD R0, R10, 0x200 ;  /* 0x000002000a007836 */ /* 0x000fe20000000000 */
[----:B------:R1:W5:Y:S02]  /*06e0*/  @!P3 LDG.E R36, desc[UR6][R8.64+0x400] ;  /* 0x000400060824b981 */ /* 0x000364000c1e1900 */
[----:B------:R-:W-:-:S02]  /*06f0*/  ISETP.GE.AND P3, PT, R6, R5, PT ;  /* 0x000000050600720c */ /* 0x000fc40003f66270 */
[----:B------:R1:W5:Y:S01]  /*0700*/  @!P4 LDG.E R37, desc[UR6][R8.64+0x480] ;  /* 0x000480060825c981 */ /* 0x000362000c1e1900 */
[----:B------:R-:W-:Y:S01]  /*0710*/  ISETP.GE.AND P4, PT, R0, R5, PT ;  /* 0x000000050000720c */ /* 0x000fe20003f86270 */
[----:B------:R-:W-:Y:S02]  /*0720*/  IMAD.MOV.U32 R38, RZ, RZ, 0x7fffffff ;  /* 0x7fffffffff267424 */ /* 0x000fe400078e00ff */
[----:B------:R-:W-:Y:S02]  /*0730*/  IMAD.MOV.U32 R39, RZ, RZ, 0x7fffffff ;  /* 0x7fffffffff277424 */ /* 0x000fe400078e00ff */
[----:B------:R-:W-:Y:S02]  /*0740*/  IMAD.MOV.U32 R40, RZ, RZ, 0x7fffffff ;  /* 0x7fffffffff287424 */ /* 0x000fe400078e00ff */
[----:B------:R-:W-:Y:S01]  /*0750*/  IMAD.MOV.U32 R43, RZ, RZ, 0x7fffffff ;  /* 0x7fffffffff2b7424 */ /* 0x000fe200078e00ff */
[----:B------:R1:W5:Y:S01]  /*0760*/  @!P5 LDG.E R38, desc[UR6][R8.64+0x500] ;  /* 0x000500060826d981 */ /* 0x000362000c1e1900 */
[----:B------:R-:W-:-:S02]  /*0770*/  IMAD.MOV.U32 R44, RZ, RZ, 0x7fffffff ;  /* 0x7fffffffff2c7424 */ /* 0x000fc400078e00ff */
[----:B------:R-:W-:Y:S01]  /*0780*/  IMAD.MOV.U32 R45, RZ, RZ, 0x7fffffff ;  /* 0x7fffffffff2d7424 */ /* 0x000fe200078e00ff */
[----:B------:R1:W5:Y:S01]  /*0790*/  @!P6 LDG.E R39, desc[UR6][R8.64+0x580] ;  /* 0x000580060827e981 */ /* 0x000362000c1e1900 */
[----:B------:R-:W-:-:S03]  /*07a0*/  IMAD.MOV.U32 R46, RZ, RZ, 0x7fffffff ;  /* 0x7fffffffff2e7424 */ /* 0x000fc600078e00ff */
[----:B------:R1:W5:Y:S04]  /*07b0*/  @!P0 LDG.E R40, desc[UR6][R8.64+0x600] ;  /* 0x0006000608288981 */ /* 0x000368000c1e1900 */
[----:B------:R1:W5:Y:S04]  /*07c0*/  @!P1 LDG.E R43, desc[UR6][R8.64+0x680] ;  /* 0x00068006082b9981 */ /* 0x000368000c1e1900 */
[----:B------:R1:W5:Y:S04]  /*07d0*/  @!P2 LDG.E R44, desc[UR6][R8.64+0x700] ;  /* 0x00070006082ca981 */ /* 0x000368000c1e1900 */
[----:B------:R1:W5:Y:S04]  /*07e0*/  @!P3 LDG.E R45, desc[UR6][R8.64+0x780] ;  /* 0x00078006082db981 */ /* 0x000368000c1e1900 */
[----:B------:R1:W5:Y:S02]  /*07f0*/  @!P4 LDG.E R46, desc[UR6][R8.64+0x800] ;  /* 0x00080006082ec981 */ /* 0x000364000c1e1900 */
.L_x_3:
[----:B------:R-:W-:Y:S01]  /*0800*/  VIMNMX R5, PT, PT, R24, 0xe0, !PT ;  /* 0x000000e018057848 */ /* 0x000fe20007fe0100 */
[----:B------:R-:W2:Y:S01]  /*0810*/  LDCU UR4, c[0x0][0x3c8] ;  /* 0x00007900ff0477ac */ /* 0x000ea20008000800 */
[----:B------:R-:W-:Y:S01]  /*0820*/  SHF.R.U32.HI R0, RZ, 0x5, R3 ;  /* 0x00000005ff007819 */ /* 0x000fe20000011603 */
[----:B------:R-:W-:Y:S01]  /*0830*/  BSSY.RECONVERGENT B0, `(.L_x_4) ;  /* 0x0000025000007945 */ /* 0x000fe20003800200 */
[--C-:B------:R-:W-:Y:S01]  /*0840*/  IADD3 R5, PT, PT, R5, 0x1f, -R24.reuse ;  /* 0x0000001f05057810 */ /* 0x100fe20007ffe818 */
[----:B------:R-:W-:Y:S01]  /*0850*/  UMOV UR5, 0xffffffff ;  /* 0xffffffff00057882 */ /* 0x000fe20000000000 */
[----:B01----:R-:W-:Y:S02]  /*0860*/  IMAD.MOV.U32 R8, RZ, RZ, R24 ;  /* 0x000000ffff087224 */ /* 0x003fe400078e0018 */
[C---:B------:R-:W-:Y:S01]  /*0870*/  ISETP.GE.U32.AND P0, PT, R5.reuse, 0x1e0, PT ;  /* 0x000001e00500780c */ /* 0x040fe20003f06070 */
[----:B------:R-:W-:Y:S01]  /*0880*/  IMAD.SHL.U32 R0, R0, 0x400, RZ ;  /* 0x0000040000007824 */ /* 0x000fe200078e00ff */
[----:B------:R-:W-:-:S04]  /*0890*/  LEA.HI R6, R5, 0x1, RZ, 0x1b ;  /* 0x0000000105067811 */ /* 0x000fc800078fd8ff */
[----:B------:R-:W-:-:S04]  /*08a0*/  LOP3.LUT R9, R6, 0xf, RZ, 0xc0, !PT ;  /* 0x0000000f06097812 */ /* 0x000fc800078ec0ff */
[----:B------:R-:W-:Y:S01]  /*08b0*/  ISETP.NE.AND P1, PT, R9, RZ, PT ;  /* 0x000000ff0900720c */ /* 0x000fe20003f25270 */
[----:B--2---:R-:W-:Y:S02]  /*08c0*/  USHF.L.U32 UR4, UR5, UR4, URZ ;  /* 0x0000000405047299 */ /* 0x004fe400080006ff */
[----:B------:R-:W-:Y:S10]  /*08d0*/  @!P0 BRA `(.L_x_5) ;  /* 0x0000000000688947 */ /* 0x000ff40003800000 */
[----:B------:R-:W-:Y:S01]  /*08e0*/  IMAD R10, R24, 0x4, R0 ;  /* 0x00000004180a7824 */ /* 0x000fe200078e0200 */
[----:B------:R-:W-:Y:S01]  /*08f0*/  LOP3.LUT R5, R6, 0xffffff0, RZ, 0xc0, !PT ;  /* 0x0ffffff006057812 */ /* 0x000fe200078ec0ff */
[----:B------:R-:W-:-:S03]  /*0900*/  IMAD.MOV.U32 R8, RZ, RZ, R24 ;  /* 0x000000ffff087224 */ /* 0x000fc600078e0018 */
[----:B------:R-:W-:Y:S01]  /*0910*/  IADD3 R10, PT, PT, R10, 0x400, R7 ;  /* 0x000004000a0a7810 */ /* 0x000fe20007ffe007 */
[----:B------:R-:W-:-:S07]  /*0920*/  IMAD.MOV R5, RZ, RZ, -R5 ;  /* 0x000000ffff057224 */ /* 0x000fce00078e0a05 */
.L_x_6:
[----:B------:R-:W-:Y:S01]  /*0930*/  VIADD R5, R5, 0x10 ;  /* 0x0000001005057836 */ /* 0x000fe20000000000 */
[----:B------:R-:W-:Y:S01]  /*0940*/  STS [R10+-0x400], RZ ;  /* 0xfffc00ff0a007388 */ /* 0x000fe20000000800 */
[----:B------:R-:W-:-:S03]  /*0950*/  VIADD R8, R8, 0x200 ;  /* 0x0000020008087836 */ /* 0x000fc60000000000 */
[----:B------:R-:W-:Y:S01]  /*0960*/  ISETP.NE.AND P0, PT, R5, RZ, PT ;  /* 0x000000ff0500720c */ /* 0x000fe20003f05270 */
[----:B------:R-:W-:Y:S04]  /*0970*/  STS [R10+-0x380], RZ ;  /* 0xfffc80ff0a007388 */ /* 0x000fe80000000800 */
[----:B------:R-:W-:Y:S04]  /*0980*/  STS [R10+-0x300], RZ ;  /* 0xfffd00ff0a007388 */ /* 0x000fe80000000800 */
[----:B------:R-:W-:Y:S04]  /*0990*/  STS [R10+-0x280], RZ ;  /* 0xfffd80ff0a007388 */ /* 0x000fe80000000800 */
[----:B------:R-:W-:Y:S04]  /*09a0*/  STS [R10+-0x200], RZ ;  /* 0xfffe00ff0a007388 */ /* 0x000fe80000000800 */
[----:B------:R-:W-:Y:S04]  /*09b0*/  STS [R10+-0x180], RZ ;  /* 0xfffe80ff0a007388 */ /* 0x000fe80000000800 */
[----:B------:R-:W-:Y:S04]  /*09c0*/  STS [R10+-0x100], RZ ;  /* 0xffff00ff0a007388 */ /* 0x000fe80000000800 */
[----:B------:R-:W-:Y:S04]  /*09d0*/  STS [R10+-0x80], RZ ;  /* 0xffff80ff0a007388 */ /* 0x000fe80000000800 */
[----:B------:R-:W-:Y:S04]  /*09e0*/  STS [R10], RZ ;  /* 0x000000ff0a007388 */ /* 0x000fe80000000800 */
[----:B------:R-:W-:Y:S04]  /*09f0*/  STS [R10+0x80], RZ ;  /* 0x000080ff0a007388 */ /* 0x000fe80000000800 */
[----:B------:R-:W-:Y:S04]  /*0a00*/  STS [R10+0x100], RZ ;  /* 0x000100ff0a007388 */ /* 0x000fe80000000800 */
[----:B------:R-:W-:Y:S04]  /*0a10*/  STS [R10+0x180], RZ ;  /* 0x000180ff0a007388 */ /* 0x000fe80000000800 */
[----:B------:R-:W-:Y:S04]  /*0a20*/  STS [R10+0x200], RZ ;  /* 0x000200ff0a007388 */ /* 0x000fe80000000800 */
[----:B------:R-:W-:Y:S04]  /*0a30*/  STS [R10+0x280], RZ ;  /* 0x000280ff0a007388 */ /* 0x000fe80000000800 */
[----:B------:R-:W-:Y:S04]  /*0a40*/  STS [R10+0x300], RZ ;  /* 0x000300ff0a007388 */ /* 0x000fe80000000800 */
[----:B------:R0:W-:Y:S02]  /*0a50*/  STS [R10+0x380], RZ ;  /* 0x000380ff0a007388 */ /* 0x0001e40000000800 */
[----:B0-----:R-:W-:Y:S01]  /*0a60*/  VIADD R10, R10, 0x800 ;  /* 0x000008000a0a7836 */ /* 0x001fe20000000000 */
[----:B------:R-:W-:Y:S06]  /*0a70*/  @P0 BRA `(.L_x_6) ;  /* 0xfffffffc00ac0947 */ /* 0x000fec000383ffff */
.L_x_5:
[----:B------:R-:W-:Y:S05]  /*0a80*/  BSYNC.RECONVERGENT B0 ;  /* 0x0000000000007941 */ /* 0x000fea0003800200 */
.L_x_4:
[----:B------:R-:W-:Y:S01]  /*0a90*/  BSSY.RECONVERGENT B0, `(.L_x_7) ;  /* 0x0000026000007945 */ /* 0x000fe20003800200 */
[----:B------:R-:W-:-:S03]  /*0aa0*/  IMAD.IADD R5, R7, 0x1, R0 ;  /* 0x0000000107057824 */ /* 0x000fc600078e0200 */
[----:B------:R-:W-:Y:S05]  /*0ab0*/  @!P1 BRA `(.L_x_8) ;  /* 0x00000000008c9947 */ /* 0x000fea0003800000 */
[----:B------:R-:W-:Y:S01]  /*0ac0*/  ISETP.GE.U32.AND P0, PT, R9, 0x8, PT ;  /* 0x000000080900780c */ /* 0x000fe20003f06070 */
[----:B------:R-:W-:Y:S01]  /*0ad0*/  BSSY.RECONVERGENT B1, `(.L_x_9) ;  /* 0x000000e000017945 */ /* 0x000fe20003800200 */
[----:B------:R-:W-:-:S04]  /*0ae0*/  LOP3.LUT R10, R6, 0x7, RZ, 0xc0, !PT ;  /* 0x00000007060a7812 */ /* 0x000fc800078ec0ff */
[----:B------:R-:W-:-:S07]  /*0af0*/  ISETP.NE.AND P1, PT, R10, RZ, PT ;  /* 0x000000ff0a00720c */ /* 0x000fce0003f25270 */
[----:B------:R-:W-:Y:S06]  /*0b00*/  @!P0 BRA `(.L_x_10) ;  /* 0x0000000000288947 */ /* 0x000fec0003800000 */
[C---:B------:R-:W-:Y:S02]  /*0b10*/  IMAD R9, R8.reuse, 0x4, R5 ;  /* 0x0000000408097824 */ /* 0x040fe400078e0205 */
[----:B------:R-:W-:-:S03]  /*0b20*/  VIADD R8, R8, 0x100 ;  /* 0x0000010008087836 */ /* 0x000fc60000000000 */
[----:B------:R0:W-:Y:S04]  /*0b30*/  STS [R9], RZ ;  /* 0x000000ff09007388 */ /* 0x0001e80000000800 */
[----:B------:R0:W-:Y:S04]  /*0b40*/  STS [R9+0x80], RZ ;  /* 0x000080ff09007388 */ /* 0x0001e80000000800 */
[----:B------:R0:W-:Y:S04]  /*0b50*/  STS [R9+0x100], RZ ;  /* 0x000100ff09007388 */ /* 0x0001e80000000800 */
[----:B------:R0:W-:Y:S04]  /*0b60*/  STS [R9+0x180], RZ ;  /* 0x000180ff09007388 */ /* 0x0001e80000000800 */
[----:B------:R0:W-:Y:S04]  /*0b70*/  STS [R9+0x200], RZ ;  /* 0x000200ff09007388 */ /* 0x0001e80000000800 */
[----:B------:R0:W-:Y:S04]  /*0b80*/  STS [R9+0x280], RZ ;  /* 0x000280ff09007388 */ /* 0x0001e80000000800 */
[----:B------:R0:W-:Y:S04]  /*0b90*/  STS [R9+0x300], RZ ;  /* 0x000300ff09007388 */ /* 0x0001e80000000800 */
[----:B------:R0:W-:Y:S02]  /*0ba0*/  STS [R9+0x380], RZ ;  /* 0x000380ff09007388 */ /* 0x0001e40000000800 */
.L_x_10:
[----:B------:R-:W-:Y:S05]  /*0bb0*/  BSYNC.RECONVERGENT B1 ;  /* 0x0000000000017941 */ /* 0x000fea0003800200 */
.L_x_9:
[----:B------:R-:W-:Y:S05]  /*0bc0*/  @!P1 BRA `(.L_x_8) ;  /* 0x0000000000489947 */ /* 0x000fea0003800000 */
[----:B------:R-:W-:Y:S02]  /*0bd0*/  ISETP.GE.U32.AND P0, PT, R10, 0x4, PT ;  /* 0x000000040a00780c */ /* 0x000fe40003f06070 */
[----:B------:R-:W-:-:S04]  /*0be0*/  LOP3.LUT R6, R6, 0x3, RZ, 0xc0, !PT ;  /* 0x0000000306067812 */ /* 0x000fc800078ec0ff */
[----:B------:R-:W-:-:S07]  /*0bf0*/  ISETP.NE.AND P1, PT, R6, RZ, PT ;  /* 0x000000ff0600720c */ /* 0x000fce0003f25270 */
[C---:B0-----:R-:W-:Y:S02]  /*0c00*/  @P0 IMAD R9, R8.reuse, 0x4, R5 ;  /* 0x0000000408090824 */ /* 0x041fe400078e0205 */
[----:B------:R-:W-:-:S03]  /*0c10*/  @P0 VIADD R8, R8, 0x80 ;  /* 0x0000008008080836 */ /* 0x000fc60000000000 */
[----:B------:R1:W-:Y:S04]  /*0c20*/  @P0 STS [R9], RZ ;  /* 0x000000ff09000388 */ /* 0x0003e80000000800 */
[----:B------:R1:W-:Y:S04]  /*0c30*/  @P0 STS [R9+0x80], RZ ;  /* 0x000080ff09000388 */ /* 0x0003e80000000800 */
[----:B------:R1:W-:Y:S04]  /*0c40*/  @P0 STS [R9+0x100], RZ ;  /* 0x000100ff09000388 */ /* 0x0003e80000000800 */
[----:B------:R1:W-:Y:S01]  /*0c50*/  @P0 STS [R9+0x180], RZ ;  /* 0x000180ff09000388 */ /* 0x0003e20000000800 */
[----:B------:R-:W-:Y:S05]  /*0c60*/  @!P1 BRA `(.L_x_8) ;  /* 0x0000000000209947 */ /* 0x000fea0003800000 */
[----:B------:R-:W-:Y:S02]  /*0c70*/  IMAD R0, R8, 0x4, R0 ;  /* 0x0000000408007824 */ /* 0x000fe400078e0200 */
[----:B------:R-:W-:Y:S02]  /*0c80*/  IMAD.MOV R6, RZ, RZ, -R6 ;  /* 0x000000ffff067224 */ /* 0x000fe400078e0a06 */
[----:B------:R-:W-:-:S07]  /*0c90*/  IMAD.IADD R0, R7, 0x1, R0 ;  /* 0x0000000107007824 */ /* 0x000fce00078e0200 */
.L_x_11:
[----:B------:R-:W-:Y:S01]  /*0ca0*/  VIADD R6, R6, 0x1 ;  /* 0x0000000106067836 */ /* 0x000fe20000000000 */
[----:B------:R0:W-:Y:S04]  /*0cb0*/  STS [R0], RZ ;  /* 0x000000ff00007388 */ /* 0x0001e80000000800 */
[----:B------:R-:W-:Y:S01]  /*0cc0*/  ISETP.NE.AND P0, PT, R6, RZ, PT ;  /* 0x000000ff0600720c */ /* 0x000fe20003f05270 */
[----:B0-----:R-:W-:-:S12]  /*0cd0*/  VIADD R0, R0, 0x80 ;  /* 0x0000008000007836 */ /* 0x001fd80000000000 */
[----:B------:R-:W-:Y:S05]  /*0ce0*/  @P0 BRA `(.L_x_11) ;  /* 0xfffffffc00ec0947 */ /* 0x000fea000383ffff */
.L_x_8:
[----:B------:R-:W-:Y:S05]  /*0cf0*/  BSYNC.RECONVERGENT B0 ;  /* 0x0000000000007941 */ /* 0x000fea0003800200 */
.L_x_7:
[----:B------:R-:W2:Y:S01]  /*0d00*/  LDCU UR5, c[0x0][0x3c4] ;  /* 0x00007880ff0577ac */ /* 0x000ea20008000800 */
[----:B-----5:R-:W-:Y:S01]  /*0d10*/  LOP3.LUT R27, R28, 0x80000000, RZ, 0x3c, !PT ;  /* 0x800000001c1b7812 */ /* 0x020fe200078e3cff */
[----:B------:R-:W-:Y:S01]  /*0d20*/  BSSY.RECONVERGENT B0, `(.L_x_12) ;  /* 0x0000080000007945 */ /* 0x000fe20003800200 */
[----:B------:R-:W-:Y:S02]  /*0d30*/  LOP3.LUT R22, R29, 0x80000000, RZ, 0x3c, !PT ;  /* 0x800000001d167812 */ /* 0x000fe400078e3cff */
[----:B------:R-:W-:Y:S02]  /*0d40*/  LOP3.LUT R21, R30, 0x80000000, RZ, 0x3c, !PT ;  /* 0x800000001e157812 */ /* 0x000fe400078e3cff */
[----:B------:R-:W-:Y:S02]  /*0d50*/  LOP3.LUT R18, R31, 0x80000000, RZ, 0x3c, !PT ;  /* 0x800000001f127812 */ /* 0x000fe400078e3cff */
[----:B------:R-:W-:Y:S02]  /*0d60*/  LOP3.LUT R20, R33, 0x80000000, RZ, 0x3c, !PT ;  /* 0x8000000021147812 */ /* 0x000fe400078e3cff */
[----:B------:R-:W-:-:S02]  /*0d70*/  LOP3.LUT R23, R32, 0x80000000, RZ, 0x3c, !PT ;  /* 0x8000000020177812 */ /* 0x000fc400078e3cff */
[----:B------:R-:W-:Y:S02]  /*0d80*/  LOP3.LUT R25, R34, 0x80000000, RZ, 0x3c, !PT ;  /* 0x8000000022197812 */ /* 0x000fe400078e3cff */
[----:B------:R-:W-:Y:S02]  /*0d90*/  LOP3.LUT R17, R36, 0x80000000, RZ, 0x3c, !PT ;  /* 0x8000000024117812 */ /* 0x000fe400078e3cff */
[----:B------:R-:W-:Y:S02]  /*0da0*/  LOP3.LUT R19, R38, 0x80000000, RZ, 0x3c, !PT ;  /* 0x8000000026137812 */ /* 0x000fe400078e3cff */
[----:B--2---:R-:W-:Y:S02]  /*0db0*/  SHF.R.U32.HI R49, RZ, UR5, R27 ;  /* 0x00000005ff317c19 */ /* 0x004fe4000801161b */
[----:B------:R-:W-:Y:S02]  /*0dc0*/  SHF.R.U32.HI R52, RZ, UR5, R22 ;  /* 0x00000005ff347c19 */ /* 0x000fe40008011616 */
[----:B------:R-:W-:-:S02]  /*0dd0*/  LOP3.LUT R49, R49, UR4, RZ, 0x30, !PT ;  /* 0x0000000431317c12 */ /* 0x000fc4000f8e30ff */
[----:B------:R-:W-:Y:S02]  /*0de0*/  LOP3.LUT R52, R52, UR4, RZ, 0x30, !PT ;  /* 0x0000000434347c12 */ /* 0x000fe4000f8e30ff */
[----:B------:R-:W-:Y:S01]  /*0df0*/  SHF.R.U32.HI R56, RZ, UR5, R21 ;  /* 0x00000005ff387c19 */ /* 0x000fe20008011615 */
[--C-:B------:R-:W-:Y:S01]  /*0e00*/  IMAD R0, R49, 0x4, R5.reuse ;  /* 0x0000000431007824 */ /* 0x100fe200078e0205 */
[----:B------:R-:W-:Y:S01]  /*0e10*/  SHF.R.U32.HI R48, RZ, UR5, R18 ;  /* 0x00000005ff307c19 */ /* 0x000fe20008011612 */
[----:B------:R-:W-:Y:S01]  /*0e20*/  IMAD R6, R52, 0x4, R5 ;  /* 0x0000000434067824 */ /* 0x000fe200078e0205 */
[----:B------:R-:W-:Y:S01]  /*0e30*/  LOP3.LUT R56, R56, UR4, RZ, 0x30, !PT ;  /* 0x0000000438387c12 */ /* 0x000fe2000f8e30ff */
[----:B------:R-:W-:Y:S01]  /*0e40*/  NOP ;  /* 0x0000000000007918 */ /* 0x000fe20000000000 */
[----:B01----:R-:W-:Y:S01]  /*0e50*/  SHF.R.U32.HI R9, RZ, UR5, R20 ;  /* 0x00000005ff097c19 */ /* 0x003fe20008011614 */
[----:B------:R0:W-:Y:S01]  /*0e60*/  ATOMS.POPC.INC.32 RZ, [R0+URZ] ;  /* 0x0000000000ff7f8c */ /* 0x0001e2000d8000ff */
[----:B------:R-:W-:-:S02]  /*0e70*/  LOP3.LUT R48, R48, UR4, RZ, 0x30, !PT ;  /* 0x0000000430307c12 */ /* 0x000fc4000f8e30ff */
[----:B------:R-:W-:Y:S01]  /*0e80*/  SHF.R.U32.HI R8, RZ, UR5, R23 ;  /* 0x00000005ff087c19 */ /* 0x000fe20008011617 */
[----:B------:R1:W-:Y:S01]  /*0e90*/  ATOMS.POPC.INC.32 RZ, [R6+URZ] ;  /* 0x0000000006ff7f8c */ /* 0x0003e2000d8000ff */
[----:B------:R-:W-:Y:S02]  /*0ea0*/  SHF.R.U32.HI R11, RZ, UR5, R25 ;  /* 0x00000005ff0b7c19 */ /* 0x000fe40008011619 */
[----:B------:R-:W-:Y:S01]  /*0eb0*/  LOP3.LUT R10, R9, UR4, RZ, 0x30, !PT ;  /* 0x00000004090a7c12 */ /* 0x000fe2000f8e30ff */
[--C-:B0-----:R-:W-:Y:S01]  /*0ec0*/  IMAD R0, R56, 0x4, R5.reuse ;  /* 0x0000000438007824 */ /* 0x101fe200078e0205 */
[----:B------:R-:W-:Y:S02]  /*0ed0*/  LOP3.LUT R8, R8, UR4, RZ, 0x30, !PT ;  /* 0x0000000408087c12 */ /* 0x000fe4000f8e30ff */
[----:B------:R-:W-:Y:S01]  /*0ee0*/  LOP3.LUT R12, R11, UR4, RZ, 0x30, !PT ;  /* 0x000000040b0c7c12 */ /* 0x000fe2000f8e30ff */
[--C-:B-1----:R-:W-:Y:S01]  /*0ef0*/  IMAD R6, R48, 0x4, R5.reuse ;  /* 0x0000000430067824 */ /* 0x102fe200078e0205 */
[----:B------:R0:W-:Y:S01]  /*0f00*/  ATOMS.POPC.INC.32 RZ, [R0+URZ] ;  /* 0x0000000000ff7f8c */ /* 0x0001e2000d8000ff */
[--C-:B------:R-:W-:Y:S01]  /*0f10*/  IMAD R9, R10, 0x4, R5.reuse ;  /* 0x000000040a097824 */ /* 0x100fe200078e0205 */
[----:B------:R-:W-:Y:S01]  /*0f20*/  LOP3.LUT R10, R35, 0x80000000, RZ, 0x3c, !PT ;  /* 0x80000000230a7812 */ /* 0x000fe200078e3cff */
[--C-:B------:R-:W-:Y:S01]  /*0f30*/  IMAD R8, R8, 0x4, R5.reuse ;  /* 0x0000000408087824 */ /* 0x100fe200078e0205 */
[----:B------:R1:W-:Y:S01]  /*0f40*/  ATOMS.POPC.INC.32 RZ, [R6+URZ] ;  /* 0x0000000006ff7f8c */ /* 0x0003e2000d8000ff */
[----:B------:R-:W-:Y:S01]  /*0f50*/  IMAD R11, R12, 0x4, R5 ;  /* 0x000000040c0b7824 */ /* 0x000fe200078e0205 */
[----:B------:R-:W-:-:S02]  /*0f60*/  LOP3.LUT R12, R37, 0x80000000, RZ, 0x3c, !PT ;  /* 0x80000000250c7812 */ /* 0x000fc400078e3cff */
[----:B------:R-:W-:Y:S01]  /*0f70*/  LOP3.LUT R16, R39, 0x80000000, RZ, 0x3c, !PT ;  /* 0x8000000027107812 */ /* 0x000fe200078e3cff */
[----:B------:R-:W-:Y:S01]  /*0f80*/  ATOMS.POPC.INC.32 RZ, [R8+URZ] ;  /* 0x0000000008ff7f8c */ /* 0x000fe2000d8000ff */
[----:B0-----:R-:W-:Y:S02]  /*0f90*/  SHF.R.U32.HI R0, RZ, UR5, R10 ;  /* 0x00000005ff007c19 */ /* 0x001fe4000801160a */
[----:B-1----:R-:W-:Y:S01]  /*0fa0*/  SHF.R.U32.HI R6, RZ, UR5, R17 ;  /* 0x00000005ff067c19 */ /* 0x002fe20008011611 */
[----:B------:R0:W-:Y:S01]  /*0fb0*/  ATOMS.POPC.INC.32 RZ, [R9+URZ] ;  /* 0x0000000009ff7f8c */ /* 0x0001e2000d8000ff */
[----:B------:R-:W-:Y:S02]  /*0fc0*/  SHF.R.U32.HI R14, RZ, UR5, R19 ;  /* 0x00000005ff0e7c19 */ /* 0x000fe40008011613 */
[----:B------:R-:W-:Y:S01]  /*0fd0*/  LOP3.LUT R6, R6, UR4, RZ, 0x30, !PT ;  /* 0x0000000406067c12 */ /* 0x000fe2000f8e30ff */
[----:B------:R1:W-:Y:S01]  /*0fe0*/  ATOMS.POPC.INC.32 RZ, [R11+URZ] ;  /* 0x000000000bff7f8c */ /* 0x0003e2000d8000ff */
[----:B------:R-:W-:-:S02]  /*0ff0*/  SHF.R.U32.HI R13, RZ, UR5, R12 ;  /* 0x00000005ff0d7c19 */ /* 0x000fc4000801160c */
[----:B------:R-:W-:Y:S02]  /*1000*/  LOP3.LUT R0, R0, UR4, RZ, 0x30, !PT ;  /* 0x0000000400007c12 */ /* 0x000fe4000f8e30ff */
[----:B0-----:R-:W-:Y:S02]  /*1010*/  SHF.R.U32.HI R9, RZ, UR5, R16 ;  /* 0x00000005ff097c19 */ /* 0x001fe40008011610 */
[----:B------:R-:W-:Y:S01]  /*1020*/  LOP3.LUT R50, R14, UR4, RZ, 0x30, !PT ;  /* 0x000000040e327c12 */ /* 0x000fe2000f8e30ff */
[--C-:B------:R-:W-:Y:S01]  /*1030*/  IMAD R14, R6, 0x4, R5.reuse ;  /* 0x00000004060e7824 */ /* 0x100fe200078e0205 */
[----:B------:R-:W-:Y:S01]  /*1040*/  LOP3.LUT R8, R13, UR4, RZ, 0x30, !PT ;  /* 0x000000040d087c12 */ /* 0x000fe2000f8e30ff */
[--C-:B------:R-:W-:Y:S01]  /*1050*/  IMAD R0, R0, 0x4, R5.reuse ;  /* 0x0000000400007824 */ /* 0x100fe200078e0205 */
[----:B------:R-:W-:Y:S01]  /*1060*/  LOP3.LUT R6, R9, UR4, RZ, 0x30, !PT ;  /* 0x0000000409067c12 */ /* 0x000fe2000f8e30ff */
[--C-:B------:R-:W-:Y:S01]  /*1070*/  IMAD R50, R50, 0x4, R5.reuse ;  /* 0x0000000432327824 */ /* 0x100fe200078e0205 */
[----:B------:R-:W-:Y:S01]  /*1080*/  LOP3.LUT R9, R40, 0x80000000, RZ, 0x3c, !PT ;  /* 0x8000000028097812 */ /* 0x000fe200078e3cff */
[--C-:B------:R-:W-:Y:S01]  /*1090*/  IMAD R26, R8, 0x4, R5.reuse ;  /* 0x00000004081a7824 */ /* 0x100fe200078e0205 */
[----:B------:R0:W-:Y:S01]  /*10a0*/  ATOMS.POPC.INC.32 RZ, [R0+URZ] ;  /* 0x0000000000ff7f8c */ /* 0x0001e2000d8000ff */
[----:B------:R-:W-:Y:S01]  /*10b0*/  IMAD R51, R6, 0x4, R5 ;  /* 0x0000000406337824 */ /* 0x000fe200078e0205 */
[----:B------:R-:W-:-:S02]  /*10c0*/  LOP3.LUT R6, R43, 0x80000000, RZ, 0x3c, !PT ;  /* 0x800000002b067812 */ /* 0x000fc400078e3cff */
[----:B-1----:R-:W-:Y:S01]  /*10d0*/  LOP3.LUT R11, R44, 0x80000000, RZ, 0x3c, !PT ;  /* 0x800000002c0b7812 */ /* 0x002fe200078e3cff */
[----:B------:R1:W-:Y:S01]  /*10e0*/  ATOMS.POPC.INC.32 RZ, [R14+URZ] ;  /* 0x000000000eff7f8c */ /* 0x0003e2000d8000ff */
[----:B------:R-:W-:Y:S02]  /*10f0*/  LOP3.LUT R8, R45, 0x80000000, RZ, 0x3c, !PT ;  /* 0x800000002d087812 */ /* 0x000fe400078e3cff */
[----:B------:R-:W-:Y:S01]  /*1100*/  LOP3.LUT R13, R46, 0x80000000, RZ, 0x3c, !PT ;  /* 0x800000002e0d7812 */ /* 0x000fe200078e3cff */
[----:B------:R2:W-:Y:S01]  /*1110*/  ATOMS.POPC.INC.32 RZ, [R26+URZ] ;  /* 0x000000001aff7f8c */ /* 0x0005e2000d8000ff */
[----:B0-----:R-:W-:Y:S02]  /*1120*/  SHF.R.U32.HI R0, RZ, UR5, R9 ;  /* 0x00000005ff007c19 */ /* 0x001fe40008011609 */
[----:B------:R-:W-:Y:S01]  /*1130*/  SHF.R.U32.HI R53, RZ, UR5, R11 ;  /* 0x00000005ff357c19 */ /* 0x000fe2000801160b */
[----:B-1----:R-:W0:Y:S01]  /*1140*/  LDC.64 R14, c[0x0][0x380] ;  /* 0x0000e000ff0e7b82 */ /* 0x002e220000000a00 */
[----:B------:R-:W-:Y:S01]  /*1150*/  SHF.R.U32.HI R55, RZ, UR5, R8 ;  /* 0x00000005ff377c19 */ /* 0x000fe20008011608 */
[----:B------:R1:W-:Y:S01]  /*1160*/  ATOMS.POPC.INC.32 RZ, [R50+URZ] ;  /* 0x0000000032ff7f8c */ /* 0x0003e2000d8000ff */
[----:B------:R-:W-:-:S02]  /*1170*/  SHF.R.U32.HI R57, RZ, UR5, R13 ;  /* 0x00000005ff397c19 */ /* 0x000fc4000801160d */
[----:B--2---:R-:W-:Y:S01]  /*1180*/  SHF.R.U32.HI R26, RZ, UR5, R6 ;  /* 0x00000005ff1a7c19 */ /* 0x004fe20008011606 */
[----:B------:R2:W-:Y:S01]  /*1190*/  ATOMS.POPC.INC.32 RZ, [R51+URZ] ;  /* 0x0000000033ff7f8c */ /* 0x0005e2000d8000ff */
[----:B------:R-:W-:Y:S02]  /*11a0*/  LOP3.LUT R0, R0, UR4, RZ, 0x30, !PT ;  /* 0x0000000400007c12 */ /* 0x000fe4000f8e30ff */
[----:B------:R-:W-:Y:S02]  /*11b0*/  LOP3.LUT R54, R26, UR4, RZ, 0x30, !PT ;  /* 0x000000041a367c12 */ /* 0x000fe4000f8e30ff */
[----:B------:R-:W-:Y:S01]  /*11c0*/  LOP3.LUT R58, R53, UR4, RZ, 0x30, !PT ;  /* 0x00000004353a7c12 */ /* 0x000fe2000f8e30ff */
[--C-:B------:R-:W-:Y:S01]  /*11d0*/  IMAD R53, R0, 0x4, R5.reuse ;  /* 0x0000000400357824 */ /* 0x100fe200078e0205 */
[----:B------:R-:W-:Y:S01]  /*11e0*/  ISETP.GT.U32.AND P2, PT, R3, 0xff, PT ;  /* 0x000000ff0300780c */ /* 0x000fe20003f44070 */
[--C-:B------:R-:W-:Y:S01]  /*11f0*/  IMAD R54, R54, 0x4, R5.reuse ;  /* 0x0000000436367824 */ /* 0x100fe200078e0205 */
[----:B------:R-:W-:Y:S01]  /*1200*/  LOP3.LUT R60, R55, UR4, RZ, 0x30, !PT ;  /* 0x00000004373c7c12 */ /* 0x000fe2000f8e30ff */
[--C-:B------:R-:W-:Y:S01]  /*1210*/  IMAD R58, R58, 0x4, R5.reuse ;  /* 0x000000043a3a7824 */ /* 0x100fe200078e0205 */
[----:B------:R-:W-:Y:S01]  /*1220*/  LOP3.LUT R26, R57, UR4, RZ, 0x30, !PT ;  /* 0x00000004391a7c12 */ /* 0x000fe2000f8e30ff */
[----:B------:R3:W-:Y:S01]  /*1230*/  ATOMS.POPC.INC.32 RZ, [R53+URZ] ;  /* 0x0000000035ff7f8c */ /* 0x0007e2000d8000ff */
[----:B-1----:R-:W-:Y:S01]  /*1240*/  P2R R50, PR, RZ, 0x4 ;  /* 0x00000004ff327803 */ /* 0x002fe20000000000 */
[----:B------:R-:W-:-:S02]  /*1250*/  IMAD R60, R60, 0x4, R5 ;  /* 0x000000043c3c7824 */ /* 0x000fc400078e0205 */
[----:B------:R-:W-:Y:S01]  /*1260*/  IMAD R5, R26, 0x4, R5 ;  /* 0x000000041a057824 */ /* 0x000fe200078e0205 */
[----:B------:R3:W-:Y:S01]  /*1270*/  ATOMS.POPC.INC.32 RZ, [R54+URZ] ;  /* 0x0000000036ff7f8c */ /* 0x0007e2000d8000ff */
[----:B--2---:R-:W-:Y:S02]  /*1280*/  IMAD R51, R3, 0x4, R7 ;  /* 0x0000000403337824 */ /* 0x004fe400078e0207 */
[----:B------:R-:W-:Y:S01]  /*1290*/  IMAD.MOV.U32 R0, RZ, RZ, RZ ;  /* 0x000000ffff007224 */ /* 0x000fe200078e00ff */
[----:B------:R3:W-:Y:S04]  /*12a0*/  ATOMS.POPC.INC.32 RZ, [R58+URZ] ;  /* 0x000000003aff7f8c */ /* 0x0007e8000d8000ff */
[----:B------:R3:W-:Y:S04]  /*12b0*/  ATOMS.POPC.INC.32 RZ, [R60+URZ] ;  /* 0x000000003cff7f8c */ /* 0x0007e8000d8000ff */
[----:B------:R3:W-:Y:S01]  /*12c0*/  ATOMS.POPC.INC.32 RZ, [R5+URZ] ;  /* 0x0000000005ff7f8c */ /* 0x0007e2000d8000ff */
[----:B------:R-:W-:Y:S06]  /*12d0*/  BAR.SYNC.DEFER_BLOCKING 0x0 ;  /* 0x0000000000007b1d */ /* 0x000fec0000010000 */
[----:B------:R-:W-:Y:S05]  /*12e0*/  @P2 BRA `(.L_x_13) ;  /* 0x00000000008c2947 */ /* 0x000fea0003800000 */
[----:B------:R-:W1:Y:S04]  /*12f0*/  LDS R0, [R51] ;  /* 0x0000000033007984 */ /* 0x000e680000000800 */
[----:B---3--:R-:W2:Y:S04]  /*1300*/  LDS R5, [R51+0x400] ;  /* 0x0004000033057984 */ /* 0x008ea80000000800 */
[----:B------:R-:W3:Y:S04]  /*1310*/  LDS R53, [R51+0x800] ;  /* 0x0008000033357984 */ /* 0x000ee80000000800 */
[----:B------:R-:W4:Y:S04]  /*1320*/  LDS R55, [R51+0xc00] ;  /* 0x000c000033377984 */ /* 0x000f280000000800 */
[----:B------:R-:W5:Y:S04]  /*1330*/  LDS R57, [R51+0x1000] ;  /* 0x0010000033397984 */ /* 0x000f680000000800 */
[----:B------:R-:W0:Y:S04]  /*1340*/  LDS R59, [R51+0x1400] ;  /* 0x00140000333b7984 */ /* 0x000e280000000800 */
[----:B------:R-:W-:Y:S04]  /*1350*/  LDS R61, [R51+0x2000] ;  /* 0x00200000333d7984 */ /* 0x000fe80000000800 */
[----:B------:R-:W-:Y:S04]  /*1360*/  LDS R63, [R51+0x2400] ;  /* 0x00240000333f7984 */ /* 0x000fe80000000800 */
[----:B------:R-:W-:Y:S04]  /*1370*/  LDS R65, [R51+0x2800] ;  /* 0x0028000033417984 */ /* 0x000fe80000000800 */
[----:B------:R-:W-:Y:S04]  /*1380*/  STS [R51], RZ ;  /* 0x000000ff33007388 */ /* 0x000fe80000000800 */
[----:B-1----:R-:W-:Y:S01]  /*1390*/  STS [R51+0x400], R0 ;  /* 0x0004000033007388 */ /* 0x002fe20000000800 */
[----:B--2---:R-:W-:-:S03]  /*13a0*/  IMAD.IADD R54, R0, 0x1, R5 ;  /* 0x0000000100367824 */ /* 0x004fc600078e0205 */
[----:B------:R-:W1:Y:S01]  /*13b0*/  LDS R5, [R51+0x1800] ;  /* 0x0018000033057984 */ /* 0x000e620000000800 */
[----:B---3--:R-:W-:-:S03]  /*13c0*/  IMAD.IADD R58, R54, 0x1, R53 ;  /* 0x00000001363a7824 */ /* 0x008fc600078e0235 */
[----:B------:R-:W2:Y:S01]  /*13d0*/  LDS R53, [R51+0x1c00] ;  /* 0x001c000033357984 */ /* 0x000ea20000000800 */
[----:B----4-:R-:W-:-:S03]  /*13e0*/  IMAD.IADD R60, R58, 0x1, R55 ;  /* 0x000000013a3c7824 */ /* 0x010fc600078e0237 */
[----:B------:R1:W-:Y:S01]  /*13f0*/  STS [R51+0x800], R54 ;  /* 0x0008003633007388 */ /* 0x0003e20000000800 */
[----:B-----5:R-:W-:-:S03]  /*1400*/  IMAD.IADD R62, R60, 0x1, R57 ;  /* 0x000000013c3e7824 */ /* 0x020fc600078e0239 */
[----:B------:R-:W3:Y:S01]  /*1410*/  LDS R55, [R51+0x2c00] ;  /* 0x002c000033377984 */ /* 0x000ee20000000800 */
[----:B0-----:R-:W-:-:S03]  /*1420*/  IMAD.IADD R64, R62, 0x1, R59 ;  /* 0x000000013e407824 */ /* 0x001fc600078e023b */
[----:B------:R0:W-:Y:S04]  /*1430*/  STS [R51+0xc00], R58 ;  /* 0x000c003a33007388 */ /* 0x0001e80000000800 */
[----:B------:R4:W-:Y:S04]  /*1440*/  STS [R51+0x1000], R60 ;  /* 0x0010003c33007388 */ /* 0x0009e80000000800 */
[----:B------:R4:W-:Y:S04]  /*1450*/  STS [R51+0x1400], R62 ;  /* 0x0014003e33007388 */ /* 0x0009e80000000800 */
[----:B------:R4:W-:Y:S01]  /*1460*/  STS [R51+0x1800], R64 ;  /* 0x0018004033007388 */ /* 0x0009e20000000800 */
[----:B-1----:R-:W-:-:S04]  /*1470*/  IMAD.IADD R54, R64, 0x1, R5 ;  /* 0x0000000140367824 */ /* 0x002fc800078e0205 */
[----:B--2---:R-:W-:Y:S01]  /*1480*/  IMAD.IADD R66, R54, 0x1, R53 ;  /* 0x0000000136427824 */ /* 0x004fe200078e0235 */
[----:B------:R4:W-:Y:S03]  /*1490*/  STS [R51+0x1c00], R54 ;  /* 0x001c003633007388 */ /* 0x0009e60000000800 */
[----:B------:R-:W-:Y:S01]  /*14a0*/  IMAD.IADD R68, R66, 0x1, R61 ;  /* 0x0000000142447824 */ /* 0x000fe200078e023d */
[----:B------:R4:W-:Y:S03]  /*14b0*/  STS [R51+0x2000], R66 ;  /* 0x0020004233007388 */ /* 0x0009e60000000800 */
[----:B------:R-:W-:Y:S01]  /*14c0*/  IMAD.IADD R70, R68, 0x1, R63 ;  /* 0x0000000144467824 */ /* 0x000fe200078e023f */
[----:B------:R4:W-:Y:S03]  /*14d0*/  STS [R51+0x2400], R68 ;  /* 0x0024004433007388 */ /* 0x0009e60000000800 */
[----:B0-----:R-:W-:Y:S01]  /*14e0*/  IMAD.IADD R58, R70, 0x1, R65 ;  /* 0x00000001463a7824 */ /* 0x001fe200078e0241 */
[----:B------:R4:W-:Y:S03]  /*14f0*/  STS [R51+0x2800], R70 ;  /* 0x0028004633007388 */ /* 0x0009e60000000800 */
[----:B---3--:R-:W-:Y:S01]  /*1500*/  IMAD.IADD R0, R58, 0x1, R55 ;  /* 0x000000013a007824 */ /* 0x008fe200078e0237 */
[----:B------:R4:W-:Y:S06]  /*1510*/  STS [R51+0x2c00], R58 ;  /* 0x002c003a33007388 */ /* 0x0009ec0000000800 */
.L_x_13:
[----:B------:R-:W-:Y:S05]  /*1520*/  BSYNC.RECONVERGENT B0 ;  /* 0x0000000000007941 */ /* 0x000fea0003800200 */
.L_x_12:
[----:B------:R-:W-:Y:S01]  /*1530*/  ISETP.NE.AND P0, PT, R0, 0x1980, PT ;  /* 0x000019800000780c */ /* 0x000fe20003f05270 */
[----:B---3--:R-:W-:Y:S01]  /*1540*/  IMAD R5, R42, 0x100, R3 ;  /* 0x000001002a057824 */ /* 0x008fe200078e0203 */
[----:B------:R-:W-:Y:S01]  /*1550*/  @!P2 LOP3.LUT R53, R0, 0x40000000, RZ, 0xfc, !PT ;  /* 0x400000000035a812 */ /* 0x000fe200078efcff */
[----:B------:R-:W-:Y:S01]  /*1560*/  IMAD R41, R41, 0x11, RZ ;  /* 0x0000001129297824 */ /* 0x000fe200078e02ff */
[----:B------:R-:W-:Y:S01]  /*1570*/  ISETP.LT.U32.AND P0, PT, R3, 0x100, !P0 ;  /* 0x000001000300780c */ /* 0x000fe20004701070 */
[----:B0-----:R-:W-:-:S03]  /*1580*/  IMAD.WIDE R14, R5, 0x4, R14 ;  /* 0x00000004050e7825 */ /* 0x001fc600078e020e */
[----:B------:R-:W-:Y:S01]  /*1590*/  LOP3.LUT R57, R41, R4, RZ, 0xfc, !PT ;  /* 0x0000000429397212 */ /* 0x000fe200078efcff */
[----:B----4-:R-:W-:Y:S01]  /*15a0*/  IMAD R54, R42, 0x1980, RZ ;  /* 0x000019802a367824 */ /* 0x010fe200078e02ff */
[----:B------:R0:W-:Y:S07]  /*15b0*/  @!P2 STG.E.STRONG.SYS desc[UR6][R14.64], R53 ;  /* 0x000000350e00a986 */ /* 0x0001ee000c115906 */
[----:B------:R-:W-:Y:S06]  /*15c0*/  BAR.RED.OR.DEFER_BLOCKING 0x0, P0 ;  /* 0x0000000000007b1d */ /* 0x000fec0000014800 */
[----:B------:R-:W1:Y:S01]  /*15d0*/  B2R.RESULT RZ, P0 ;  /* 0x0000000000ff731c */ /* 0x000e620000004000 */
[----:B------:R-:W-:-:S04]  /*15e0*/  IADD3 R4, P1, PT, R54, R57, RZ ;  /* 0x0000003936047210 */ /* 0x000fc80007f3e0ff */
[----:B------:R-:W-:Y:S01]  /*15f0*/  LEA.HI.X.SX32 R55, R54, RZ, 0x1, P1 ;  /* 0x000000ff36377211 */ /* 0x000fe200008f0eff */
[----:B------:R-:W-:-:S03]  /*1600*/  IMAD.SHL.U32 R5, R4, 0x4, RZ ;  /* 0x0000000404057824 */ /* 0x000fc600078e00ff */
[----:B------:R-:W-:Y:S01]  /*1610*/  SHF.L.U64.HI R4, R4, 0x2, R55 ;  /* 0x0000000204047819 */ /* 0x000fe20000010237 */
[----:B01----:R-:W-:Y:S06]  /*1620*/  @!P0 BRA `(.L_x_14) ;  /* 0x0000001000b48947 */ /* 0x003fec0003800000 */
[----:B------:R-:W0:Y:S01]  /*1630*/  LDCU.64 UR8, c[0x0][0x3b8] ;  /* 0x00007700ff0877ac */ /* 0x000e220008000a00 */
[----:B------:R-:W-:Y:S01]  /*1640*/  BSSY B1, `(.L_x_15) ;  /* 0x0000032000017945 */ /* 0x000fe20003800000 */
[----:B------:R-:W-:Y:S01]  /*1650*/  IMAD R13, R3, 0x8, R7 ;  /* 0x00000008030d7824 */ /* 0x000fe200078e0207 */
[----:B0-----:R-:W-:-:S04]  /*1660*/  IADD3 R8, P0, PT, R5, UR8, RZ ;  /* 0x0000000805087c10 */ /* 0x001fc8000ff1e0ff */
[----:B------:R-:W-:Y:S01]  /*1670*/  IADD3.X R9, PT, PT, R4, UR9, RZ, P0, !PT ;  /* 0x0000000904097c10 */ /* 0x000fe200087fe4ff */
[----:B------:R-:W-:Y:S08]  /*1680*/  @P2 BRA `(.L_x_16) ;  /* 0x0000000000b42947 */ /* 0x000ff00003800000 */
[----:B------:R-:W0:Y:S02]  /*1690*/  LDCU.64 UR8, c[0x0][0x398] ;  /* 0x00007300ff0877ac */ /* 0x000e240008000a00 */
[----:B0-----:R-:W-:-:S04]  /*16a0*/  LEA R10, P0, R3, UR8, 0x3 ;  /* 0x00000008030a7c11 */ /* 0x001fc8000f8018ff */
[----:B------:R-:W-:-:S05]  /*16b0*/  LEA.HI.X R11, R3, UR9, RZ, 0x3, P0 ;  /* 0x00000009030b7c11 */ /* 0x000fca00080f1cff */
[----:B------:R-:W2:Y:S01]  /*16c0*/  LDG.E.64 R4, desc[UR6][R10.64] ;  /* 0x000000060a047981 */ /* 0x000ea2000c1e1b00 */
[----:B------:R-:W-:-:S04]  /*16d0*/  ISETP.GT.U32.AND P0, PT, R3, R49, PT ;  /* 0x000000310300720c */ /* 0x000fc80003f04070 */
[----:B------:R-:W-:-:S04]  /*16e0*/  SEL R17, RZ, 0x1980, !P0 ;  /* 0x00001980ff117807 */ /* 0x000fc80004000000 */
[----:B--2---:R-:W-:Y:S01]  /*16f0*/  IADD3 R4, P0, PT, R4, -R17, RZ ;  /* 0x8000001104047210 */ /* 0x004fe20007f1e0ff */
[----:B------:R-:W-:-:S03]  /*1700*/  IMAD.MOV.U32 R17, RZ, RZ, R0 ;  /* 0x000000ffff117224 */ /* 0x000fc600078e0000 */
[----:B------:R-:W-:Y:S02]  /*1710*/  IADD3.X R5, PT, PT, R5, -0x1, RZ, P0, !PT ;  /* 0xffffffff05057810 */ /* 0x000fe400007fe4ff */
[----:B------:R-:W-:-:S03]  /*1720*/  ISETP.GE.AND P0, PT, R42, 0x1, PT ;  /* 0x000000012a00780c */ /* 0x000fc60003f06270 */
[----:B------:R0:W-:Y:S10]  /*1730*/  STS.64 [R13+0x6600], R4 ;  /* 0x006600040d007388 */ /* 0x0001f40000000a00 */
[----:B------:R-:W-:Y:S05]  /*1740*/  @!P0 BRA `(.L_x_17) ;  /* 0x00000000006c8947 */ /* 0x000fea0003800000 */
[----:B------:R-:W-:Y:S01]  /*1750*/  BSSY B0, `(.L_x_18) ;  /* 0x0000019000007945 */ /* 0x000fe20003800000 */
[----:B------:R-:W-:Y:S02]  /*1760*/  IMAD.MOV.U32 R6, RZ, RZ, -0x1 ;  /* 0xffffffffff067424 */ /* 0x000fe400078e00ff */
[----:B------:R-:W-:Y:S02]  /*1770*/  IMAD.MOV.U32 R10, RZ, RZ, R42 ;  /* 0x000000ffff0a7224 */ /* 0x000fe400078e002a */
[----:B------:R-:W-:-:S07]  /*1780*/  IMAD.MOV.U32 R17, RZ, RZ, R0 ;  /* 0x000000ffff117224 */ /* 0x000fce00078e0000 */
.L_x_22:
[----:B0-----:R-:W0:Y:S01]  /*1790*/  LDC.64 R4, c[0x0][0x380] ;  /* 0x0000e000ff047b82 */ /* 0x001e220000000a00 */
[----:B------:R-:W-:Y:S01]  /*17a0*/  VIADD R19, R10, 0xffffffff ;  /* 0xffffffff0a137836 */ /* 0x000fe20000000000 */
[----:B------:R-:W-:Y:S03]  /*17b0*/  BSSY B2, `(.L_x_19) ;  /* 0x0000008000027945 */ /* 0x000fe60003800000 */
[----:B------:R-:W-:-:S04]  /*17c0*/  IMAD R11, R19, 0x100, R3 ;  /* 0x00000100130b7824 */ /* 0x000fc800078e0203 */
[----:B0-----:R-:W-:-:S07]  /*17d0*/  IMAD.WIDE R4, R11, 0x4, R4 ;  /* 0x000000040b047825 */ /* 0x001fce00078e0204 */
.L_x_20:
[----:B------:R-:W-:Y:S05]  /*17e0*/  YIELD ;  /* 0x0000000000007946 */ /* 0x000fea0003800000 */
[----:B------:R0:W-:Y:S06]  /*17f0*/  MEMBAR.SC.CTA ;  /* 0x0000000000007992 */ /* 0x0001ec0000000000 */
[----:B0-----:R-:W2:Y:S02]  /*1800*/  LDG.E.STRONG.SYS R11, desc[UR6][R4.64] ;  /* 0x00000006040b7981 */ /* 0x001ea4000c1f5900 */
[----:B--2---:R-:W-:-:S13]  /*1810*/  ISETP.NE.AND P0, PT, R11, RZ, PT ;  /* 0x000000ff0b00720c */ /* 0x004fda0003f05270 */
[----:B------:R-:W-:Y:S05]  /*1820*/  @!P0 BRA `(.L_x_20) ;  /* 0xfffffffc00ec8947 */ /* 0x000fea000383ffff */
[----:B------:R-:W-:Y:S05]  /*1830*/  BSYNC B2 ;  /* 0x0000000000027941 */ /* 0x000fea0003800000 */
.L_x_19:
[----:B------:R-:W-:Y:S01]  /*1840*/  BSSY.RECONVERGENT B2, `(.L_x_21) ;  /* 0x0000006000027945 */ /* 0x000fe20003800200 */
[C---:B------:R-:W-:Y:S02]  /*1850*/  ISETP.GT.AND P0, PT, R11.reuse, -0x1, PT ;  /* 0xffffffff0b00780c */ /* 0x040fe40003f04270 */
[----:B------:R-:W-:Y:S01]  /*1860*/  LOP3.LUT R4, R11, 0x3fffffff, RZ, 0xc0, !PT ;  /* 0x3fffffff0b047812 */ /* 0x000fe200078ec0ff */
[----:B------:R-:W-:Y:S05]  /*1870*/  WARPSYNC.EXCLUSIVE R6 ;  /* 0x0000000006007348 */ /* 0x000fea0003a00000 */
[----:B------:R-:W-:-:S05]  /*1880*/  IMAD.IADD R17, R4, 0x1, R17 ;  /* 0x0000000104117824 */ /* 0x000fca00078e0211 */
[----:B------:R-:W-:-:S07]  /*1890*/  VOTE.ANY R6, PT, P0 ;  /* 0x0000000000067806 */ /* 0x000fce00000e0100 */
[----:B------:R-:W-:Y:S05]  /*18a0*/  BSYNC.RECONVERGENT B2 ;  /* 0x0000000000027941 */ /* 0x000fea0003800200 */
.L_x_21:
[----:B------:R-:W-:Y:S01]  /*18b0*/  ISETP.GT.U32.AND P1, PT, R10, 0x1, PT ;  /* 0x000000010a00780c */ /* 0x000fe20003f24070 */
[----:B------:R-:W-:-:S12]  /*18c0*/  IMAD.MOV.U32 R10, RZ, RZ, R19 ;  /* 0x000000ffff0a7224 */ /* 0x000fd800078e0013 */
[----:B------:R-:W-:Y:S05]  /*18d0*/  @P0 BRA P1, `(.L_x_22) ;  /* 0xfffffffc00ac0947 */ /* 0x000fea000083ffff */
[----:B------:R-:W-:Y:S05]  /*18e0*/  BSYNC B0 ;  /* 0x0000000000007941 */ /* 0x000fea0003800000 */
.L_x_18:
[----:B------:R1:W2:Y:S02]  /*18f0*/  LDS.64 R4, [R13+0x6600] ;  /* 0x006600000d047984 */ /* 0x0002a40000000a00 */
.L_x_17:
[C---:B------:R-:W-:Y:S01]  /*1900*/  IMAD.IADD R19, R17.reuse, 0x1, -R0 ;  /* 0x0000000111137824 */ /* 0x040fe200078e0a00 */
[----:B------:R-:W-:-:S04]  /*1910*/  LOP3.LUT R11, R17, 0x80000000, RZ, 0xfc, !PT ;  /* 0x80000000110b7812 */ /* 0x000fc800078efcff */
[C---:B0-2---:R-:W-:Y:S01]  /*1920*/  IADD3 R4, P0, PT, R19.reuse, R4, RZ ;  /* 0x0000000413047210 */ /* 0x045fe20007f1e0ff */
[----:B------:R0:W-:Y:S03]  /*1930*/  STG.E.STRONG.SYS desc[UR6][R14.64], R11 ;  /* 0x0000000b0e007986 */ /* 0x0001e6000c115906 */
[----:B------:R-:W-:-:S05]  /*1940*/  LEA.HI.X.SX32 R5, R19, R5, 0x1, P0 ;  /* 0x0000000513057211 */ /* 0x000fca00000f0eff */
[----:B------:R0:W-:Y:S04]  /*1950*/  STS.64 [R13+0x6600], R4 ;  /* 0x006600040d007388 */ /* 0x0001e80000000a00 */
.L_x_16:
[----:B------:R-:W-:Y:S05]  /*1960*/  BSYNC B1 ;  /* 0x0000000000017941 */ /* 0x000fea0003800000 */
.L_x_15:
[----:B0-----:R-:W0:Y:S01]  /*1970*/  LDC R5, c[0x0][0x3c0] ;  /* 0x0000f000ff057b82 */ /* 0x001e220000000800 */
[----:B------:R-:W-:-:S07]  /*1980*/  IMAD R4, R49, 0x8, R7 ;  /* 0x0000000831047824 */ /* 0x000fce00078e0207 */
[----:B------:R-:W2:Y:S01]  /*1990*/  LDC.64 R16, c[0x0][0x390] ;  /* 0x0000e400ff107b82 */ /* 0x000ea20000000a00 */
[----:B0-----:R-:W-:Y:S02]  /*19a0*/  ISETP.GE.AND P0, PT, R47, R5, PT ;  /* 0x000000052f00720c */ /* 0x001fe40003f06270 */
[----:B--2---:R-:W-:-:S04]  /*19b0*/  ISETP.EQ.U32.AND P1, PT, R16, RZ, PT ;  /* 0x000000ff1000720c */ /* 0x004fc80003f22070 */
[----:B------:R-:W-:-:S04]  /*19c0*/  ISETP.EQ.OR.EX P0, PT, R17, RZ, !P0, P1 ;  /* 0x000000ff1100720c */ /* 0x000fc80004702710 */
[----:B------:R-:W-:-:S13]  /*19d0*/  ISETP.GT.U32.OR P0, PT, R3, 0xff, P0 ;  /* 0x000000ff0300780c */ /* 0x000fda0000704470 */
[----:B------:R-:W-:Y:S05]  /*19e0*/  @P0 BRA `(.L_x_23) ;  /* 0x0000000000240947 */ /* 0x000fea0003800000 */
[----:B------:R-:W0:Y:S01]  /*19f0*/  LDS.64 R10, [R13+0x6600] ;  /* 0x006600000d0a7984 */ /* 0x000e220000000a00 */
[C---:B------:R-:W-:Y:S02]  /*1a00*/  ISETP.GT.U32.AND P0, PT, R3.reuse, R49, PT ;  /* 0x000000310300720c */ /* 0x040fe40003f04070 */
[C---:B------:R-:W-:Y:S02]  /*1a10*/  LEA R6, P2, R3.reuse, R16, 0x3 ;  /* 0x0000001003067211 */ /* 0x040fe400078418ff */
[----:B------:R-:W-:Y:S02]  /*1a20*/  SEL R7, RZ, 0x1980, !P0 ;  /* 0x00001980ff077807 */ /* 0x000fe40004000000 */
[--C-:B------:R-:W-:Y:S02]  /*1a30*/  SHF.R.S32.HI R15, RZ, 0x1f, R0.reuse ;  /* 0x0000001fff0f7819 */ /* 0x100fe40000011400 */
[----:B0-----:R-:W-:Y:S02]  /*1a40*/  IADD3 R2, P0, P1, R10, R7, R0 ;  /* 0x000000070a027210 */ /* 0x001fe4000791e000 */
[----:B------:R-:W-:-:S02]  /*1a50*/  LEA.HI.X R7, R3, R17, RZ, 0x3, P2 ;  /* 0x0000001103077211 */ /* 0x000fc400010f1cff */
[----:B------:R-:W-:-:S05]  /*1a60*/  IADD3.X R3, PT, PT, R11, RZ, R15, P0, P1 ;  /* 0x000000ff0b037210 */ /* 0x000fca00007e240f */
[----:B------:R0:W-:Y:S04]  /*1a70*/  STG.E.64 desc[UR6][R6.64], R2 ;  /* 0x0000000206007986 */ /* 0x0001e8000c101b06 */
.L_x_23:
[----:B------:R-:W-:Y:S05]  /*1a80*/  WARPSYNC.ALL ;  /* 0x0000000000007948 */ /* 0x000fea0003800000 */
[----:B------:R-:W-:Y:S01]  /*1a90*/  BAR.SYNC.DEFER_BLOCKING 0x0 ;  /* 0x0000000000007b1d */ /* 0x000fe20000010000 */
[----:B------:R-:W-:-:S05]  /*1aa0*/  ISETP.GT.AND P0, PT, R47, R5, PT ;  /* 0x000000052f00720c */ /* 0x000fca0003f04270 */
[----:B0-----:R0:W2:Y:S08]  /*1ab0*/  LDS.64 R2, [R4+0x6600] ;  /* 0x0066000004027984 */ /* 0x0010b00000000a00 */
[----:B0-----:R-:W-:Y:S05]  /*1ac0*/  @P0 BRA `(.L_x_24) ;  /* 0x00000000005c0947 */ /* 0x001fea0003800000 */
[----:B------:R-:W0:Y:S01]  /*1ad0*/  LDCU.64 UR4, c[0x0][0x3a0] ;  /* 0x00007400ff0477ac */ /* 0x000e220008000a00 */
[----:B--2---:R-:W-:-:S05]  /*1ae0*/  IADD3 R0, P1, PT, R57, R2, RZ ;  /* 0x0000000239007210 */ /* 0x004fca0007f3e0ff */
[----:B------:R-:W-:Y:S01]  /*1af0*/  IMAD.X R7, RZ, RZ, R3, P1 ;  /* 0x000000ffff077224 */ /* 0x000fe200008e0603 */
[----:B0-----:R-:W-:-:S04]  /*1b00*/  LEA R2, P1, R0, UR4, 0x2 ;  /* 0x0000000400027c11 */ /* 0x001fc8000f8210ff */
[----:B------:R-:W-:-:S05]  /*1b10*/  LEA.HI.X R3, R0, UR5, R7, 0x2, P1 ;  /* 0x0000000500037c11 */ /* 0x000fca00088f1407 */
[----:B------:R2:W-:Y:S04]  /*1b20*/  STG.E desc[UR6][R2.64], R28 ;  /* 0x0000001c02007986 */ /* 0x0005e8000c101906 */
        /* <DEDUP_REMOVED lines=15> */
[----:B------:R2:W-:Y:S01]  /*1c20*/  STG.E desc[UR6][R2.64+0x800], R46 ;  /* 0x0008002e02007986 */ /* 0x0005e2000c101906 */
[----:B------:R-:W-:Y:S05]  /*1c30*/  BRA `(.L_x_25) ;  /* 0x0000000000e07947 */ /* 0x000fea0003800000 */
.L_x_24:
[----:B------:R-:W0:Y:S01]  /*1c40*/  LDCU.64 UR4, c[0x0][0x3a0] ;  /* 0x00007400ff0477ac */ /* 0x000e220008000a00 */
[----:B------:R-:W-:Y:S01]  /*1c50*/  IMAD R4, R42, -0x1980, R5 ;  /* 0xffffe6802a047824 */ /* 0x000fe200078e0205 */
[C---:B--2---:R-:W-:Y:S01]  /*1c60*/  IADD3 R0, P1, PT, R57.reuse, R2, RZ ;  /* 0x0000000239007210 */ /* 0x044fe20007f3e0ff */
[C---:B------:R-:W-:Y:S02]  /*1c70*/  VIADD R11, R57.reuse, 0x20 ;  /* 0x00000020390b7836 */ /* 0x040fe40000000000 */
[C---:B-1----:R-:W-:Y:S01]  /*1c80*/  VIADD R13, R57.reuse, 0x40 ;  /* 0x00000040390d7836 */ /* 0x042fe20000000000 */
[-C--:B------:R-:W-:Y:S01]  /*1c90*/  ISETP.GE.AND P5, PT, R57, R4.reuse, PT ;  /* 0x000000043900720c */ /* 0x080fe20003fa6270 */
[----:B------:R-:W-:Y:S01]  /*1ca0*/  IMAD.X R7, RZ, RZ, R3, P1 ;  /* 0x000000ffff077224 */ /* 0x000fe200008e0603 */
[-C--:B------:R-:W-:Y:S01]  /*1cb0*/  ISETP.GE.AND P4, PT, R11, R4.reuse, PT ;  /* 0x000000040b00720c */ /* 0x080fe20003f86270 */
[----:B------:R-:W-:Y:S01]  /*1cc0*/  VIADD R11, R57, 0x60 ;  /* 0x00000060390b7836 */ /* 0x000fe20000000000 */
[----:B------:R-:W-:Y:S01]  /*1cd0*/  ISETP.GE.AND P3, PT, R13, R4, PT ;  /* 0x000000040d00720c */ /* 0x000fe20003f66270 */
[----:B------:R-:W-:-:S02]  /*1ce0*/  VIADD R13, R57, 0x80 ;  /* 0x00000080390d7836 */ /* 0x000fc40000000000 */
[----:B------:R-:W-:Y:S01]  /*1cf0*/  VIADD R15, R57, 0xa0 ;  /* 0x000000a0390f7836 */ /* 0x000fe20000000000 */
[-C--:B------:R-:W-:Y:S01]  /*1d00*/  ISETP.GE.AND P2, PT, R11, R4.reuse, PT ;  /* 0x000000040b00720c */ /* 0x080fe20003f46270 */
[----:B------:R-:W-:Y:S01]  /*1d10*/  VIADD R11, R57, 0xc0 ;  /* 0x000000c0390b7836 */ /* 0x000fe20000000000 */
[C---:B0-----:R-:W-:Y:S02]  /*1d20*/  LEA R2, P1, R0.reuse, UR4, 0x2 ;  /* 0x0000000400027c11 */ /* 0x041fe4000f8210ff */
[-C--:B------:R-:W-:Y:S02]  /*1d30*/  ISETP.GE.AND P6, PT, R15, R4.reuse, PT ;  /* 0x000000040f00720c */ /* 0x080fe40003fc6270 */
[----:B------:R-:W-:Y:S02]  /*1d40*/  LEA.HI.X R3, R0, UR5, R7, 0x2, P1 ;  /* 0x0000000500037c11 */ /* 0x000fe400088f1407 */
[----:B------:R-:W-:Y:S01]  /*1d50*/  ISETP.GE.AND P1, PT, R13, R4, PT ;  /* 0x000000040d00720c */ /* 0x000fe20003f26270 */
[----:B------:R-:W-:-:S02]  /*1d60*/  VIADD R13, R57, 0xe0 ;  /* 0x000000e0390d7836 */ /* 0x000fc40000000000 */
[----:B------:R0:W-:Y:S01]  /*1d70*/  @!P5 STG.E desc[UR6][R2.64], R28 ;  /* 0x0000001c0200d986 */ /* 0x0001e2000c101906 */
[-C--:B------:R-:W-:Y:S01]  /*1d80*/  ISETP.GE.AND P5, PT, R11, R4.reuse, PT ;  /* 0x000000040b00720c */ /* 0x080fe20003fa6270 */
[----:B------:R-:W-:Y:S02]  /*1d90*/  VIADD R11, R57, 0x100 ;  /* 0x00000100390b7836 */ /* 0x000fe40000000000 */
[----:B------:R0:W-:Y:S01]  /*1da0*/  @!P4 STG.E desc[UR6][R2.64+0x80], R29 ;  /* 0x0000801d0200c986 */ /* 0x0001e2000c101906 */
[-C--:B------:R-:W-:Y:S01]  /*1db0*/  ISETP.GE.AND P4, PT, R13, R4.reuse, PT ;  /* 0x000000040d00720c */ /* 0x080fe20003f86270 */
[----:B------:R-:W-:Y:S02]  /*1dc0*/  VIADD R13, R57, 0x120 ;  /* 0x00000120390d7836 */ /* 0x000fe40000000000 */
[----:B------:R0:W-:Y:S01]  /*1dd0*/  @!P3 STG.E desc[UR6][R2.64+0x100], R30 ;  /* 0x0001001e0200b986 */ /* 0x0001e2000c101906 */
        /* <DEDUP_REMOVED lines=21> */
[----:B------:R-:W-:-:S03]  /*1f30*/  ISETP.GE.AND P2, PT, R13, R4, PT ;  /* 0x000000040d00720c */ /* 0x000fc60003f46270 */
[----:B------:R0:W-:Y:S01]  /*1f40*/  @!P1 STG.E desc[UR6][R2.64+0x500], R38 ;  /* 0x0005002602009986 */ /* 0x0001e2000c101906 */
[----:B------:R-:W-:-:S03]  /*1f50*/  ISETP.GE.AND P1, PT, R11, R4, PT ;  /* 0x000000040b00720c */ /* 0x000fc60003f26270 */
[----:B------:R0:W-:Y:S04]  /*1f60*/  @!P6 STG.E desc[UR6][R2.64+0x580], R39 ;  /* 0x000580270200e986 */ /* 0x0001e8000c101906 */
[----:B------:R0:W-:Y:S04]  /*1f70*/  @!P5 STG.E desc[UR6][R2.64+0x600], R40 ;  /* 0x000600280200d986 */ /* 0x0001e8000c101906 */
[----:B------:R0:W-:Y:S04]  /*1f80*/  @!P4 STG.E desc[UR6][R2.64+0x680], R43 ;  /* 0x0006802b0200c986 */ /* 0x0001e8000c101906 */
[----:B------:R0:W-:Y:S04]  /*1f90*/  @!P3 STG.E desc[UR6][R2.64+0x700], R44 ;  /* 0x0007002c0200b986 */ /* 0x0001e8000c101906 */
[----:B------:R0:W-:Y:S04]  /*1fa0*/  @!P2 STG.E desc[UR6][R2.64+0x780], R45 ;  /* 0x0007802d0200a986 */ /* 0x0001e8000c101906 */
[----:B------:R0:W-:Y:S02]  /*1fb0*/  @!P1 STG.E desc[UR6][R2.64+0x800], R46 ;  /* 0x0008002e02009986 */ /* 0x0001e4000c101906 */
.L_x_25:
[----:B------:R-:W-:Y:S05]  /*1fc0*/  @P0 BRA `(.L_x_26) ;  /* 0x0000000000480947 */ /* 0x000fea0003800000 */
[----:B------:R3:W5:Y:S04]  /*1fd0*/  LDG.E R11, desc[UR6][R8.64] ;  /* 0x00000006080b7981 */ /* 0x000768000c1e1900 */
[----:B-1----:R3:W5:Y:S04]  /*1fe0*/  LDG.E R13, desc[UR6][R8.64+0x80] ;  /* 0x00008006080d7981 */ /* 0x002768000c1e1900 */
[----:B------:R3:W5:Y:S04]  /*1ff0*/  LDG.E R15, desc[UR6][R8.64+0x100] ;  /* 0x00010006080f7981 */ /* 0x000768000c1e1900 */
[----:B------:R3:W5:Y:S04]  /*2000*/  LDG.E R17, desc[UR6][R8.64+0x180] ;  /* 0x0001800608117981 */ /* 0x000768000c1e1900 */
[----:B------:R3:W5:Y:S04]  /*2010*/  LDG.E R19, desc[UR6][R8.64+0x200] ;  /* 0x0002000608137981 */ /* 0x000768000c1e1900 */
[----:B------:R3:W5:Y:S04]  /*2020*/  LDG.E R21, desc[UR6][R8.64+0x280] ;  /* 0x0002800608157981 */ /* 0x000768000c1e1900 */
[----:B------:R3:W5:Y:S04]  /*2030*/  LDG.E R23, desc[UR6][R8.64+0x300] ;  /* 0x0003000608177981 */ /* 0x000768000c1e1900 */
[----:B------:R3:W5:Y:S04]  /*2040*/  LDG.E R25, desc[UR6][R8.64+0x380] ;  /* 0x0003800608197981 */ /* 0x000768000c1e1900 */
[----:B------:R3:W5:Y:S04]  /*2050*/  LDG.E R27, desc[UR6][R8.64+0x400] ;  /* 0x00040006081b7981 */ /* 0x000768000c1e1900 */
[----:B0-2---:R3:W5:Y:S04]  /*2060*/  LDG.E R29, desc[UR6][R8.64+0x480] ;  /* 0x00048006081d7981 */ /* 0x005768000c1e1900 */
        /* <DEDUP_REMOVED lines=8> */
.L_x_26:
[----:B------:R-:W-:Y:S02]  /*20f0*/  IMAD.IADD R54, R5, 0x1, -R54 ;  /* 0x0000000105367824 */ /* 0x000fe400078e0a36 */
[C---:B0-2---:R-:W-:Y:S02]  /*2100*/  VIADD R3, R57.reuse, 0x20 ;  /* 0x0000002039037836 */ /* 0x045fe40000000000 */
[C---:B------:R-:W-:Y:S01]  /*2110*/  VIADD R45, R57.reuse, 0x40 ;  /* 0x00000040392d7836 */ /* 0x040fe20000000000 */
[CC--:B------:R-:W-:Y:S01]  /*2120*/  ISETP.GE.AND P5, PT, R57.reuse, R54.reuse, PT ;  /* 0x000000363900720c */ /* 0x0c0fe20003fa6270 */
[----:B------:R-:W-:Y:S01]  /*2130*/  VIADD R47, R57, 0x80 ;  /* 0x00000080392f7836 */ /* 0x000fe20000000000 */
[-C--:B------:R-:W-:Y:S01]  /*2140*/  ISETP.GE.AND P4, PT, R3, R54.reuse, PT ;  /* 0x000000360300720c */ /* 0x080fe20003f86270 */
[----:B------:R-:W-:Y:S01]  /*2150*/  VIADD R3, R57, 0x60 ;  /* 0x0000006039037836 */ /* 0x000fe20000000000 */
[-C--:B------:R-:W-:Y:S01]  /*2160*/  ISETP.GE.AND P3, PT, R45, R54.reuse, PT ;  /* 0x000000362d00720c */ /* 0x080fe20003f66270 */
[----:B------:R-:W-:Y:S01]  /*2170*/  VIADD R45, R57, 0xa0 ;  /* 0x000000a0392d7836 */ /* 0x000fe20000000000 */
[----:B------:R-:W-:-:S02]  /*2180*/  ISETP.GE.AND P1, PT, R47, R54, PT ;  /* 0x000000362f00720c */ /* 0x000fc40003f26270 */
[-C--:B------:R-:W-:Y:S01]  /*2190*/  ISETP.GE.AND P2, PT, R3, R54.reuse, PT ;  /* 0x000000360300720c */ /* 0x080fe20003f46270 */
[----:B------:R-:W-:Y:S01]  /*21a0*/  VIADD R3, R57, 0xc0 ;  /* 0x000000c039037836 */ /* 0x000fe20000000000 */
[-C--:B------:R-:W-:Y:S01]  /*21b0*/  ISETP.GE.AND P6, PT, R45, R54.reuse, PT ;  /* 0x000000362d00720c */ /* 0x080fe20003fc6270 */
[----:B------:R-:W-:Y:S02]  /*21c0*/  VIADD R45, R57, 0xe0 ;  /* 0x000000e0392d7836 */ /* 0x000fe40000000000 */
[----:B------:R0:W5:Y:S01]  /*21d0*/  @!P5 LDG.E R11, desc[UR6][R8.64] ;  /* 0x00000006080bd981 */ /* 0x000162000c1e1900 */
[-C--:B------:R-:W-:Y:S01]  /*21e0*/  ISETP.GE.AND P5, PT, R3, R54.reuse, PT ;  /* 0x000000360300720c */ /* 0x080fe20003fa6270 */
[----:B------:R-:W-:Y:S02]  /*21f0*/  VIADD R3, R57, 0x100 ;  /* 0x0000010039037836 */ /* 0x000fe40000000000 */
[----:B-1----:R0:W5:Y:S01]  /*2200*/  @!P4 LDG.E R13, desc[UR6][R8.64+0x80] ;  /* 0x00008006080dc981 */ /* 0x002162000c1e1900 */
[----:B------:R-:W-:Y:S01]  /*2210*/  ISETP.GE.AND P4, PT, R45, R54, PT ;  /* 0x000000362d00720c */ /* 0x000fe20003f86270 */
[----:B------:R-:W-:-:S02]  /*2220*/  VIADD R45, R57, 0x120 ;  /* 0x00000120392d7836 */ /* 0x000fc40000000000 */
[----:B------:R0:W5:Y:S01]  /*2230*/  @!P3 LDG.E R15, desc[UR6][R8.64+0x100] ;  /* 0x00010006080fb981 */ /* 0x000162000c1e1900 */
[-C--:B------:R-:W-:Y:S01]  /*2240*/  ISETP.GE.AND P3, PT, R3, R54.reuse, PT ;  /* 0x000000360300720c */ /* 0x080fe20003f66270 */
[----:B------:R-:W-:Y:S02]  /*2250*/  VIADD R3, R57, 0x140 ;  /* 0x0000014039037836 */ /* 0x000fe40000000000 */
[----:B------:R0:W5:Y:S01]  /*2260*/  @!P2 LDG.E R17, desc[UR6][R8.64+0x180] ;  /* 0x000180060811a981 */ /* 0x000162000c1e1900 */
[-C--:B------:R-:W-:Y:S01]  /*2270*/  ISETP.GE.AND P2, PT, R45, R54.reuse, PT ;  /* 0x000000362d00720c */ /* 0x080fe20003f46270 */
[----:B------:R-:W-:Y:S02]  /*2280*/  VIADD R45, R57, 0x160 ;  /* 0x00000160392d7836 */ /* 0x000fe40000000000 */
[----:B------:R0:W5:Y:S01]  /*2290*/  @!P1 LDG.E R19, desc[UR6][R8.64+0x200] ;  /* 0x0002000608139981 */ /* 0x000162000c1e1900 */
        /* <DEDUP_REMOVED lines=15> */
[----:B------:R-:W-:-:S03]  /*2390*/  ISETP.GE.AND P2, PT, R45, R54, PT ;  /* 0x000000362d00720c */ /* 0x000fc60003f46270 */
[----:B------:R0:W5:Y:S01]  /*23a0*/  @!P1 LDG.E R31, desc[UR6][R8.64+0x500] ;  /* 0x00050006081f9981 */ /* 0x000162000c1e1900 */
[----:B------:R-:W-:-:S03]  /*23b0*/  ISETP.GE.AND P1, PT, R3, R54, PT ;  /* 0x000000360300720c */ /* 0x000fc60003f26270 */
[----:B------:R0:W5:Y:S04]  /*23c0*/  @!P6 LDG.E R33, desc[UR6][R8.64+0x580] ;  /* 0x000580060821e981 */ /* 0x000168000c1e1900 */
[----:B------:R0:W5:Y:S04]  /*23d0*/  @!P5 LDG.E R35, desc[UR6][R8.64+0x600] ;  /* 0x000600060823d981 */ /* 0x000168000c1e1900 */
[----:B------:R0:W5:Y:S04]  /*23e0*/  @!P4 LDG.E R37, desc[UR6][R8.64+0x680] ;  /* 0x000680060825c981 */ /* 0x000168000c1e1900 */
[----:B------:R0:W5:Y:S04]  /*23f0*/  @!P3 LDG.E R39, desc[UR6][R8.64+0x700] ;  /* 0x000700060827b981 */ /* 0x000168000c1e1900 */
[----:B------:R0:W5:Y:S04]  /*2400*/  @!P2 LDG.E R41, desc[UR6][R8.64+0x780] ;  /* 0x000780060829a981 */ /* 0x000168000c1e1900 */
[----:B------:R0:W5:Y:S02]  /*2410*/  @!P1 LDG.E R43, desc[UR6][R8.64+0x800] ;  /* 0x00080006082b9981 */ /* 0x000164000c1e1900 */
.L_x_27:
[----:B------:R-:W-:Y:S05]  /*2420*/  @P0 BRA `(.L_x_28) ;  /* 0x0000000000540947 */ /* 0x000fea0003800000 */
[----:B------:R-:W1:Y:S02]  /*2430*/  LDCU.64 UR4, c[0x0][0x3b0] ;  /* 0x00007600ff0477ac */ /* 0x000e640008000a00 */
[----:B-1----:R-:W-:-:S04]  /*2440*/  LEA R2, P0, R0, UR4, 0x2 ;  /* 0x0000000400027c11 */ /* 0x002fc8000f8010ff */
[----:B------:R-:W-:-:S05]  /*2450*/  LEA.HI.X R3, R0, UR5, R7, 0x2, P0 ;  /* 0x0000000500037c11 */ /* 0x000fca00080f1407 */
[----:B-----5:R-:W-:Y:S04]  /*2460*/  STG.E desc[UR6][R2.64], R11 ;  /* 0x0000000b02007986 */ /* 0x020fe8000c101906 */
[----:B------:R-:W-:Y:S04]  /*2470*/  STG.E desc[UR6][R2.64+0x80], R13 ;  /* 0x0000800d02007986 */ /* 0x000fe8000c101906 */
        /* <DEDUP_REMOVED lines=14> */
[----:B------:R-:W-:Y:S01]  /*2560*/  STG.E desc[UR6][R2.64+0x800], R43 ;  /* 0x0008002b02007986 */ /* 0x000fe2000c101906 */
[----:B------:R-:W-:Y:S05]  /*2570*/  EXIT ;  /* 0x000000000000794d */ /* 0x000fea0003800000 */
.L_x_28:
[----:B------:R-:W1:Y:S01]  /*2580*/  LDCU.64 UR4, c[0x0][0x3b0] ;  /* 0x00007600ff0477ac */ /* 0x000e620008000a00 */
[----:B------:R-:W-:Y:S02]  /*2590*/  IMAD R42, R42, -0x1980, R5 ;  /* 0xffffe6802a2a7824 */ /* 0x000fe400078e0205 */
[C---:B------:R-:W-:Y:S02]  /*25a0*/  VIADD R5, R57.reuse, 0x40 ;  /* 0x0000004039057836 */ /* 0x040fe40000000000 */
[C---:B------:R-:W-:Y:S01]  /*25b0*/  VIADD R3, R57.reuse, 0x20 ;  /* 0x0000002039037836 */ /* 0x040fe20000000000 */
[CC--:B------:R-:W-:Y:S01]  /*25c0*/  ISETP.GE.AND P3, PT, R57.reuse, R42.reuse, PT ;  /* 0x0000002a3900720c */ /* 0x0c0fe20003f66270 */
[----:B0--3--:R-:W-:Y:S01]  /*25d0*/  VIADD R9, R57, 0x60 ;  /* 0x0000006039097836 */ /* 0x009fe20000000000 */
[-C--:B------:R-:W-:Y:S01]  /*25e0*/  ISETP.GE.AND P1, PT, R5, R42.reuse, PT ;  /* 0x0000002a0500720c */ /* 0x080fe20003f26270 */
[----:B------:R-:W-:Y:S01]  /*25f0*/  VIADD R5, R57, 0x80 ;  /* 0x0000008039057836 */ /* 0x000fe20000000000 */
[-C--:B------:R-:W-:Y:S01]  /*2600*/  ISETP.GE.AND P2, PT, R3, R42.reuse, PT ;  /* 0x0000002a0300720c */ /* 0x080fe20003f46270 */
[----:B------:R-:W-:Y:S01]  /*2610*/  VIADD R45, R57, 0xc0 ;  /* 0x000000c0392d7836 */ /* 0x000fe20000000000 */
[-C--:B------:R-:W-:Y:S01]  /*2620*/  ISETP.GE.AND P0, PT, R9, R42.reuse, PT ;  /* 0x0000002a0900720c */ /* 0x080fe20003f06270 */
[----:B------:R-:W-:Y:S01]  /*2630*/  VIADD R9, R57, 0xa0 ;  /* 0x000000a039097836 */ /* 0x000fe20000000000 */
[----:B------:R-:W-:Y:S01]  /*2640*/  ISETP.GE.AND P6, PT, R5, R42, PT ;  /* 0x0000002a0500720c */ /* 0x000fe20003fc6270 */
[----:B------:R-:W-:Y:S01]  /*2650*/  VIADD R5, R57, 0xe0 ;  /* 0x000000e039057836 */ /* 0x000fe20000000000 */
[----:B-1----:R-:W-:-:S02]  /*2660*/  LEA R2, P4, R0, UR4, 0x2 ;  /* 0x0000000400027c11 */ /* 0x002fc4000f8810ff */
[-C--:B------:R-:W-:Y:S02]  /*2670*/  ISETP.GE.AND P5, PT, R9, R42.reuse, PT ;  /* 0x0000002a0900720c */ /* 0x080fe40003fa6270 */
[----:B------:R-:W-:Y:S01]  /*2680*/  LEA.HI.X R3, R0, UR5, R7, 0x2, P4 ;  /* 0x0000000500037c11 */ /* 0x000fe2000a0f1407 */
[----:B------:R-:W-:Y:S01]  /*2690*/  VIADD R7, R57, 0x100 ;  /* 0x0000010039077836 */ /* 0x000fe20000000000 */
[----:B------:R-:W-:-:S03]  /*26a0*/  ISETP.GE.AND P4, PT, R45, R42, PT ;  /* 0x0000002a2d00720c */ /* 0x000fc60003f86270 */
[----:B-----5:R0:W-:Y:S01]  /*26b0*/  @!P3 STG.E desc[UR6][R2.64], R11 ;  /* 0x0000000b0200b986 */ /* 0x0201e2000c101906 */
        /* <DEDUP_REMOVED lines=19> */
[C---:B------:R-:W-:Y:S02]  /*27f0*/  VIADD R5, R57.reuse, 0x1e0 ;  /* 0x000001e039057836 */ /* 0x040fe40000000000 */
[----:B------:R-:W-:Y:S01]  /*2800*/  VIADD R57, R57, 0x200 ;  /* 0x0000020039397836 */ /* 0x000fe20000000000 */
[----:B------:R0:W-:Y:S01]  /*2810*/  @!P3 STG.E desc[UR6][R2.64+0x380], R25 ;  /* 0x000380190200b986 */ /* 0x0001e2000c101906 */
[----:B------:R-:W-:-:S03]  /*2820*/  ISETP.GE.AND P3, PT, R7, R42, PT ;  /* 0x0000002a0700720c */ /* 0x000fc60003f66270 */
        /* <DEDUP_REMOVED lines=9> */
[----:B------:R0:W-:Y:S01]  /*28c0*/  @!P2 STG.E desc[UR6][R2.64+0x780], R41 ;  /* 0x000780290200a986 */ /* 0x0001e2000c101906 */
[----:B------:R-:W-:Y:S05]  /*28d0*/  @P1 EXIT ;  /* 0x000000000000194d */ /* 0x000fea0003800000 */
[----:B------:R-:W-:Y:S01]  /*28e0*/  STG.E desc[UR6][R2.64+0x800], R43 ;  /* 0x0008002b02007986 */ /* 0x000fe2000c101906 */
[----:B------:R-:W-:Y:S05]  /*28f0*/  EXIT ;  /* 0x000000000000794d */ /* 0x000fea0003800000 */
.L_x_14:
[----:B------:R-:W-:Y:S01]  /*2900*/  IMAD.MOV.U32 R2, RZ, RZ, RZ ;  /* 0x000000ffff027224 */ /* 0x000fe200078e00ff */
[C---:B------:R-:W-:Y:S01]  /*2910*/  ISETP.GT.U32.AND P0, PT, R3.reuse, 0x1f, PT ;  /* 0x0000001f0300780c */ /* 0x040fe20003f04070 */
[----:B------:R-:W-:Y:S05]  /*2920*/  WARPSYNC.ALL ;  /* 0x0000000000007948 */ /* 0x000fea0003800000 */
[----:B------:R-:W-:-:S04]  /*2930*/  IMAD.HI.U32 R14, R3, 0x15555556, R2 ;  /* 0x15555556030e7827 */ /* 0x000fc800078e0002 */
[----:B------:R-:W-:-:S05]  /*2940*/  IMAD R15, R14, 0x4, R7 ;  /* 0x000000040e0f7824 */ /* 0x000fca00078e0207 */
[----:B------:R0:W-:Y:S01]  /*2950*/  STS [R15+0x3410], R0 ;  /* 0x003410000f007388 */ /* 0x0001e20000000800 */
[----:B------:R-:W-:Y:S06]  /*2960*/  BAR.SYNC.DEFER_BLOCKING 0x0 ;  /* 0x0000000000007b1d */ /* 0x000fec0000010000 */
[----:B------:R-:W-:Y:S05]  /*2970*/  @P0 BRA `(.L_x_29) ;  /* 0x0000000000dc0947 */ /* 0x000fea0003800000 */
[----:B------:R-:W-:Y:S01]  /*2980*/  IMAD R14, R3, 0x34, R7 ;  /* 0x00000034030e7824 */ /* 0x000fe200078e0207 */
[----:B------:R-:W-:-:S04]  /*2990*/  UMOV UR8, 0xffffffff ;  /* 0xffffffff00087882 */ /* 0x000fc80000000000 */
[----:B------:R-:W-:Y:S04]  /*29a0*/  LDS R28, [R14+0x3410] ;  /* 0x003410000e1c7984 */ /* 0x000fe80000000800 */
[----:B------:R-:W-:Y:S04]  /*29b0*/  LDS R29, [R14+0x3414] ;  /* 0x003414000e1d7984 */ /* 0x000fe80000000800 */
[----:B------:R-:W1:Y:S04]  /*29c0*/  LDS R30, [R14+0x3418] ;  /* 0x003418000e1e7984 */ /* 0x000e680000000800 */
[----:B------:R-:W-:Y:S04]  /*29d0*/  LDS R31, [R14+0x341c] ;  /* 0x00341c000e1f7984 */ /* 0x000fe80000000800 */
[----:B------:R-:W2:Y:S04]  /*29e0*/  LDS R32, [R14+0x3420] ;  /* 0x003420000e207984 */ /* 0x000ea80000000800 */
[----:B------:R-:W-:Y:S04]  /*29f0*/  LDS R33, [R14+0x3424] ;  /* 0x003424000e217984 */ /* 0x000fe80000000800 */
[----:B------:R-:W3:Y:S04]  /*2a00*/  LDS R34, [R14+0x3428] ;  /* 0x003428000e227984 */ /* 0x000ee80000000800 */
[----:B------:R-:W-:Y:S04]  /*2a10*/  LDS R35, [R14+0x342c] ;  /* 0x00342c000e237984 */ /* 0x000fe80000000800 */
[----:B------:R-:W4:Y:S04]  /*2a20*/  LDS R36, [R14+0x3430] ;  /* 0x003430000e247984 */ /* 0x000f280000000800 */
[----:B------:R-:W-:Y:S04]  /*2a30*/  LDS R37, [R14+0x3434] ;  /* 0x003434000e257984 */ /* 0x000fe80000000800 */
[----:B------:R-:W5:Y:S04]  /*2a40*/  LDS R38, [R14+0x3438] ;  /* 0x003438000e267984 */ /* 0x000f680000000800 */
[----:B------:R-:W0:Y:S01]  /*2a50*/  LDS R39, [R14+0x343c] ;  /* 0x00343c000e277984 */ /* 0x000e220000000800 */
[----:B-1----:R-:W-:-:S04]  /*2a60*/  IADD3 R40, PT, PT, R30, R29, R28 ;  /* 0x0000001d1e287210 */ /* 0x002fc80007ffe01c */
[----:B--2---:R-:W-:-:S04]  /*2a70*/  IADD3 R40, PT, PT, R32, R40, R31 ;  /* 0x0000002820287210 */ /* 0x004fc80007ffe01f */
[----:B---3--:R-:W-:-:S04]  /*2a80*/  IADD3 R40, PT, PT, R34, R40, R33 ;  /* 0x0000002822287210 */ /* 0x008fc80007ffe021 */
[----:B----4-:R-:W-:-:S04]  /*2a90*/  IADD3 R40, PT, PT, R36, R40, R35 ;  /* 0x0000002824287210 */ /* 0x010fc80007ffe023 */
[----:B-----5:R-:W-:-:S05]  /*2aa0*/  IADD3 R40, PT, PT, R38, R40, R37 ;  /* 0x0000002826287210 */ /* 0x020fca0007ffe025 */
[----:B0-----:R-:W-:Y:S01]  /*2ab0*/  IMAD.IADD R39, R39, 0x1, R40 ;  /* 0x0000000127277824 */ /* 0x001fe200078e0228 */
[----:B------:R-:W-:Y:S06]  /*2ac0*/  BRA.DIV UR8, `(.L_x_30) ;  /* 0x0000007a08547947 */ /* 0x000fec000b800000 */
[----:B------:R-:W0:Y:S02]  /*2ad0*/  SHFL.UP P0, R40, R39, 0x1, RZ ;  /* 0x0420000027287989 */ /* 0x000e2400000000ff */
[----:B0-----:R-:W-:-:S05]  /*2ae0*/  @P0 IMAD.IADD R40, R39, 0x1, R40 ;  /* 0x0000000127280824 */ /* 0x001fca00078e0228 */
[----:B------:R-:W0:Y:S02]  /*2af0*/  SHFL.UP P0, R43, R40, 0x2, RZ ;  /* 0x04400000282b7989 */ /* 0x000e2400000000ff */
[----:B0-----:R-:W-:-:S05]  /*2b00*/  @P0 IMAD.IADD R43, R40, 0x1, R43 ;  /* 0x00000001282b0824 */ /* 0x001fca00078e022b */
[----:B------:R-:W0:Y:S02]  /*2b10*/  SHFL.UP P0, R44, R43, 0x4, RZ ;  /* 0x048000002b2c7989 */ /* 0x000e2400000000ff */
[----:B0-----:R-:W-:-:S05]  /*2b20*/  @P0 IMAD.IADD R44, R43, 0x1, R44 ;  /* 0x000000012b2c0824 */ /* 0x001fca00078e022c */
[----:B------:R-:W0:Y:S02]  /*2b30*/  SHFL.UP P0, R45, R44, 0x8, RZ ;  /* 0x050000002c2d7989 */ /* 0x000e2400000000ff */
[----:B0-----:R-:W-:-:S05]  /*2b40*/  @P0 IMAD.IADD R45, R44, 0x1, R45 ;  /* 0x000000012c2d0824 */ /* 0x001fca00078e022d */
[----:B------:R0:W1:Y:S02]  /*2b50*/  SHFL.UP P0, R46, R45, 0x10, RZ ;  /* 0x060000002d2e7989 */ /* 0x00006400000000ff */
.L_x_120:
[----:B-1----:R-:W-:-:S04]  /*2b60*/  @P0 IMAD.IADD R46, R45, 0x1, R46 ;  /* 0x000000012d2e0824 */ /* 0x002fc800078e022e */
[----:B------:R-:W-:-:S04]  /*2b70*/  IMAD.IADD R39, R46, 0x1, -R39 ;  /* 0x000000012e277824 */ /* 0x000fc800078e0a27 */
[----:B------:R-:W-:Y:S01]  /*2b80*/  IMAD.IADD R28, R28, 0x1, R39 ;  /* 0x000000011c1c7824 */ /* 0x000fe200078e0227 */
[----:B------:R1:W-:Y:S03]  /*2b90*/  STS [R14+0x3410], R39 ;  /* 0x003410270e007388 */ /* 0x0003e60000000800 */
        /* <DEDUP_REMOVED lines=19> */
[----:B------:R1:W-:Y:S04]  /*2cd0*/  STS [R14+0x3438], R37 ;  /* 0x003438250e007388 */ /* 0x0003e80000000800 */
[----:B------:R1:W-:Y:S02]  /*2ce0*/  STS [R14+0x343c], R43 ;  /* 0x00343c2b0e007388 */ /* 0x0003e40000000800 */
.L_x_29:
[----:B------:R-:W-:Y:S05]  /*2cf0*/  WARPSYNC.ALL ;  /* 0x0000000000007948 */ /* 0x000fea0003800000 */
[----:B------:R-:W-:Y:S01]  /*2d00*/  BAR.SYNC.DEFER_BLOCKING 0x0 ;  /* 0x0000000000007b1d */ /* 0x000fe20000010000 */
[----:B------:R-:W-:Y:S02]  /*2d10*/  ISETP.NE.AND P0, PT, R50, RZ, PT ;  /* 0x000000ff3200720c */ /* 0x000fe40003f05270 */
[----:B-1----:R-:W-:-:S03]  /*2d20*/  SHF.R.U32.HI R28, RZ, UR5, R27 ;  /* 0x00000005ff1c7c19 */ /* 0x002fc6000801161b */
[----:B------:R-:W-:Y:S01]  /*2d30*/  BSSY.RECONVERGENT B0, `(.L_x_31) ;  /* 0x0000028000007945 */ /* 0x000fe20003800200 */
[----:B------:R-:W-:Y:S01]  /*2d40*/  LOP3.LUT R28, R28, UR4, RZ, 0x30, !PT ;  /* 0x000000041c1c7c12 */ /* 0x000fe2000f8e30ff */
[----:B0-----:R-:W0:Y:S06]  /*2d50*/  LDS R15, [R15+0x3410] ;  /* 0x003410000f0f7984 */ /* 0x001e2c0000000800 */
[----:B------:R-:W-:Y:S05]  /*2d60*/  @P0 BRA `(.L_x_32) ;  /* 0x0000000000900947 */ /* 0x000fea0003800000 */
[----:B------:R-:W0:Y:S04]  /*2d70*/  LDS R14, [R51] ;  /* 0x00000000330e7984 */ /* 0x000e280000000800 */
[----:B------:R-:W1:Y:S04]  /*2d80*/  LDS R30, [R51+0x400] ;  /* 0x00040000331e7984 */ /* 0x000e680000000800 */
[----:B------:R-:W2:Y:S04]  /*2d90*/  LDS R32, [R51+0x800] ;  /* 0x0008000033207984 */ /* 0x000ea80000000800 */
[----:B------:R-:W3:Y:S04]  /*2da0*/  LDS R34, [R51+0xc00] ;  /* 0x000c000033227984 */ /* 0x000ee80000000800 */
[----:B------:R-:W4:Y:S04]  /*2db0*/  LDS R36, [R51+0x1000] ;  /* 0x0010000033247984 */ /* 0x000f280000000800 */
[----:B------:R-:W5:Y:S04]  /*2dc0*/  LDS R38, [R51+0x1400] ;  /* 0x0014000033267984 */ /* 0x000f680000000800 */
[----:B------:R-:W5:Y:S04]  /*2dd0*/  LDS R40, [R51+0x1800] ;  /* 0x0018000033287984 */ /* 0x000f680000000800 */
[----:B------:R-:W5:Y:S04]  /*2de0*/  LDS R44, [R51+0x1c00] ;  /* 0x001c0000332c7984 */ /* 0x000f680000000800 */
[----:B------:R-:W5:Y:S04]  /*2df0*/  LDS R46, [R51+0x2000] ;  /* 0x00200000332e7984 */ /* 0x000f680000000800 */
[----:B------:R-:W5:Y:S04]  /*2e00*/  LDS R58, [R51+0x2400] ;  /* 0x00240000333a7984 */ /* 0x000f680000000800 */
[----:B------:R-:W5:Y:S01]  /*2e10*/  LDS R60, [R51+0x2800] ;  /* 0x00280000333c7984 */ /* 0x000f620000000800 */
[----:B0-----:R-:W-:-:S03]  /*2e20*/  IMAD.IADD R14, R15, 0x1, R14 ;  /* 0x000000010f0e7824 */ /* 0x001fc600078e020e */
[----:B------:R-:W0:Y:S01]  /*2e30*/  LDS R62, [R51+0x2c00] ;  /* 0x002c0000333e7984 */ /* 0x000e220000000800 */
[C---:B-1----:R-:W-:Y:S02]  /*2e40*/  IMAD.IADD R30, R15.reuse, 0x1, R30 ;  /* 0x000000010f1e7824 */ /* 0x042fe400078e021e */
[C---:B--2---:R-:W-:Y:S01]  /*2e50*/  IMAD.IADD R32, R15.reuse, 0x1, R32 ;  /* 0x000000010f207824 */ /* 0x044fe200078e0220 */
[----:B------:R1:W-:Y:S01]  /*2e60*/  STS [R51], R14 ;  /* 0x0000000e33007388 */ /* 0x0003e20000000800 */
[----:B---3--:R-:W-:-:S03]  /*2e70*/  IMAD.IADD R34, R15, 0x1, R34 ;  /* 0x000000010f227824 */ /* 0x008fc600078e0222 */
[----:B------:R1:W-:Y:S01]  /*2e80*/  STS [R51+0x400], R30 ;  /* 0x0004001e33007388 */ /* 0x0003e20000000800 */
[----:B----4-:R-:W-:-:S03]  /*2e90*/  IMAD.IADD R36, R15, 0x1, R36 ;  /* 0x000000010f247824 */ /* 0x010fc600078e0224 */
[----:B------:R1:W-:Y:S01]  /*2ea0*/  STS [R51+0x800], R32 ;  /* 0x0008002033007388 */ /* 0x0003e20000000800 */
[----:B-----5:R-:W-:-:S03]  /*2eb0*/  IMAD.IADD R38, R15, 0x1, R38 ;  /* 0x000000010f267824 */ /* 0x020fc600078e0226 */
[----:B------:R1:W-:Y:S01]  /*2ec0*/  STS [R51+0xc00], R34 ;  /* 0x000c002233007388 */ /* 0x0003e20000000800 */
[----:B------:R-:W-:-:S03]  /*2ed0*/  IMAD.IADD R40, R15, 0x1, R40 ;  /* 0x000000010f287824 */ /* 0x000fc600078e0228 */
        /* <DEDUP_REMOVED lines=9> */
[----:B0-----:R-:W-:-:S03]  /*2f70*/  IMAD.IADD R62, R15, 0x1, R62 ;  /* 0x000000010f3e7824 */ /* 0x001fc600078e023e */
[----:B------:R1:W-:Y:S04]  /*2f80*/  STS [R51+0x2400], R58 ;  /* 0x0024003a33007388 */ /* 0x0003e80000000800 */
[----:B------:R1:W-:Y:S04]  /*2f90*/  STS [R51+0x2800], R60 ;  /* 0x0028003c33007388 */ /* 0x0003e80000000800 */
[----:B------:R1:W-:Y:S02]  /*2fa0*/  STS [R51+0x2c00], R62 ;  /* 0x002c003e33007388 */ /* 0x0003e40000000800 */
.L_x_32:
[----:B------:R-:W-:Y:S05]  /*2fb0*/  BSYNC.RECONVERGENT B0 ;  /* 0x0000000000007941 */ /* 0x000fea0003800200 */
.L_x_31:
[----:B------:R-:W-:Y:S01]  /*2fc0*/  BAR.SYNC.DEFER_BLOCKING 0x0 ;  /* 0x0000000000007b1d */ /* 0x000fe20000010000 */
[----:B------:R-:W-:Y:S01]  /*2fd0*/  R2P PR, R28, 0x7f ;  /* 0x0000007f1c007804 */ /* 0x000fe20000000000 */
[----:B------:R-:W-:-:S04]  /*2fe0*/  IMAD.MOV.U32 R47, RZ, RZ, RZ ;  /* 0x000000ffff2f7224 */ /* 0x000fc800078e00ff */
[----:B------:R-:W-:Y:S08]  /*2ff0*/  BSSY.RECONVERGENT B0, `(.L_x_33) ;  /* 0x0000024000007945 */ /* 0x000ff00003800200 */
[----:B-1----:R-:W-:Y:S02]  /*3000*/  VOTE.ANY R14, PT, P0 ;  /* 0x00000000000e7806 */ /* 0x002fe400000e0100 */
[----:B------:R-:W-:-:S02]  /*3010*/  VOTE.ANY R29, PT, P1 ;  /* 0x00000000001d7806 */ /* 0x000fc400008e0100 */
[----:B------:R-:W-:Y:S02]  /*3020*/  @!P0 LOP3.LUT R14, RZ, R14, RZ, 0x33, !PT ;  /* 0x0000000eff0e8212 */ /* 0x000fe400078e33ff */
[----:B------:R-:W-:Y:S02]  /*3030*/  VOTE.ANY R31, PT, P2 ;  /* 0x00000000001f7806 */ /* 0x000fe400010e0100 */
[----:B------:R-:W-:Y:S02]  /*3040*/  @!P1 LOP3.LUT R29, RZ, R29, RZ, 0x33, !PT ;  /* 0x0000001dff1d9212 */ /* 0x000fe400078e33ff */
[----:B------:R-:W-:Y:S02]  /*3050*/  VOTE.ANY R33, PT, P3 ;  /* 0x0000000000217806 */ /* 0x000fe400018e0100 */
[----:B------:R-:W-:Y:S02]  /*3060*/  @!P2 LOP3.LUT R31, RZ, R31, RZ, 0x33, !PT ;  /* 0x0000001fff1fa212 */ /* 0x000fe400078e33ff */
[----:B------:R-:W-:-:S02]  /*3070*/  LOP3.LUT R14, R29, R14, RZ, 0xc0, !PT ;  /* 0x0000000e1d0e7212 */ /* 0x000fc400078ec0ff */
[----:B------:R-:W-:Y:S02]  /*3080*/  @!P3 LOP3.LUT R33, RZ, R33, RZ, 0x33, !PT ;  /* 0x00000021ff21b212 */ /* 0x000fe400078e33ff */
[----:B------:R-:W-:Y:S02]  /*3090*/  LOP3.LUT R14, R31, R14, RZ, 0xc0, !PT ;  /* 0x0000000e1f0e7212 */ /* 0x000fe400078ec0ff */
[----:B------:R-:W-:Y:S02]  /*30a0*/  VOTE.ANY R29, PT, P4 ;  /* 0x00000000001d7806 */ /* 0x000fe400020e0100 */
[----:B------:R-:W-:Y:S02]  /*30b0*/  LOP3.LUT R14, R33, R14, RZ, 0xc0, !PT ;  /* 0x0000000e210e7212 */ /* 0x000fe400078ec0ff */
[----:B------:R-:W-:Y:S02]  /*30c0*/  @!P4 LOP3.LUT R29, RZ, R29, RZ, 0x33, !PT ;  /* 0x0000001dff1dc212 */ /* 0x000fe400078e33ff */
[----:B------:R-:W-:-:S02]  /*30d0*/  VOTE.ANY R31, PT, P5 ;  /* 0x00000000001f7806 */ /* 0x000fc400028e0100 */
[----:B------:R-:W-:Y:S01]  /*30e0*/  LOP3.LUT R14, R29, R14, RZ, 0xc0, !PT ;  /* 0x0000000e1d0e7212 */ /* 0x000fe200078ec0ff */
[----:B------:R-:W-:Y:S01]  /*30f0*/  IMAD.SHL.U32 R29, R3, 0x20, RZ ;  /* 0x00000020031d7824 */ /* 0x000fe200078e00ff */
[----:B------:R-:W-:Y:S02]  /*3100*/  LOP3.LUT P0, RZ, R28, 0x80, RZ, 0xc0, !PT ;  /* 0x000000801cff7812 */ /* 0x000fe4000780c0ff */
[----:B------:R-:W-:Y:S02]  /*3110*/  @!P5 LOP3.LUT R31, RZ, R31, RZ, 0x33, !PT ;  /* 0x0000001fff1fd212 */ /* 0x000fe400078e33ff */
[----:B------:R-:W-:Y:S02]  /*3120*/  VOTE.ANY R30, PT, P6 ;  /* 0x00000000001e7806 */ /* 0x000fe400030e0100 */
[----:B------:R-:W-:Y:S02]  /*3130*/  LOP3.LUT R31, R31, R14, RZ, 0xc0, !PT ;  /* 0x0000000e1f1f7212 */ /* 0x000fe400078ec0ff */
[----:B------:R-:W1:Y:S01]  /*3140*/  S2R R14, SR_LEMASK ;  /* 0x00000000000e7919 */ /* 0x000e620000003a00 */
[----:B------:R-:W-:-:S04]  /*3150*/  @!P6 LOP3.LUT R30, RZ, R30, RZ, 0x33, !PT ;  /* 0x0000001eff1ee212 */ /* 0x000fc800078e33ff */
[----:B------:R-:W-:Y:S02]  /*3160*/  VOTE.ANY R32, PT, P0 ;  /* 0x0000000000207806 */ /* 0x000fe400000e0100 */
[----:B------:R-:W-:Y:S02]  /*3170*/  LOP3.LUT R31, R30, R31, RZ, 0xc0, !PT ;  /* 0x0000001f1e1f7212 */ /* 0x000fe400078ec0ff */
[----:B------:R-:W-:Y:S02]  /*3180*/  @!P0 LOP3.LUT R32, RZ, R32, RZ, 0x33, !PT ;  /* 0x00000020ff208212 */ /* 0x000fe400078e33ff */
[----:B------:R-:W-:Y:S02]  /*3190*/  LOP3.LUT R30, R29, 0x7c00, RZ, 0xc0, !PT ;  /* 0x00007c001d1e7812 */ /* 0x000fe400078ec0ff */
[----:B------:R-:W-:-:S03]  /*31a0*/  LOP3.LUT R31, R32, R31, RZ, 0xc0, !PT ;  /* 0x0000001f201f7212 */ /* 0x000fc600078ec0ff */
[----:B------:R-:W-:Y:S01]  /*31b0*/  IMAD.IADD R29, R7, 0x1, R30 ;  /* 0x00000001071d7824 */ /* 0x000fe200078e021e */
[----:B------:R-:W2:Y:S01]  /*31c0*/  FLO.U32 R32, R31 ;  /* 0x0000001f00207300 */ /* 0x000ea200000e0000 */
[----:B-1----:R-:W-:Y:S02]  /*31d0*/  LOP3.LUT R44, R14, R31, RZ, 0xc0, !PT ;  /* 0x0000001f0e2c7212 */ /* 0x002fe400078ec0ff */
[----:B--2---:R-:W-:-:S05]  /*31e0*/  ISETP.NE.AND P0, PT, R24, R32, PT ;  /* 0x000000201800720c */ /* 0x004fca0003f05270 */
[----:B------:R-:W1:Y:S08]  /*31f0*/  POPC R44, R44 ;  /* 0x0000002c002c7309 */ /* 0x000e700000000000 */
[----:B------:R-:W-:Y:S05]  /*3200*/  @P0 BRA `(.L_x_34) ;  /* 0x0000000000080947 */ /* 0x000fea0003800000 */
[----:B------:R-:W-:-:S06]  /*3210*/  IMAD R47, R28, 0x4, R29 ;  /* 0x000000041c2f7824 */ /* 0x000fcc00078e021d */
[----:B-1----:R2:W3:Y:S02]  /*3220*/  ATOMS.ADD R47, [R47], R44 ;  /* 0x0000002c2f2f738c */ /* 0x0024e40000000000 */
.L_x_34:
[----:B------:R-:W-:Y:S05]  /*3230*/  BSYNC.RECONVERGENT B0 ;  /* 0x0000000000007941 */ /* 0x000fea0003800200 */
.L_x_33:
[----:B------:R-:W-:Y:S01]  /*3240*/  R2P PR, R52, 0x7f ;  /* 0x0000007f34007804 */ /* 0x000fe20000000000 */
[----:B---3--:R3:W4:Y:S01]  /*3250*/  SHFL.IDX PT, R47, R47, R32, 0x1f ;  /* 0x00001f202f2f7589 */ /* 0x00872200000e0000 */
[----:B------:R-:W-:Y:S01]  /*3260*/  BSSY.RECONVERGENT B0, `(.L_x_35) ;  /* 0x0000021000007945 */ /* 0x000fe20003800200 */
[----:B------:R-:W-:-:S10]  /*3270*/  IMAD.MOV.U32 R49, RZ, RZ, RZ ;  /* 0x000000ffff317224 */ /* 0x000fd400078e00ff */
[----:B------:R-:W-:Y:S02]  /*3280*/  VOTE.ANY R28, PT, P0 ;  /* 0x00000000001c7806 */ /* 0x000fe400000e0100 */
[----:B------:R-:W-:Y:S02]  /*3290*/  VOTE.ANY R31, PT, P1 ;  /* 0x00000000001f7806 */ /* 0x000fe400008e0100 */
[----:B------:R-:W-:Y:S02]  /*32a0*/  @!P0 LOP3.LUT R28, RZ, R28, RZ, 0x33, !PT ;  /* 0x0000001cff1c8212 */ /* 0x000fe400078e33ff */
[----:B------:R-:W-:Y:S02]  /*32b0*/  VOTE.ANY R33, PT, P2 ;  /* 0x0000000000217806 */ /* 0x000fe400010e0100 */
[----:B------:R-:W-:Y:S02]  /*32c0*/  @!P1 LOP3.LUT R31, RZ, R31, RZ, 0x33, !PT ;  /* 0x0000001fff1f9212 */ /* 0x000fe400078e33ff */
[----:B------:R-:W-:-:S02]  /*32d0*/  @!P2 LOP3.LUT R33, RZ, R33, RZ, 0x33, !PT ;  /* 0x00000021ff21a212 */ /* 0x000fc400078e33ff */
[----:B------:R-:W-:Y:S02]  /*32e0*/  LOP3.LUT R28, R31, R28, RZ, 0xc0, !PT ;  /* 0x0000001c1f1c7212 */ /* 0x000fe400078ec0ff */
[----:B------:R-:W-:Y:S02]  /*32f0*/  VOTE.ANY R31, PT, P3 ;  /* 0x00000000001f7806 */ /* 0x000fe400018e0100 */
[----:B------:R-:W-:Y:S02]  /*3300*/  LOP3.LUT R28, R33, R28, RZ, 0xc0, !PT ;  /* 0x0000001c211c7212 */ /* 0x000fe400078ec0ff */
[----:B------:R-:W-:Y:S02]  /*3310*/  LOP3.LUT P0, RZ, R52, 0x80, RZ, 0xc0, !PT ;  /* 0x0000008034ff7812 */ /* 0x000fe4000780c0ff */
[----:B------:R-:W-:Y:S02]  /*3320*/  VOTE.ANY R33, PT, P4 ;  /* 0x0000000000217806 */ /* 0x000fe400020e0100 */
[----:B------:R-:W-:-:S02]  /*3330*/  @!P3 LOP3.LUT R31, RZ, R31, RZ, 0x33, !PT ;  /* 0x0000001fff1fb212 */ /* 0x000fc400078e33ff */
[----:B------:R-:W-:Y:S02]  /*3340*/  @!P4 LOP3.LUT R33, RZ, R33, RZ, 0x33, !PT ;  /* 0x00000021ff21c212 */ /* 0x000fe400078e33ff */
[----:B------:R-:W-:Y:S02]  /*3350*/  LOP3.LUT R28, R31, R28, RZ, 0xc0, !PT ;  /* 0x0000001c1f1c7212 */ /* 0x000fe400078ec0ff */
[----:B------:R-:W-:Y:S02]  /*3360*/  VOTE.ANY R31, PT, P5 ;  /* 0x00000000001f7806 */ /* 0x000fe400028e0100 */
[----:B------:R-:W-:Y:S02]  /*3370*/  LOP3.LUT R28, R33, R28, RZ, 0xc0, !PT ;  /* 0x0000001c211c7212 */ /* 0x000fe400078ec0ff */
[----:B------:R-:W-:Y:S02]  /*3380*/  VOTE.ANY R33, PT, P6 ;  /* 0x0000000000217806 */ /* 0x000fe400030e0100 */
[----:B------:R-:W-:-:S02]  /*3390*/  @!P5 LOP3.LUT R31, RZ, R31, RZ, 0x33, !PT ;  /* 0x0000001fff1fd212 */ /* 0x000fc400078e33ff */
[----:B------:R-:W-:Y:S02]  /*33a0*/  VOTE.ANY R35, PT, P0 ;  /* 0x0000000000237806 */ /* 0x000fe400000e0100 */
[----:B------:R-:W-:Y:S02]  /*33b0*/  @!P6 LOP3.LUT R33, RZ, R33, RZ, 0x33, !PT ;  /* 0x00000021ff21e212 */ /* 0x000fe400078e33ff */
[----:B------:R-:W-:Y:S02]  /*33c0*/  LOP3.LUT R28, R31, R28, RZ, 0xc0, !PT ;  /* 0x0000001c1f1c7212 */ /* 0x000fe400078ec0ff */
[----:B------:R-:W-:Y:S02]  /*33d0*/  @!P0 LOP3.LUT R35, RZ, R35, RZ, 0x33, !PT ;  /* 0x00000023ff238212 */ /* 0x000fe400078e33ff */
[----:B------:R-:W-:-:S04]  /*33e0*/  LOP3.LUT R28, R33, R28, RZ, 0xc0, !PT ;  /* 0x0000001c211c7212 */ /* 0x000fc800078ec0ff */
[----:B------:R-:W-:-:S04]  /*33f0*/  LOP3.LUT R35, R35, R28, RZ, 0xc0, !PT ;  /* 0x0000001c23237212 */ /* 0x000fc800078ec0ff */
[----:B------:R-:W5:Y:S01]  /*3400*/  FLO.U32 R30, R35 ;  /* 0x00000023001e7300 */ /* 0x000f6200000e0000 */
[----:B------:R-:W-:-:S07]  /*3410*/  LOP3.LUT R46, R14, R35, RZ, 0xc0, !PT ;  /* 0x000000230e2e7212 */ /* 0x000fce00078ec0ff */
[----:B------:R-:W0:Y:S01]  /*3420*/  POPC R46, R46 ;  /* 0x0000002e002e7309 */ /* 0x000e220000000000 */
[----:B-----5:R-:W-:-:S13]  /*3430*/  ISETP.NE.AND P0, PT, R24, R30, PT ;  /* 0x0000001e1800720c */ /* 0x020fda0003f05270 */
[----:B0--34-:R-:W-:Y:S05]  /*3440*/  @P0 BRA `(.L_x_36) ;  /* 0x0000000000080947 */ /* 0x019fea0003800000 */
[----:B------:R-:W-:-:S06]  /*3450*/  IMAD R49, R52, 0x4, R29 ;  /* 0x0000000434317824 */ /* 0x000fcc00078e021d */
[----:B------:R0:W3:Y:S02]  /*3460*/  ATOMS.ADD R49, [R49], R46 ;  /* 0x0000002e3131738c */ /* 0x0000e40000000000 */
.L_x_36:
[----:B------:R-:W-:Y:S05]  /*3470*/  BSYNC.RECONVERGENT B0 ;  /* 0x0000000000007941 */ /* 0x000fea0003800200 */
.L_x_35:
        /* <DEDUP_REMOVED lines=35> */
.L_x_38:
[----:B------:R-:W-:Y:S05]  /*36b0*/  BSYNC.RECONVERGENT B0 ;  /* 0x0000000000007941 */ /* 0x000fea0003800200 */
.L_x_37:
        /* <DEDUP_REMOVED lines=27> */
[----:B------:R-:W-:Y:S02]  /*3870*/  LOP3.LUT R35, R35, R28, RZ, 0xc0, !PT ;  /* 0x0000001c23237212 */ /* 0x000fe400078ec0ff */
[----:B------:R-:W-:Y:S02]  /*3880*/  SHF.R.U32.HI R28, RZ, UR5, R23 ;  /* 0x00000005ff1c7c19 */ /* 0x000fe40008011617 */
[----:B------:R-:W5:Y:S01]  /*3890*/  FLO.U32 R39, R35 ;  /* 0x0000002300277300 */ /* 0x000f6200000e0000 */
[----:B------:R-:W-:Y:S02]  /*38a0*/  LOP3.LUT R53, R14, R35, RZ, 0xc0, !PT ;  /* 0x000000230e357212 */ /* 0x000fe400078ec0ff */
[----:B------:R-:W-:-:S05]  /*38b0*/  LOP3.LUT R30, R28, UR4, RZ, 0x30, !PT ;  /* 0x000000041c1e7c12 */ /* 0x000fca000f8e30ff */
[----:B------:R-:W0:Y:S01]  /*38c0*/  POPC R53, R53 ;  /* 0x0000003500357309 */ /* 0x000e220000000000 */
[----:B-----5:R-:W-:-:S13]  /*38d0*/  ISETP.NE.AND P0, PT, R24, R39, PT ;  /* 0x000000271800720c */ /* 0x020fda0003f05270 */
[----:B0--34-:R-:W-:Y:S05]  /*38e0*/  @P0 BRA `(.L_x_40) ;  /* 0x0000000000080947 */ /* 0x019fea0003800000 */
[----:B------:R-:W-:-:S05]  /*38f0*/  IMAD R48, R48, 0x4, R29 ;  /* 0x0000000430307824 */ /* 0x000fca00078e021d */
[----:B------:R0:W3:Y:S02]  /*3900*/  ATOMS.ADD R56, [R48], R53 ;  /* 0x000000353038738c */ /* 0x0000e40000000000 */
.L_x_40:
[----:B------:R-:W-:Y:S05]  /*3910*/  BSYNC.RECONVERGENT B0 ;  /* 0x0000000000007941 */ /* 0x000fea0003800200 */
.L_x_39:
        /* <DEDUP_REMOVED lines=30> */
[----:B0-----:R-:W-:Y:S02]  /*3b00*/  LOP3.LUT R48, R14, R35, RZ, 0xc0, !PT ;  /* 0x000000230e307212 */ /* 0x001fe400078ec0ff */
[----:B------:R-:W-:-:S05]  /*3b10*/  LOP3.LUT R34, R28, UR4, RZ, 0x30, !PT ;  /* 0x000000041c227c12 */ /* 0x000fca000f8e30ff */
[----:B------:R-:W0:Y:S01]  /*3b20*/  POPC R48, R48 ;  /* 0x0000003000307309 */ /* 0x000e220000000000 */
[----:B-----5:R-:W-:-:S13]  /*3b30*/  ISETP.NE.AND P0, PT, R24, R32, PT ;  /* 0x000000201800720c */ /* 0x020fda0003f05270 */
[----:B0--34-:R-:W-:Y:S05]  /*3b40*/  @P0 BRA `(.L_x_42) ;  /* 0x0000000000080947 */ /* 0x019fea0003800000 */
[----:B------:R-:W-:-:S06]  /*3b50*/  IMAD R45, R30, 0x4, R29 ;  /* 0x000000041e2d7824 */ /* 0x000fcc00078e021d */
[----:B------:R0:W3:Y:S02]  /*3b60*/  ATOMS.ADD R45, [R45], R48 ;  /* 0x000000302d2d738c */ /* 0x0000e40000000000 */
.L_x_42:
[----:B------:R-:W-:Y:S05]  /*3b70*/  BSYNC.RECONVERGENT B0 ;  /* 0x0000000000007941 */ /* 0x000fea0003800200 */
.L_x_41:
        /* <DEDUP_REMOVED lines=35> */
[----:B------:R-:W-:-:S06]  /*3db0*/  IMAD R36, R34, 0x4, R29 ;  /* 0x0000000422247824 */ /* 0x000fcc00078e021d */
[----:B------:R0:W3:Y:S02]  /*3dc0*/  ATOMS.ADD R36, [R36], R37 ;  /* 0x000000252424738c */ /* 0x0000e40000000000 */
.L_x_44:
[----:B------:R-:W-:Y:S05]  /*3dd0*/  BSYNC.RECONVERGENT B0 ;  /* 0x0000000000007941 */ /* 0x000fea0003800200 */
.L_x_43:
        /* <DEDUP_REMOVED lines=37> */
.L_x_46:
[----:B------:R-:W-:Y:S05]  /*4030*/  BSYNC.RECONVERGENT B0 ;  /* 0x0000000000007941 */ /* 0x000fea0003800200 */
.L_x_45:
        /* <DEDUP_REMOVED lines=37> */
.L_x_48:
[----:B------:R-:W-:Y:S05]  /*4290*/  BSYNC.RECONVERGENT B0 ;  /* 0x0000000000007941 */ /* 0x000fea0003800200 */
.L_x_47:
[----:B------:R-:W-:Y:S01]  /*42a0*/  R2P PR, R40, 0x7f ;  /* 0x0000007f28007804 */ /* 0x000fe20000000000 */
[----:B---3--:R3:W4:Y:S01]  /*42b0*/  SHFL.IDX PT, R32, R32, R55, 0x1f ;  /* 0x00001f3720207589 */ /* 0x00872200000e0000 */
[----:B------:R-:W-:Y:S01]  /*42c0*/  SHF.R.U32.HI R38, RZ, UR5, R12 ;  /* 0x00000005ff267c19 */ /* 0x000fe2000801160c */
[----:B------:R-:W-:Y:S01]  /*42d0*/  BSSY.RECONVERGENT B0, `(.L_x_49) ;  /* 0x0000022000007945 */ /* 0x000fe20003800200 */
[----:B------:R-:W-:Y:S02]  /*42e0*/  IMAD.MOV.U32 R30, RZ, RZ, RZ ;  /* 0x000000ffff1e7224 */ /* 0x000fe400078e00ff */
[----:B------:R-:W-:-:S07]  /*42f0*/  LOP3.LUT R38, R38, UR4, RZ, 0x30, !PT ;  /* 0x0000000426267c12 */ /* 0x000fce000f8e30ff */
        /* <DEDUP_REMOVED lines=31> */
.L_x_50:
[----:B------:R-:W-:Y:S05]  /*44f0*/  BSYNC.RECONVERGENT B0 ;  /* 0x0000000000007941 */ /* 0x000fea0003800200 */
.L_x_49:
        /* <DEDUP_REMOVED lines=9> */
[----:B------:R-:W-:Y:S02]  /*4590*/  @!P1 LOP3.LUT R39, RZ, R39, RZ, 0x33, !PT ;  /* 0x00000027ff279212 */ /* 0x000fe400078e33ff */
[----:B------:R-:W-:Y:S02]  /*45a0*/  VOTE.ANY R55, PT, P2 ;  /* 0x0000000000377806 */ /* 0x000fe400010e0100 */
[----:B------:R-:W-:-:S02]  /*45b0*/  LOP3.LUT R28, R39, R28, RZ, 0xc0, !PT ;  /* 0x0000001c271c7212 */ /* 0x000fc400078ec0ff */
[----:B------:R-:W-:Y:S02]  /*45c0*/  VOTE.ANY R39, PT, P3 ;  /* 0x0000000000277806 */ /* 0x000fe400018e0100 */
[----:B------:R-:W-:Y:S02]  /*45d0*/  @!P2 LOP3.LUT R55, RZ, R55, RZ, 0x33, !PT ;  /* 0x00000037ff37a212 */ /* 0x000fe400078e33ff */
[----:B------:R-:W-:Y:S02]  /*45e0*/  @!P3 LOP3.LUT R39, RZ, R39, RZ, 0x33, !PT ;  /* 0x00000027ff27b212 */ /* 0x000fe400078e33ff */
[----:B------:R-:W-:Y:S02]  /*45f0*/  LOP3.LUT R28, R55, R28, RZ, 0xc0, !PT ;  /* 0x0000001c371c7212 */ /* 0x000fe400078ec0ff */
[----:B------:R-:W-:Y:S02]  /*4600*/  LOP3.LUT P0, RZ, R38, 0x80, RZ, 0xc0, !PT ;  /* 0x0000008026ff7812 */ /* 0x000fe4000780c0ff */
[----:B------:R-:W-:-:S02]  /*4610*/  VOTE.ANY R55, PT, P4 ;  /* 0x0000000000377806 */ /* 0x000fc400020e0100 */
[----:B------:R-:W-:Y:S02]  /*4620*/  LOP3.LUT R28, R39, R28, RZ, 0xc0, !PT ;  /* 0x0000001c271c7212 */ /* 0x000fe400078ec0ff */
[----:B------:R-:W-:Y:S02]  /*4630*/  VOTE.ANY R39, PT, P5 ;  /* 0x0000000000277806 */ /* 0x000fe400028e0100 */
[----:B------:R-:W-:Y:S02]  /*4640*/  @!P4 LOP3.LUT R55, RZ, R55, RZ, 0x33, !PT ;  /* 0x00000037ff37c212 */ /* 0x000fe400078e33ff */
[----:B------:R-:W-:Y:S02]  /*4650*/  @!P5 LOP3.LUT R39, RZ, R39, RZ, 0x33, !PT ;  /* 0x00000027ff27d212 */ /* 0x000fe400078e33ff */
[----:B------:R-:W-:Y:S02]  /*4660*/  LOP3.LUT R28, R55, R28, RZ, 0xc0, !PT ;  /* 0x0000001c371c7212 */ /* 0x000fe400078ec0ff */
[----:B------:R-:W-:-:S02]  /*4670*/  VOTE.ANY R55, PT, P6 ;  /* 0x0000000000377806 */ /* 0x000fc400030e0100 */
[----:B------:R-:W-:Y:S02]  /*4680*/  LOP3.LUT R28, R39, R28, RZ, 0xc0, !PT ;  /* 0x0000001c271c7212 */ /* 0x000fe400078ec0ff */
[----:B------:R-:W-:Y:S02]  /*4690*/  VOTE.ANY R39, PT, P0 ;  /* 0x0000000000277806 */ /* 0x000fe400000e0100 */
[----:B------:R-:W-:Y:S02]  /*46a0*/  @!P6 LOP3.LUT R55, RZ, R55, RZ, 0x33, !PT ;  /* 0x00000037ff37e212 */ /* 0x000fe400078e33ff */
        /* <DEDUP_REMOVED lines=8> */
[----:B------:R-:W-:-:S05]  /*4730*/  IMAD R43, R38, 0x4, R29 ;  /* 0x00000004262b7824 */ /* 0x000fca00078e021d */
[----:B------:R0:W3:Y:S02]  /*4740*/  ATOMS.ADD R60, [R43], R28 ;  /* 0x0000001c2b3c738c */ /* 0x0000e40000000000 */
.L_x_52:
[----:B------:R-:W-:Y:S05]  /*4750*/  BSYNC.RECONVERGENT B0 ;  /* 0x0000000000007941 */ /* 0x000fea0003800200 */
.L_x_51:
[----:B------:R-:W-:Y:S01]  /*4760*/  R2P PR, R40, 0x7f ;  /* 0x0000007f28007804 */ /* 0x000fe20000000000 */
[----:B---3--:R3:W4:Y:S01]  /*4770*/  SHFL.IDX PT, R39, R60, R39, 0x1f ;  /* 0x00001f273c277589 */ /* 0x00872200000e0000 */
[----:B------:R-:W-:Y:S01]  /*4780*/  SHF.R.U32.HI R58, RZ, UR5, R16 ;  /* 0x00000005ff3a7c19 */ /* 0x000fe20008011610 */
[----:B------:R-:W-:Y:S01]  /*4790*/  BSSY.RECONVERGENT B0, `(.L_x_53) ;  /* 0x0000022000007945 */ /* 0x000fe20003800200 */
[----:B------:R-:W-:Y:S02]  /*47a0*/  IMAD.MOV.U32 R64, RZ, RZ, RZ ;  /* 0x000000ffff407224 */ /* 0x000fe400078e00ff */
[----:B------:R-:W-:-:S07]  /*47b0*/  LOP3.LUT R58, R58, UR4, RZ, 0x30, !PT ;  /* 0x000000043a3a7c12 */ /* 0x000fce000f8e30ff */
[----:B------:R-:W-:Y:S02]  /*47c0*/  VOTE.ANY R38, PT, P0 ;  /* 0x0000000000267806 */ /* 0x000fe400000e0100 */
[----:B0-----:R-:W-:Y:S02]  /*47d0*/  VOTE.ANY R43, PT, P1 ;  /* 0x00000000002b7806 */ /* 0x001fe400008e0100 */
[----:B------:R-:W-:Y:S02]  /*47e0*/  @!P0 LOP3.LUT R38, RZ, R38, RZ, 0x33, !PT ;  /* 0x00000026ff268212 */ /* 0x000fe400078e33ff */
[----:B------:R-:W-:Y:S02]  /*47f0*/  @!P1 LOP3.LUT R43, RZ, R43, RZ, 0x33, !PT ;  /* 0x0000002bff2b9212 */ /* 0x000fe400078e33ff */
[----:B------:R-:W-:Y:S02]  /*4800*/  LOP3.LUT P0, RZ, R40, 0x80, RZ, 0xc0, !PT ;  /* 0x0000008028ff7812 */ /* 0x000fe4000780c0ff */
[----:B------:R-:W-:-:S02]  /*4810*/  LOP3.LUT R38, R43, R38, RZ, 0xc0, !PT ;  /* 0x000000262b267212 */ /* 0x000fc400078ec0ff */
[----:B------:R-:W-:-:S04]  /*4820*/  VOTE.ANY R43, PT, P2 ;  /* 0x00000000002b7806 */ /* 0x000fc800010e0100 */
[----:B------:R-:W-:-:S04]  /*4830*/  @!P2 LOP3.LUT R43, RZ, R43, RZ, 0x33, !PT ;  /* 0x0000002bff2ba212 */ /* 0x000fc800078e33ff */
[----:B------:R-:W-:Y:S02]  /*4840*/  LOP3.LUT R38, R43, R38, RZ, 0xc0, !PT ;  /* 0x000000262b267212 */ /* 0x000fe400078ec0ff */
        /* <DEDUP_REMOVED lines=14> */
[----:B------:R-:W-:-:S04]  /*4930*/  LOP3.LUT R55, R43, R38, RZ, 0xc0, !PT ;  /* 0x000000262b377212 */ /* 0x000fc800078ec0ff */
[----:B------:R-:W0:Y:S01]  /*4940*/  FLO.U32 R43, R55 ;  /* 0x00000037002b7300 */ /* 0x000e2200000e0000 */
[----:B------:R-:W-:-:S07]  /*4950*/  LOP3.LUT R38, R14, R55, RZ, 0xc0, !PT ;  /* 0x000000370e267212 */ /* 0x000fce00078ec0ff */
[----:B------:R-:W1:Y:S01]  /*4960*/  POPC R38, R38 ;  /* 0x0000002600267309 */ /* 0x000e620000000000 */
[----:B0-----:R-:W-:-:S13]  /*4970*/  ISETP.NE.AND P0, PT, R24, R43, PT ;  /* 0x0000002b1800720c */ /* 0x001fda0003f05270 */
[----:B-1-34-:R-:W-:Y:S05]  /*4980*/  @P0 BRA `(.L_x_54) ;  /* 0x0000000000080947 */ /* 0x01afea0003800000 */
[----:B------:R-:W-:-:S05]  /*4990*/  IMAD R55, R40, 0x4, R29 ;  /* 0x0000000428377824 */ /* 0x000fca00078e021d */
[----:B------:R0:W1:Y:S02]  /*49a0*/  ATOMS.ADD R64, [R55], R38 ;  /* 0x000000263740738c */ /* 0x0000640000000000 */
.L_x_54:
[----:B------:R-:W-:Y:S05]  /*49b0*/  BSYNC.RECONVERGENT B0 ;  /* 0x0000000000007941 */ /* 0x000fea0003800200 */
.L_x_53:
[----:B------:R-:W-:Y:S01]  /*49c0*/  R2P PR, R58, 0x7f ;  /* 0x0000007f3a007804 */ /* 0x000fe20000000000 */
[----:B-1----:R1:W3:Y:S01]  /*49d0*/  SHFL.IDX PT, R43, R64, R43, 0x1f ;  /* 0x00001f2b402b7589 */ /* 0x0022e200000e0000 */
        /* <DEDUP_REMOVED lines=30> */
[----:B------:R-:W4:Y:S01]  /*4bc0*/  POPC R40, R40 ;  /* 0x0000002800287309 */ /* 0x000f220000000000 */
[----:B0-----:R-:W-:-:S13]  /*4bd0*/  ISETP.NE.AND P0, PT, R24, R55, PT ;  /* 0x000000371800720c */ /* 0x001fda0003f05270 */
[----:B-1-34-:R-:W-:Y:S05]  /*4be0*/  @P0 BRA `(.L_x_56) ;  /* 0x0000000000080947 */ /* 0x01afea0003800000 */
[----:B------:R-:W-:-:S05]  /*4bf0*/  IMAD R59, R58, 0x4, R29 ;  /* 0x000000043a3b7824 */ /* 0x000fca00078e021d */
[----:B------:R0:W1:Y:S02]  /*4c00*/  ATOMS.ADD R62, [R59], R40 ;  /* 0x000000283b3e738c */ /* 0x0000640000000000 */
.L_x_56:
[----:B------:R-:W-:Y:S05]  /*4c10*/  BSYNC.RECONVERGENT B0 ;  /* 0x0000000000007941 */ /* 0x000fea0003800200 */
.L_x_55:
[----:B------:R-:W-:Y:S01]  /*4c20*/  R2P PR, R60, 0x7f ;  /* 0x0000007f3c007804 */ /* 0x000fe20000000000 */
[----:B--2---:R-:W-:Y:S01]  /*4c30*/  IMAD.IADD R44, R44, 0x1, R47 ;  /* 0x000000012c2c7824 */ /* 0x004fe200078e022f */
[----:B------:R-:W-:Y:S01]  /*4c40*/  BSSY.RECONVERGENT B0, `(.L_x_57) ;  /* 0x0000025000007945 */ /* 0x000fe20003800200 */
[----:B------:R-:W-:Y:S02]  /*4c50*/  IMAD.IADD R46, R46, 0x1, R49 ;  /* 0x000000012e2e7824 */ /* 0x000fe400078e0231 */
[----:B-1----:R1:W2:Y:S01]  /*4c60*/  SHFL.IDX PT, R49, R62, R55, 0x1f ;  /* 0x00001f373e317589 */ /* 0x0022a200000e0000 */
[----:B------:R-:W-:-:S07]  /*4c70*/  IMAD.MOV.U32 R64, RZ, RZ, RZ ;  /* 0x000000ffff407224 */ /* 0x000fce00078e00ff */
[----:B------:R-:W-:Y:S02]  /*4c80*/  VOTE.ANY R58, PT, P0 ;  /* 0x00000000003a7806 */ /* 0x000fe400000e0100 */
[----:B------:R-:W-:Y:S02]  /*4c90*/  VOTE.ANY R47, PT, P1 ;  /* 0x00000000002f7806 */ /* 0x000fe400008e0100 */
        /* <DEDUP_REMOVED lines=22> */
[----:B------:R-:W-:Y:S02]  /*4e00*/  SHF.R.U32.HI R58, RZ, UR5, R6 ;  /* 0x00000005ff3a7c19 */ /* 0x000fe40008011606 */
[----:B0-----:R-:W0:Y:S01]  /*4e10*/  FLO.U32 R59, R61 ;  /* 0x0000003d003b7300 */ /* 0x001e2200000e0000 */
[----:B------:R-:W-:Y:S02]  /*4e20*/  LOP3.LUT R47, R14, R61, RZ, 0xc0, !PT ;  /* 0x0000003d0e2f7212 */ /* 0x000fe400078ec0ff */
[----:B------:R-:W-:-:S05]  /*4e30*/  LOP3.LUT R58, R58, UR4, RZ, 0x30, !PT ;  /* 0x000000043a3a7c12 */ /* 0x000fca000f8e30ff */
[----:B------:R-:W3:Y:S01]  /*4e40*/  POPC R47, R47 ;  /* 0x0000002f002f7309 */ /* 0x000ee20000000000 */
[----:B0-----:R-:W-:-:S13]  /*4e50*/  ISETP.NE.AND P0, PT, R24, R59, PT ;  /* 0x0000003b1800720c */ /* 0x001fda0003f05270 */
[----:B-123--:R-:W-:Y:S05]  /*4e60*/  @P0 BRA `(.L_x_58) ;  /* 0x0000000000080947 */ /* 0x00efea0003800000 */
[----:B------:R-:W-:-:S05]  /*4e70*/  IMAD R60, R60, 0x4, R29 ;  /* 0x000000043c3c7824 */ /* 0x000fca00078e021d */
[----:B------:R0:W1:Y:S02]  /*4e80*/  ATOMS.ADD R64, [R60], R47 ;  /* 0x0000002f3c40738c */ /* 0x0000640000000000 */
.L_x_58:
[----:B------:R-:W-:Y:S05]  /*4e90*/  BSYNC.RECONVERGENT B0 ;  /* 0x0000000000007941 */ /* 0x000fea0003800200 */
.L_x_57:
[----:B------:R-:W-:Y:S01]  /*4ea0*/  R2P PR, R58, 0x7f ;  /* 0x0000007f3a007804 */ /* 0x000fe20000000000 */
[----:B------:R-:W-:Y:S01]  /*4eb0*/  IMAD.IADD R52, R51, 0x1, R52 ;  /* 0x0000000133347824 */ /* 0x000fe200078e0234 */
[----:B-1----:R1:W2:Y:S01]  /*4ec0*/  SHFL.IDX PT, R64, R64, R59, 0x1f ;  /* 0x00001f3b40407589 */ /* 0x0022a200000e0000 */
[----:B------:R-:W-:Y:S01]  /*4ed0*/  BSSY.RECONVERGENT B0, `(.L_x_59) ;  /* 0x0000024000007945 */ /* 0x000fe20003800200 */
[----:B------:R-:W-:Y:S02]  /*4ee0*/  IMAD.IADD R56, R53, 0x1, R56 ;  /* 0x0000000135387824 */ /* 0x000fe400078e0238 */
[----:B------:R-:W-:-:S07]  /*4ef0*/  IMAD.MOV.U32 R62, RZ, RZ, RZ ;  /* 0x000000ffff3e7224 */ /* 0x000fce00078e00ff */
        /* <DEDUP_REMOVED lines=25> */
[----:B------:R-:W0:Y:S01]  /*5090*/  FLO.U32 R55, R61 ;  /* 0x0000003d00377300 */ /* 0x000e2200000e0000 */
[----:B------:R-:W-:Y:S02]  /*50a0*/  LOP3.LUT R51, R14, R61, RZ, 0xc0, !PT ;  /* 0x0000003d0e337212 */ /* 0x000fe400078ec0ff */
[----:B------:R-:W-:-:S05]  /*50b0*/  LOP3.LUT R60, R60, UR4, RZ, 0x30, !PT ;  /* 0x000000043c3c7c12 */ /* 0x000fca000f8e30ff */
[----:B------:R-:W3:Y:S01]  /*50c0*/  POPC R51, R51 ;  /* 0x0000003300337309 */ /* 0x000ee20000000000 */
[----:B0-----:R-:W-:-:S13]  /*50d0*/  ISETP.NE.AND P0, PT, R24, R55, PT ;  /* 0x000000371800720c */ /* 0x001fda0003f05270 */
[----:B-123--:R-:W-:Y:S05]  /*50e0*/  @P0 BRA `(.L_x_60) ;  /* 0x0000000000080947 */ /* 0x00efea0003800000 */
[----:B------:R-:W-:-:S05]  /*50f0*/  IMAD R58, R58, 0x4, R29 ;  /* 0x000000043a3a7824 */ /* 0x000fca00078e021d */
[----:B------:R0:W1:Y:S02]  /*5100*/  ATOMS.ADD R62, [R58], R51 ;  /* 0x000000333a3e738c */ /* 0x0000640000000000 */
.L_x_60:
[----:B------:R-:W-:Y:S05]  /*5110*/  BSYNC.RECONVERGENT B0 ;  /* 0x0000000000007941 */ /* 0x000fea0003800200 */
.L_x_59:
[----:B------:R-:W-:Y:S01]  /*5120*/  R2P PR, R60, 0x7f ;  /* 0x0000007f3c007804 */ /* 0x000fe20000000000 */
[----:B------:R-:W-:Y:S01]  /*5130*/  IMAD.IADD R48, R48, 0x1, R45 ;  /* 0x0000000130307824 */ /* 0x000fe200078e022d */
[----:B-1----:R1:W2:Y:S01]  /*5140*/  SHFL.IDX PT, R62, R62, R55, 0x1f ;  /* 0x00001f373e3e7589 */ /* 0x0022a200000e0000 */
[----:B------:R-:W-:Y:S01]  /*5150*/  BSSY.RECONVERGENT B0, `(.L_x_61) ;  /* 0x0000024000007945 */ /* 0x000fe20003800200 */
[----:B------:R-:W-:-:S09]  /*5160*/  IMAD.MOV.U32 R66, RZ, RZ, RZ ;  /* 0x000000ffff427224 */ /* 0x000fd200078e00ff */
        /* <DEDUP_REMOVED lines=23> */
[----:B------:R-:W-:Y:S01]  /*52e0*/  LOP3.LUT R53, R58, R53, RZ, 0xc0, !PT ;  /* 0x000000353a357212 */ /* 0x000fe200078ec0ff */
[----:B------:R-:W-:Y:S01]  /*52f0*/  IMAD.IADD R58, R37, 0x1, R36 ;  /* 0x00000001253a7824 */ /* 0x000fe200078e0224 */
        /* <DEDUP_REMOVED lines=9> */
.L_x_62:
[----:B------:R-:W-:Y:S05]  /*5390*/  BSYNC.RECONVERGENT B0 ;  /* 0x0000000000007941 */ /* 0x000fea0003800200 */
.L_x_61:
[----:B------:R-:W-:Y:S01]  /*53a0*/  R2P PR, R36, 0x7f ;  /* 0x0000007f24007804 */ /* 0x000fe20000000000 */
[----:B------:R-:W-:Y:S01]  /*53b0*/  IMAD.IADD R34, R35, 0x1, R34 ;  /* 0x0000000123227824 */ /* 0x000fe200078e0222 */
[----:B------:R-:W-:Y:S01]  /*53c0*/  BSSY.RECONVERGENT B0, `(.L_x_63) ;  /* 0x0000022000007945 */ /* 0x000fe20003800200 */
[----:B------:R-:W-:-:S10]  /*53d0*/  IMAD.MOV.U32 R55, RZ, RZ, RZ ;  /* 0x000000ffff377224 */ /* 0x000fd400078e00ff */
        /* <DEDUP_REMOVED lines=24> */
[----:B-1----:R0:W1:Y:S02]  /*5560*/  SHFL.IDX PT, R60, R66, R45, 0x1f ;  /* 0x00001f2d423c7589 */ /* 0x00206400000e0000 */
[----:B------:R-:W2:Y:S01]  /*5570*/  FLO.U32 R59, R53 ;  /* 0x00000035003b7300 */ /* 0x000ea200000e0000 */
[----:B------:R-:W-:-:S07]  /*5580*/  LOP3.LUT R35, R14, R53, RZ, 0xc0, !PT ;  /* 0x000000350e237212 */ /* 0x000fce00078ec0ff */
[----:B------:R-:W3:Y:S01]  /*5590*/  POPC R35, R35 ;  /* 0x0000002300237309 */ /* 0x000ee20000000000 */
[----:B--2---:R-:W-:-:S13]  /*55a0*/  ISETP.NE.AND P0, PT, R24, R59, PT ;  /* 0x0000003b1800720c */ /* 0x004fda0003f05270 */
[----:B01-3--:R-:W-:Y:S05]  /*55b0*/  @P0 BRA `(.L_x_64) ;  /* 0x0000000000080947 */ /* 0x00bfea0003800000 */
[----:B------:R-:W-:-:S05]  /*55c0*/  IMAD R36, R36, 0x4, R29 ;  /* 0x0000000424247824 */ /* 0x000fca00078e021d */
[----:B------:R0:W1:Y:S02]  /*55d0*/  ATOMS.ADD R55, [R36], R35 ;  /* 0x000000232437738c */ /* 0x0000640000000000 */
.L_x_64:
[----:B------:R-:W-:Y:S05]  /*55e0*/  BSYNC.RECONVERGENT B0 ;  /* 0x0000000000007941 */ /* 0x000fea0003800200 */
.L_x_63:
[----:B------:R-:W-:Y:S01]  /*55f0*/  R2P PR, R26, 0x7f ;  /* 0x0000007f1a007804 */ /* 0x000fe20000000000 */
[----:B01----:R0:W1:Y:S01]  /*5600*/  SHFL.IDX PT, R36, R55, R59, 0x1f ;  /* 0x00001f3b37247589 */ /* 0x00306200000e0000 */
[----:B------:R-:W-:Y:S11]  /*5610*/  BSSY.RECONVERGENT B0, `(.L_x_65) ;  /* 0x0000021000007945 */ /* 0x000ff60003800200 */
[----:B------:R-:W-:-:S02]  /*5620*/  VOTE.ANY R45, PT, P0 ;  /* 0x00000000002d7806 */ /* 0x000fc400000e0100 */
[----:B------:R-:W-:Y:S02]  /*5630*/  VOTE.ANY R66, PT, P1 ;  /* 0x0000000000427806 */ /* 0x000fe400008e0100 */
[----:B------:R-:W-:Y:S02]  /*5640*/  @!P0 LOP3.LUT R45, RZ, R45, RZ, 0x33, !PT ;  /* 0x0000002dff2d8212 */ /* 0x000fe400078e33ff */
[----:B------:R-:W-:Y:S02]  /*5650*/  @!P1 LOP3.LUT R66, RZ, R66, RZ, 0x33, !PT ;  /* 0x00000042ff429212 */ /* 0x000fe400078e33ff */
[----:B------:R-:W-:Y:S02]  /*5660*/  LOP3.LUT P0, RZ, R26, 0x80, RZ, 0xc0, !PT ;  /* 0x000000801aff7812 */ /* 0x000fe4000780c0ff */
        /* <DEDUP_REMOVED lines=19> */
[----:B------:R-:W2:Y:S01]  /*57a0*/  FLO.U32 R53, R45 ;  /* 0x0000002d00357300 */ /* 0x000ea200000e0000 */
[----:B------:R-:W-:-:S07]  /*57b0*/  LOP3.LUT R14, R14, R45, RZ, 0xc0, !PT ;  /* 0x0000002d0e0e7212 */ /* 0x000fce00078ec0ff */
[----:B0-----:R0:W3:Y:S01]  /*57c0*/  POPC R55, R14 ;  /* 0x0000000e00377309 */ /* 0x0010e20000000000 */
[----:B--2---:R-:W-:Y:S01]  /*57d0*/  ISETP.NE.AND P0, PT, R24, R53, PT ;  /* 0x000000351800720c */ /* 0x004fe20003f05270 */
[----:B------:R-:W-:-:S12]  /*57e0*/  IMAD.MOV.U32 R24, RZ, RZ, RZ ;  /* 0x000000ffff187224 */ /* 0x000fd800078e00ff */
[----:B01-3--:R-:W-:Y:S05]  /*57f0*/  @P0 BRA `(.L_x_66) ;  /* 0x0000000000080947 */ /* 0x00bfea0003800000 */
[----:B------:R-:W-:-:S06]  /*5800*/  IMAD R24, R26, 0x4, R29 ;  /* 0x000000041a187824 */ /* 0x000fcc00078e021d */
[----:B------:R0:W1:Y:S02]  /*5810*/  ATOMS.ADD R24, [R24], R55 ;  /* 0x000000371818738c */ /* 0x0000640000000000 */
.L_x_66:
[----:B------:R-:W-:Y:S05]  /*5820*/  BSYNC.RECONVERGENT B0 ;  /* 0x0000000000007941 */ /* 0x000fea0003800200 */
.L_x_65:
[----:B------:R-:W-:Y:S01]  /*5830*/  BAR.SYNC.DEFER_BLOCKING 0x0 ;  /* 0x0000000000007b1d */ /* 0x000fe20000010000 */
[----:B------:R-:W-:Y:S01]  /*5840*/  IMAD.IADD R26, R40, 0x1, R49 ;  /* 0x00000001281a7824 */ /* 0x000fe200078e0231 */
[----:B------:R-:W-:Y:S01]  /*5850*/  ISETP.NE.AND P0, PT, R50, RZ, PT ;  /* 0x000000ff3200720c */ /* 0x000fe20003f05270 */
[----:B------:R-:W-:Y:S02]  /*5860*/  IMAD.IADD R28, R28, 0x1, R39 ;  /* 0x000000011c1c7824 */ /* 0x000fe400078e0227 */
[----:B------:R-:W-:Y:S01]  /*5870*/  IMAD R40, R44, 0x4, R7 ;  /* 0x000000042c287824 */ /* 0x000fe200078e0207 */
[----:B------:R-:W-:Y:S01]  /*5880*/  BSSY B1, `(.L_x_67) ;  /* 0x000005c000017945 */ /* 0x000fe20003800000 */
[----:B------:R-:W-:Y:S01]  /*5890*/  IMAD.IADD R14, R38, 0x1, R43 ;  /* 0x00000001260e7824 */ /* 0x000fe200078e022b */
[----:B-1----:R-:W1:Y:S01]  /*58a0*/  SHFL.IDX PT, R24, R24, R53, 0x1f ;  /* 0x00001f3518187589 */ /* 0x002e6200000e0000 */
[----:B------:R-:W-:Y:S02]  /*58b0*/  IMAD R39, R46, 0x4, R7 ;  /* 0x000000042e277824 */ /* 0x000fe400078e0207 */
[----:B------:R-:W-:-:S02]  /*58c0*/  IMAD.IADD R60, R37, 0x1, R60 ;  /* 0x00000001253c7824 */ /* 0x000fc400078e023c */
[--C-:B------:R-:W-:Y:S02]  /*58d0*/  IMAD R38, R52, 0x4, R7.reuse ;  /* 0x0000000434267824 */ /* 0x100fe400078e0207 */
[----:B------:R-:W-:Y:S02]  /*58e0*/  IMAD.IADD R32, R33, 0x1, R32 ;  /* 0x0000000121207824 */ /* 0x000fe400078e0220 */
[----:B------:R-:W-:Y:S02]  /*58f0*/  IMAD.IADD R44, R35, 0x1, R36 ;  /* 0x00000001232c7824 */ /* 0x000fe400078e0224 */
[--C-:B------:R-:W-:Y:S02]  /*5900*/  IMAD R37, R56, 0x4, R7.reuse ;  /* 0x0000000438257824 */ /* 0x100fe400078e0207 */
[----:B------:R-:W-:Y:S02]  /*5910*/  IMAD.IADD R30, R31, 0x1, R30 ;  /* 0x000000011f1e7824 */ /* 0x000fe400078e021e */
[--C-:B------:R-:W-:Y:S01]  /*5920*/  IMAD R36, R48, 0x4, R7.reuse ;  /* 0x0000000430247824 */ /* 0x100fe200078e0207 */
[----:B------:R2:W-:Y:S01]  /*5930*/  STS [R40+-0x4], R27 ;  /* 0xfffffc1b28007388 */ /* 0x0005e20000000800 */
[----:B------:R-:W-:-:S02]  /*5940*/  IMAD R35, R58, 0x4, R7 ;  /* 0x000000043a237824 */ /* 0x000fc400078e0207 */
[--C-:B------:R-:W-:Y:S01]  /*5950*/  IMAD R34, R34, 0x4, R7.reuse ;  /* 0x0000000422227824 */ /* 0x100fe200078e0207 */
[----:B------:R-:W-:Y:S01]  /*5960*/  STS [R39+-0x4], R22 ;  /* 0xfffffc1627007388 */ /* 0x000fe20000000800 */
[--C-:B------:R-:W-:Y:S02]  /*5970*/  IMAD R33, R32, 0x4, R7.reuse ;  /* 0x0000000420217824 */ /* 0x100fe400078e0207 */
[----:B------:R-:W-:Y:S01]  /*5980*/  IMAD.IADD R64, R47, 0x1, R64 ;  /* 0x000000012f407824 */ /* 0x000fe200078e0240 */
[----:B------:R-:W-:Y:S01]  /*5990*/  STS [R38+-0x4], R21 ;  /* 0xfffffc1526007388 */ /* 0x000fe20000000800 */
[--C-:B------:R-:W-:Y:S02]  /*59a0*/  IMAD R32, R30, 0x4, R7.reuse ;  /* 0x000000041e207824 */ /* 0x100fe400078e0207 */
[----:B------:R-:W-:Y:S01]  /*59b0*/  IMAD.IADD R62, R51, 0x1, R62 ;  /* 0x00000001333e7824 */ /* 0x000fe200078e023e */
[----:B------:R-:W-:Y:S01]  /*59c0*/  STS [R37+-0x4], R18 ;  /* 0xfffffc1225007388 */ /* 0x000fe20000000800 */
[----:B------:R-:W-:-:S02]  /*59d0*/  IMAD R31, R28, 0x4, R7 ;  /* 0x000000041c1f7824 */ /* 0x000fc400078e0207 */
[--C-:B------:R-:W-:Y:S01]  /*59e0*/  IMAD R30, R14, 0x4, R7.reuse ;  /* 0x000000040e1e7824 */ /* 0x100fe200078e0207 */
[----:B------:R-:W-:Y:S01]  /*59f0*/  STS [R36+-0x4], R23 ;  /* 0xfffffc1724007388 */ /* 0x000fe20000000800 */
[--C-:B------:R-:W-:Y:S02]  /*5a00*/  IMAD R29, R26, 0x4, R7.reuse ;  /* 0x000000041a1d7824 */ /* 0x100fe400078e0207 */
[----:B-1----:R-:W-:Y:S01]  /*5a10*/  IMAD.IADD R24, R55, 0x1, R24 ;  /* 0x0000000137187824 */ /* 0x002fe200078e0218 */
[----:B------:R-:W-:Y:S01]  /*5a20*/  STS [R35+-0x4], R20 ;  /* 0xfffffc1423007388 */ /* 0x000fe20000000800 */
[--C-:B------:R-:W-:Y:S02]  /*5a30*/  IMAD R28, R64, 0x4, R7.reuse ;  /* 0x00000004401c7824 */ /* 0x100fe400078e0207 */
[--C-:B--2---:R-:W-:Y:S01]  /*5a40*/  IMAD R27, R62, 0x4, R7.reuse ;  /* 0x000000043e1b7824 */ /* 0x104fe200078e0207 */
[----:B------:R1:W-:Y:S01]  /*5a50*/  STS [R34+-0x4], R25 ;  /* 0xfffffc1922007388 */ /* 0x0003e20000000800 */
[----:B------:R-:W-:-:S02]  /*5a60*/  IMAD R26, R60, 0x4, R7 ;  /* 0x000000043c1a7824 */ /* 0x000fc400078e0207 */
[--C-:B------:R-:W-:Y:S01]  /*5a70*/  IMAD R24, R24, 0x4, R7.reuse ;  /* 0x0000000418187824 */ /* 0x100fe200078e0207 */
[----:B------:R-:W-:Y:S04]  /*5a80*/  STS [R33+-0x4], R10 ;  /* 0xfffffc0a21007388 */ /* 0x000fe80000000800 */
[----:B------:R-:W-:Y:S01]  /*5a90*/  STS [R32+-0x4], R17 ;  /* 0xfffffc1120007388 */ /* 0x000fe20000000800 */
[----:B-1----:R-:W-:-:S03]  /*5aa0*/  IMAD R25, R44, 0x4, R7 ;  /* 0x000000042c197824 */ /* 0x002fc600078e0207 */
[----:B------:R-:W-:Y:S04]  /*5ab0*/  STS [R31+-0x4], R12 ;  /* 0xfffffc0c1f007388 */ /* 0x000fe80000000800 */
[----:B------:R1:W-:Y:S04]  /*5ac0*/  STS [R30+-0x4], R19 ;  /* 0xfffffc131e007388 */ /* 0x0003e80000000800 */
[----:B------:R2:W-:Y:S04]  /*5ad0*/  STS [R29+-0x4], R16 ;  /* 0xfffffc101d007388 */ /* 0x0005e80000000800 */
[----:B------:R2:W-:Y:S01]  /*5ae0*/  STS [R28+-0x4], R9 ;  /* 0xfffffc091c007388 */ /* 0x0005e20000000800 */
[----:B-1----:R-:W-:-:S03]  /*5af0*/  IMAD R19, R3, 0x8, R7 ;  /* 0x0000000803137824 */ /* 0x002fc600078e0207 */
[----:B------:R2:W-:Y:S04]  /*5b00*/  STS [R27+-0x4], R6 ;  /* 0xfffffc061b007388 */ /* 0x0005e80000000800 */
[----:B------:R2:W-:Y:S04]  /*5b10*/  STS [R26+-0x4], R11 ;  /* 0xfffffc0b1a007388 */ /* 0x0005e80000000800 */
[----:B------:R2:W-:Y:S04]  /*5b20*/  STS [R25+-0x4], R8 ;  /* 0xfffffc0819007388 */ /* 0x0005e80000000800 */
[----:B------:R2:W-:Y:S01]  /*5b30*/  STS [R24+-0x4], R13 ;  /* 0xfffffc0d18007388 */ /* 0x0005e20000000800 */
[----:B------:R-:W-:Y:S05]  /*5b40*/  @P0 BRA `(.L_x_68) ;  /* 0x0000000000bc0947 */ /* 0x000fea0003800000 */
[----:B------:R-:W1:Y:S02]  /*5b50*/  LDCU.64 UR8, c[0x0][0x398] ;  /* 0x00007300ff0877ac */ /* 0x000e640008000a00 */
[----:B-1----:R-:W-:-:S04]  /*5b60*/  LEA R10, P0, R3, UR8, 0x3 ;  /* 0x00000008030a7c11 */ /* 0x002fc8000f8018ff */
[----:B--2---:R-:W-:-:S05]  /*5b70*/  LEA.HI.X R11, R3, UR9, RZ, 0x3, P0 ;  /* 0x00000009030b7c11 */ /* 0x004fca00080f1cff */
[----:B------:R-:W2:Y:S01]  /*5b80*/  LDG.E.64 R8, desc[UR6][R10.64] ;  /* 0x000000060a087981 */ /* 0x000ea2000c1e1b00 */
[----:B------:R-:W-:Y:S02]  /*5b90*/  SHF.R.S32.HI R13, RZ, 0x1f, R15 ;  /* 0x0000001fff0d7819 */ /* 0x000fe4000001140f */
[----:B--2---:R-:W-:-:S05]  /*5ba0*/  IADD3 R8, P0, PT, -R15, R8, RZ ;  /* 0x000000080f087210 */ /* 0x004fca0007f1e1ff */
[----:B------:R-:W-:Y:S01]  /*5bb0*/  IMAD.X R9, R9, 0x1, ~R13, P0 ;  /* 0x0000000109097824 */ /* 0x000fe200000e0e0d */
[----:B------:R-:W-:Y:S01]  /*5bc0*/  ISETP.GE.AND P0, PT, R42, 0x1, PT ;  /* 0x000000012a00780c */ /* 0x000fe20003f06270 */
[----:B------:R-:W-:-:S03]  /*5bd0*/  IMAD.MOV.U32 R13, RZ, RZ, R0 ;  /* 0x000000ffff0d7224 */ /* 0x000fc600078e0000 */
[----:B------:R1:W-:Y:S09]  /*5be0*/  STS.64 [R19+0x6600], R8 ;  /* 0x0066000813007388 */ /* 0x0003f20000000a00 */
[----:B------:R-:W-:Y:S05]  /*5bf0*/  @!P0 BRA `(.L_x_69) ;  /* 0x00000000006c8947 */ /* 0x000fea0003800000 */
[----:B------:R-:W-:Y:S01]  /*5c00*/  BSSY B0, `(.L_x_70) ;  /* 0x0000019000007945 */ /* 0x000fe20003800000 */
[----:B------:R-:W-:Y:S02]  /*5c10*/  IMAD.MOV.U32 R6, RZ, RZ, -0x1 ;  /* 0xffffffffff067424 */ /* 0x000fe400078e00ff */
[----:B------:R-:W-:Y:S02]  /*5c20*/  IMAD.MOV.U32 R10, RZ, RZ, R42 ;  /* 0x000000ffff0a7224 */ /* 0x000fe400078e002a */
[----:B------:R-:W-:-:S07]  /*5c30*/  IMAD.MOV.U32 R13, RZ, RZ, R0 ;  /* 0x000000ffff0d7224 */ /* 0x000fce00078e0000 */
.L_x_74:
[----:B-1----:R-:W1:Y:S01]  /*5c40*/  LDC.64 R8, c[0x0][0x380] ;  /* 0x0000e000ff087b82 */ /* 0x002e620000000a00 */
[----:B------:R-:W-:Y:S01]  /*5c50*/  VIADD R17, R10, 0xffffffff ;  /* 0xffffffff0a117836 */ /* 0x000fe20000000000 */
[----:B------:R-:W-:Y:S03]  /*5c60*/  BSSY B2, `(.L_x_71) ;  /* 0x0000008000027945 */ /* 0x000fe60003800000 */
[----:B------:R-:W-:-:S04]  /*5c70*/  IMAD R11, R17, 0x100, R3 ;  /* 0x00000100110b7824 */ /* 0x000fc800078e0203 */
[----:B-1----:R-:W-:-:S07]  /*5c80*/  IMAD.WIDE R8, R11, 0x4, R8 ;  /* 0x000000040b087825 */ /* 0x002fce00078e0208 */
.L_x_72:
[----:B------:R-:W-:Y:S05]  /*5c90*/  YIELD ;  /* 0x0000000000007946 */ /* 0x000fea0003800000 */
[----:B------:R1:W-:Y:S06]  /*5ca0*/  MEMBAR.SC.CTA ;  /* 0x0000000000007992 */ /* 0x0003ec0000000000 */
[----:B-1----:R-:W2:Y:S02]  /*5cb0*/  LDG.E.STRONG.SYS R11, desc[UR6][R8.64] ;  /* 0x00000006080b7981 */ /* 0x002ea4000c1f5900 */
[----:B--2---:R-:W-:-:S13]  /*5cc0*/  ISETP.NE.AND P0, PT, R11, RZ, PT ;  /* 0x000000ff0b00720c */ /* 0x004fda0003f05270 */
[----:B------:R-:W-:Y:S05]  /*5cd0*/  @!P0 BRA `(.L_x_72) ;  /* 0xfffffffc00ec8947 */ /* 0x000fea000383ffff */
[----:B------:R-:W-:Y:S05]  /*5ce0*/  BSYNC B2 ;  /* 0x0000000000027941 */ /* 0x000fea0003800000 */
.L_x_71:
[----:B------:R-:W-:Y:S01]  /*5cf0*/  BSSY.RECONVERGENT B2, `(.L_x_73) ;  /* 0x0000006000027945 */ /* 0x000fe20003800200 */
[C---:B------:R-:W-:Y:S02]  /*5d00*/  ISETP.GT.AND P0, PT, R11.reuse, -0x1, PT ;  /* 0xffffffff0b00780c */ /* 0x040fe40003f04270 */
[----:B------:R-:W-:Y:S01]  /*5d10*/  LOP3.LUT R8, R11, 0x3fffffff, RZ, 0xc0, !PT ;  /* 0x3fffffff0b087812 */ /* 0x000fe200078ec0ff */
[----:B------:R-:W-:Y:S05]  /*5d20*/  WARPSYNC.EXCLUSIVE R6 ;  /* 0x0000000006007348 */ /* 0x000fea0003a00000 */
[----:B------:R-:W-:-:S05]  /*5d30*/  IMAD.IADD R13, R8, 0x1, R13 ;  /* 0x00000001080d7824 */ /* 0x000fca00078e020d */
[----:B------:R-:W-:-:S07]  /*5d40*/  VOTE.ANY R6, PT, P0 ;  /* 0x0000000000067806 */ /* 0x000fce00000e0100 */
[----:B------:R-:W-:Y:S05]  /*5d50*/  BSYNC.RECONVERGENT B2 ;  /* 0x0000000000027941 */ /* 0x000fea0003800200 */
.L_x_73:
[----:B------:R-:W-:Y:S01]  /*5d60*/  ISETP.GT.U32.AND P1, PT, R10, 0x1, PT ;  /* 0x000000010a00780c */ /* 0x000fe20003f24070 */
[----:B------:R-:W-:-:S12]  /*5d70*/  IMAD.MOV.U32 R10, RZ, RZ, R17 ;  /* 0x000000ffff0a7224 */ /* 0x000fd800078e0011 */
[----:B------:R-:W-:Y:S05]  /*5d80*/  @P0 BRA P1, `(.L_x_74) ;  /* 0xfffffffc00ac0947 */ /* 0x000fea000083ffff */
[----:B------:R-:W-:Y:S05]  /*5d90*/  BSYNC B0 ;  /* 0x0000000000007941 */ /* 0x000fea0003800000 */
.L_x_70:
[----:B------:R2:W3:Y:S02]  /*5da0*/  LDS.64 R8, [R19+0x6600] ;  /* 0x0066000013087984 */ /* 0x0004e40000000a00 */
.L_x_69:
[----:B------:R-:W4:Y:S01]  /*5db0*/  LDC.64 R10, c[0x0][0x380] ;  /* 0x0000e000ff0a7b82 */ /* 0x000f220000000a00 */
[C---:B------:R-:W-:Y:S01]  /*5dc0*/  IMAD.IADD R17, R13.reuse, 0x1, -R0 ;  /* 0x000000010d117824 */ /* 0x040fe200078e0a00 */
[----:B------:R-:W-:Y:S01]  /*5dd0*/  LOP3.LUT R13, R13, 0x80000000, RZ, 0xfc, !PT ;  /* 0x800000000d0d7812 */ /* 0x000fe200078efcff */
[----:B------:R-:W-:-:S03]  /*5de0*/  IMAD R21, R42, 0x100, R3 ;  /* 0x000001002a157824 */ /* 0x000fc600078e0203 */
[----:B-1-3--:R-:W-:-:S04]  /*5df0*/  IADD3 R8, P0, PT, R17, R8, RZ ;  /* 0x0000000811087210 */ /* 0x00afc80007f1e0ff */
[----:B------:R-:W-:-:S05]  /*5e00*/  LEA.HI.X.SX32 R9, R17, R9, 0x1, P0 ;  /* 0x0000000911097211 */ /* 0x000fca00000f0eff */
[----:B------:R1:W-:Y:S01]  /*5e10*/  STS.64 [R19+0x6600], R8 ;  /* 0x0066000813007388 */ /* 0x0003e20000000a00 */
[----:B----4-:R-:W-:-:S05]  /*5e20*/  IMAD.WIDE R10, R21, 0x4, R10 ;  /* 0x00000004150a7825 */ /* 0x010fca00078e020a */
[----:B------:R1:W-:Y:S02]  /*5e30*/  STG.E.STRONG.SYS desc[UR6][R10.64], R13 ;  /* 0x0000000d0a007986 */ /* 0x0003e4000c115906 */
.L_x_68:
[----:B------:R-:W-:Y:S05]  /*5e40*/  BSYNC B1 ;  /* 0x0000000000017941 */ /* 0x000fea0003800000 */
.L_x_67:
[----:B------:R-:W3:Y:S01]  /*5e50*/  LDC R23, c[0x0][0x3c0] ;  /* 0x0000f000ff177b82 */ /* 0x000ee20000000800 */
[----:B--2---:R-:W-:-:S07]  /*5e60*/  VIADD R6, R54, 0x1980 ;  /* 0x0000198036067836 */ /* 0x004fce0000000000 */
[----:B-1----:R-:W1:Y:S01]  /*5e70*/  LDC.64 R10, c[0x0][0x390] ;  /* 0x0000e400ff0a7b82 */ /* 0x002e620000000a00 */
[----:B---3--:R-:W-:Y:S02]  /*5e80*/  ISETP.GE.AND P0, PT, R6, R23, PT ;  /* 0x000000170600720c */ /* 0x008fe40003f06270 */
[----:B-1----:R-:W-:-:S04]  /*5e90*/  ISETP.EQ.U32.AND P1, PT, R10, RZ, PT ;  /* 0x000000ff0a00720c */ /* 0x002fc80003f22070 */
[----:B------:R-:W-:-:S04]  /*5ea0*/  ISETP.EQ.OR.EX P0, PT, R11, RZ, !P0, P1 ;  /* 0x000000ff0b00720c */ /* 0x000fc80004702710 */
[----:B------:R-:W-:-:S13]  /*5eb0*/  ISETP.GT.U32.OR P0, PT, R3, 0xff, P0 ;  /* 0x000000ff0300780c */ /* 0x000fda0000704470 */
[----:B------:R-:W-:Y:S05]  /*5ec0*/  @P0 BRA `(.L_x_75) ;  /* 0x0000000000200947 */ /* 0x000fea0003800000 */
[----:B------:R-:W1:Y:S01]  /*5ed0*/  LDS.64 R8, [R19+0x6600] ;  /* 0x0066000013087984 */ /* 0x000e620000000a00 */
[C---:B------:R-:W-:Y:S02]  /*5ee0*/  LEA R10, P2, R3.reuse, R10, 0x3 ;  /* 0x0000000a030a7211 */ /* 0x040fe400078418ff */
[--C-:B------:R-:W-:Y:S02]  /*5ef0*/  SHF.R.S32.HI R13, RZ, 0x1f, R0.reuse ;  /* 0x0000001fff0d7819 */ /* 0x100fe40000011400 */
[----:B------:R-:W-:Y:S02]  /*5f00*/  LEA.HI.X R11, R3, R11, RZ, 0x3, P2 ;  /* 0x0000000b030b7211 */ /* 0x000fe400010f1cff */
[----:B-1----:R-:W-:Y:S02]  /*5f10*/  IADD3 R8, P0, P1, R8, R15, R0 ;  /* 0x0000000f08087210 */ /* 0x002fe4000791e000 */
[----:B------:R-:W-:-:S04]  /*5f20*/  SHF.R.S32.HI R15, RZ, 0x1f, R15 ;  /* 0x0000001fff0f7819 */ /* 0x000fc8000001140f */
[----:B------:R-:W-:-:S05]  /*5f30*/  IADD3.X R9, PT, PT, R9, R15, R13, P0, P1 ;  /* 0x0000000f09097210 */ /* 0x000fca00007e240d */
[----:B------:R1:W-:Y:S02]  /*5f40*/  STG.E.64 desc[UR6][R10.64], R8 ;  /* 0x000000080a007986 */ /* 0x0003e4000c101b06 */
.L_x_75:
[----:B------:R-:W-:Y:S01]  /*5f50*/  ISETP.GT.AND P0, PT, R6, R23, PT ;  /* 0x000000170600720c */ /* 0x000fe20003f04270 */
[----:B------:R-:W-:Y:S05]  /*5f60*/  WARPSYNC.ALL ;  /* 0x0000000000007948 */ /* 0x000fea0003800000 */
[----:B------:R-:W-:Y:S01]  /*5f70*/  BAR.SYNC.DEFER_BLOCKING 0x0 ;  /* 0x0000000000007b1d */ /* 0x000fe20000010000 */
[----:B------:R-:W-:-:S06]  /*5f80*/  IMAD R22, R3, 0x4, R7 ;  /* 0x0000000403167824 */ /* 0x000fcc00078e0207 */
[----:B------:R-:W-:Y:S05]  /*5f90*/  @P0 BRA `(.L_x_76) ;  /* 0x0000000c003c0947 */ /* 0x000fea0003800000 */
[----:B------:R-:W2:Y:S01]  /*5fa0*/  LDS R0, [R22] ;  /* 0x0000000016007984 */ /* 0x000ea20000000800 */
[----:B------:R-:W2:Y:S01]  /*5fb0*/  LDCU UR5, c[0x0][0x3c4] ;  /* 0x00007880ff0577ac */ /* 0x000ea20008000800 */
[----:B------:R-:W3:Y:S01]  /*5fc0*/  LDCU.64 UR8, c[0x0][0x3a0] ;  /* 0x00007400ff0877ac */ /* 0x000ee20008000a00 */
[----:B--2---:R-:W-:Y:S02]  /*5fd0*/  SHF.R.U32.HI R6, RZ, UR5, R0 ;  /* 0x00000005ff067c19 */ /* 0x004fe40008011600 */
[----:B------:R-:W-:Y:S02]  /*5fe0*/  LOP3.LUT R15, R0, 0x80000000, RZ, 0x3c, !PT ;  /* 0x80000000000f7812 */ /* 0x000fe400078e3cff */
[----:B------:R-:W-:-:S05]  /*5ff0*/  LOP3.LUT R6, R6, UR4, RZ, 0x30, !PT ;  /* 0x0000000406067c12 */ /* 0x000fca000f8e30ff */
[----:B-1----:R-:W-:-:S06]  /*6000*/  IMAD R8, R6, 0x8, R7 ;  /* 0x0000000806087824 */ /* 0x002fcc00078e0207 */
[----:B------:R-:W1:Y:S02]  /*6010*/  LDS.64 R8, [R8+0x6600] ;  /* 0x0066000008087984 */ /* 0x000e640000000a00 */
[----:B-1----:R-:W-:-:S05]  /*6020*/  IADD3 R6, P1, PT, R8, R3, RZ ;  /* 0x0000000308067210 */ /* 0x002fca0007f3e0ff */
[----:B------:R-:W-:Y:S01]  /*6030*/  IMAD.X R9, RZ, RZ, R9, P1 ;  /* 0x000000ffff097224 */ /* 0x000fe200008e0609 */
[----:B---3--:R-:W-:-:S04]  /*6040*/  LEA R10, P1, R6, UR8, 0x2 ;  /* 0x00000008060a7c11 */ /* 0x008fc8000f8210ff */
[----:B------:R-:W-:-:S05]  /*6050*/  LEA.HI.X R11, R6, UR9, R9, 0x2, P1 ;  /* 0x00000009060b7c11 */ /* 0x000fca00088f1409 */
[----:B------:R-:W-:Y:S01]  /*6060*/  STG.E desc[UR6][R10.64], R15 ;  /* 0x0000000f0a007986 */ /* 0x000fe2000c101906 */
[----:B------:R-:W-:-:S03]  /*6070*/  NOP ;  /* 0x0000000000007918 */ /* 0x000fc60000000000 */
[----:B------:R-:W1:Y:S02]  /*6080*/  LDS R0, [R22+0x600] ;  /* 0x0006000016007984 */ /* 0x000e640000000800 */
[----:B-1----:R-:W-:Y:S02]  /*6090*/  SHF.R.U32.HI R6, RZ, UR5, R0 ;  /* 0x00000005ff067c19 */ /* 0x002fe40008011600 */
[----:B------:R-:W-:Y:S02]  /*60a0*/  LOP3.LUT R15, R0, 0x80000000, RZ, 0x3c, !PT ;  /* 0x80000000000f7812 */ /* 0x000fe400078e3cff */
[----:B------:R-:W-:-:S05]  /*60b0*/  LOP3.LUT R6, R6, UR4, RZ, 0x30, !PT ;  /* 0x0000000406067c12 */ /* 0x000fca000f8e30ff */
[----:B------:R-:W-:-:S06]  /*60c0*/  IMAD R8, R6, 0x8, R7 ;  /* 0x0000000806087824 */ /* 0x000fcc00078e0207 */
[----:B------:R-:W1:Y:S02]  /*60d0*/  LDS.64 R8, [R8+0x6600] ;  /* 0x0066000008087984 */ /* 0x000e640000000a00 */
[----:B-1----:R-:W-:-:S05]  /*60e0*/  IADD3 R6, P1, PT, R8, R3, RZ ;  /* 0x0000000308067210 */ /* 0x002fca0007f3e0ff */
[----:B------:R-:W-:Y:S01]  /*60f0*/  IMAD.X R9, RZ, RZ, R9, P1 ;  /* 0x000000ffff097224 */ /* 0x000fe200008e0609 */
[----:B------:R-:W-:-:S04]  /*6100*/  LEA R12, P1, R6, UR8, 0x2 ;  /* 0x00000008060c7c11 */ /* 0x000fc8000f8210ff */
        /* <DEDUP_REMOVED lines=163> */
[----:B------:R-:W-:-:S05]  /*6b40*/  IMAD R12, R6, 0x8, R7 ;  /* 0x00000008060c7824 */ /* 0x000fca00078e0207 */
        /* <DEDUP_REMOVED lines=17> */
[----:B------:R1:W-:Y:S01]  /*6c60*/  STG.E desc[UR6][R6.64+0x6000], R9 ;  /* 0x0060000906007986 */ /* 0x0003e2000c101906 */
[----:B------:R-:W-:Y:S01]  /*6c70*/  NOP ;  /* 0x0000000000007918 */ /* 0x000fe20000000000 */
[----:B------:R-:W-:Y:S05]  /*6c80*/  BRA `(.L_x_77) ;  /* 0x00000014000c7947 */ /* 0x000fea0003800000 */
.L_x_76:
[----:B-1----:R-:W-:Y:S01]  /*6c90*/  IMAD R9, R42, -0x1980, R23 ;  /* 0xffffe6802a097824 */ /* 0x002fe200078e0217 */
[----:B------:R-:W-:Y:S01]  /*6ca0*/  BSSY.RECONVERGENT B0, `(.L_x_78) ;  /* 0x000001b000007945 */ /* 0x000fe20003800200 */
[C---:B------:R-:W-:Y:S02]  /*6cb0*/  VIADD R0, R3.reuse, 0x180 ;  /* 0x0000018003007836 */ /* 0x040fe40000000000 */
[C---:B------:R-:W-:Y:S01]  /*6cc0*/  VIADD R6, R3.reuse, 0x300 ;  /* 0x0000030003067836 */ /* 0x040fe20000000000 */
[CC--:B------:R-:W-:Y:S01]  /*6cd0*/  ISETP.GE.AND P1, PT, R3.reuse, R9.reuse, PT ;  /* 0x000000090300720c */ /* 0x0c0fe20003f26270 */
[C---:B------:R-:W-:Y:S01]  /*6ce0*/  VIADD R8, R3.reuse, 0x480 ;  /* 0x0000048003087836 */ /* 0x040fe20000000000 */
[-C--:B------:R-:W-:Y:S01]  /*6cf0*/  ISETP.GE.AND P2, PT, R0, R9.reuse, PT ;  /* 0x000000090000720c */ /* 0x080fe20003f46270 */
[C---:B------:R-:W-:Y:S01]  /*6d00*/  VIADD R0, R3.reuse, 0x600 ;  /* 0x0000060003007836 */ /* 0x040fe20000000000 */
[-C--:B------:R-:W-:Y:S01]  /*6d10*/  ISETP.GE.AND P3, PT, R6, R9.reuse, PT ;  /* 0x000000090600720c */ /* 0x080fe20003f66270 */
[C---:B------:R-:W-:Y:S01]  /*6d20*/  VIADD R6, R3.reuse, 0x780 ;  /* 0x0000078003067836 */ /* 0x040fe20000000000 */
[-C--:B------:R-:W-:Y:S01]  /*6d30*/  ISETP.GE.AND P4, PT, R8, R9.reuse, PT ;  /* 0x000000090800720c */ /* 0x080fe20003f86270 */
[----:B------:R-:W-:Y:S01]  /*6d40*/  VIADD R8, R3, 0x900 ;  /* 0x0000090003087836 */ /* 0x000fe20000000000 */
[----:B------:R-:W-:-:S02]  /*6d50*/  ISETP.GE.AND P5, PT, R0, R9, PT ;  /* 0x000000090000720c */ /* 0x000fc40003fa6270 */
[----:B------:R-:W-:-:S03]  /*6d60*/  ISETP.GE.AND P6, PT, R6, R9, PT ;  /* 0x000000090600720c */ /* 0x000fc60003fc6270 */
[----:B------:R-:W-:Y:S10]  /*6d70*/  @P1 BRA `(.L_x_79) ;  /* 0x0000000000341947 */ /* 0x000ff40003800000 */
[----:B------:R-:W1:Y:S01]  /*6d80*/  LDS R0, [R22] ;  /* 0x0000000016007984 */ /* 0x000e620000000800 */
[----:B------:R-:W1:Y:S01]  /*6d90*/  LDCU UR5, c[0x0][0x3c4] ;  /* 0x00007880ff0577ac */ /* 0x000e620008000800 */
[----:B------:R-:W2:Y:S01]  /*6da0*/  LDCU.64 UR8, c[0x0][0x3a0] ;  /* 0x00007400ff0877ac */ /* 0x000ea20008000a00 */
[----:B-1----:R-:W-:Y:S02]  /*6db0*/  SHF.R.U32.HI R6, RZ, UR5, R0 ;  /* 0x00000005ff067c19 */ /* 0x002fe40008011600 */
[----:B------:R-:W-:Y:S02]  /*6dc0*/  LOP3.LUT R13, R0, 0x80000000, RZ, 0x3c, !PT ;  /* 0x80000000000d7812 */ /* 0x000fe400078e3cff */
[----:B------:R-:W-:-:S05]  /*6dd0*/  LOP3.LUT R6, R6, UR4, RZ, 0x30, !PT ;  /* 0x0000000406067c12 */ /* 0x000fca000f8e30ff */
[----:B------:R-:W-:-:S05]  /*6de0*/  IMAD R6, R6, 0x8, R7 ;  /* 0x0000000806067824 */ /* 0x000fca00078e0207 */
[----:B------:R-:W1:Y:S02]  /*6df0*/  LDS.64 R10, [R6+0x6600] ;  /* 0x00660000060a7984 */ /* 0x000e640000000a00 */
[----:B-1----:R-:W-:-:S05]  /*6e00*/  IADD3 R12, P1, PT, R10, R3, RZ ;  /* 0x000000030a0c7210 */ /* 0x002fca0007f3e0ff */
[----:B------:R-:W-:Y:S01]  /*6e10*/  IMAD.X R11, RZ, RZ, R11, P1 ;  /* 0x000000ffff0b7224 */ /* 0x000fe200008e060b */
[----:B--2---:R-:W-:-:S04]  /*6e20*/  LEA R10, P1, R12, UR8, 0x2 ;  /* 0x000000080c0a7c11 */ /* 0x004fc8000f8210ff */
[----:B------:R-:W-:-:S05]  /*6e30*/  LEA.HI.X R11, R12, UR9, R11, 0x2, P1 ;  /* 0x000000090c0b7c11 */ /* 0x000fca00088f140b */
[----:B------:R1:W-:Y:S04]  /*6e40*/  STG.E desc[UR6][R10.64], R13 ;  /* 0x0000000d0a007986 */ /* 0x0003e8000c101906 */
.L_x_79:
[----:B------:R-:W-:Y:S05]  /*6e50*/  BSYNC.RECONVERGENT B0 ;  /* 0x0000000000007941 */ /* 0x000fea0003800200 */
.L_x_78:
[----:B------:R-:W-:Y:S01]  /*6e60*/  NOP ;  /* 0x0000000000007918 */ /* 0x000fe20000000000 */
[----:B------:R-:W-:Y:S01]  /*6e70*/  BSSY.RECONVERGENT B0, `(.L_x_80) ;  /* 0x0000011000007945 */ /* 0x000fe20003800200 */
[----:B------:R-:W-:Y:S01]  /*6e80*/  ISETP.GE.AND P1, PT, R8, R9, PT ;  /* 0x000000090800720c */ /* 0x000fe20003f26270 */
[----:B------:R-:W-:Y:S02]  /*6e90*/  VIADD R8, R3, 0xa80 ;  /* 0x00000a8003087836 */ /* 0x000fe40000000000 */
[----:B------:R-:W-:Y:S10]  /*6ea0*/  @P2 BRA `(.L_x_81) ;  /* 0x0000000000342947 */ /* 0x000ff40003800000 */
[----:B------:R-:W2:Y:S01]  /*6eb0*/  LDS R0, [R22+0x600] ;  /* 0x0006000016007984 */ /* 0x000ea20000000800 */
[----:B------:R-:W2:Y:S01]  /*6ec0*/  LDCU UR5, c[0x0][0x3c4] ;  /* 0x00007880ff0577ac */ /* 0x000ea20008000800 */
[----:B------:R-:W3:Y:S01]  /*6ed0*/  LDCU.64 UR8, c[0x0][0x3a0] ;  /* 0x00007400ff0877ac */ /* 0x000ee20008000a00 */
[----:B--2---:R-:W-:Y:S02]  /*6ee0*/  SHF.R.U32.HI R6, RZ, UR5, R0 ;  /* 0x00000005ff067c19 */ /* 0x004fe40008011600 */
[----:B-1----:R-:W-:Y:S02]  /*6ef0*/  LOP3.LUT R13, R0, 0x80000000, RZ, 0x3c, !PT ;  /* 0x80000000000d7812 */ /* 0x002fe400078e3cff */
[----:B------:R-:W-:-:S05]  /*6f00*/  LOP3.LUT R6, R6, UR4, RZ, 0x30, !PT ;  /* 0x0000000406067c12 */ /* 0x000fca000f8e30ff */
[----:B------:R-:W-:-:S05]  /*6f10*/  IMAD R6, R6, 0x8, R7 ;  /* 0x0000000806067824 */ /* 0x000fca00078e0207 */
[----:B------:R-:W1:Y:S02]  /*6f20*/  LDS.64 R10, [R6+0x6600] ;  /* 0x00660000060a7984 */ /* 0x000e640000000a00 */
[----:B-1----:R-:W-:-:S05]  /*6f30*/  IADD3 R12, P2, PT, R10, R3, RZ ;  /* 0x000000030a0c7210 */ /* 0x002fca0007f5e0ff */
[----:B------:R-:W-:Y:S01]  /*6f40*/  IMAD.X R11, RZ, RZ, R11, P2 ;  /* 0x000000ffff0b7224 */ /* 0x000fe200010e060b */
[----:B---3--:R-:W-:-:S04]  /*6f50*/  LEA R10, P2, R12, UR8, 0x2 ;  /* 0x000000080c0a7c11 */ /* 0x008fc8000f8410ff */
[----:B------:R-:W-:-:S05]  /*6f60*/  LEA.HI.X R11, R12, UR9, R11, 0x2, P2 ;  /* 0x000000090c0b7c11 */ /* 0x000fca00090f140b */
[----:B------:R2:W-:Y:S04]  /*6f70*/  STG.E desc[UR6][R10.64+0x600], R13 ;  /* 0x0006000d0a007986 */ /* 0x0005e8000c101906 */
.L_x_81:
[----:B------:R-:W-:Y:S05]  /*6f80*/  BSYNC.RECONVERGENT B0 ;  /* 0x0000000000007941 */ /* 0x000fea0003800200 */
.L_x_80:
[----:B------:R-:W-:Y:S01]  /*6f90*/  NOP ;  /* 0x0000000000007918 */ /* 0x000fe20000000000 */
[----:B------:R-:W-:Y:S01]  /*6fa0*/  BSSY.RECONVERGENT B0, `(.L_x_82) ;  /* 0x0000011000007945 */ /* 0x000fe20003800200 */
[----:B------:R-:W-:Y:S02]  /*6fb0*/  ISETP.GE.AND P2, PT, R8, R9, PT ;  /* 0x000000090800720c */ /* 0x000fe40003f46270 */
[----:B------:R-:W-:Y:S01]  /*6fc0*/  LOP3.LUT R8, R3, 0xc00, RZ, 0xfc, !PT ;  /* 0x00000c0003087812 */ /* 0x000fe200078efcff */
[----:B------:R-:W-:Y:S10]  /*6fd0*/  @P3 BRA `(.L_x_83) ;  /* 0x0000000000343947 */ /* 0x000ff40003800000 */
[----:B------:R-:W3:Y:S01]  /*6fe0*/  LDS R0, [R22+0xc00] ;  /* 0x000c000016007984 */ /* 0x000ee20000000800 */
[----:B------:R-:W3:Y:S01]  /*6ff0*/  LDCU UR5, c[0x0][0x3c4] ;  /* 0x00007880ff0577ac */ /* 0x000ee20008000800 */
[----:B------:R-:W4:Y:S01]  /*7000*/  LDCU.64 UR8, c[0x0][0x3a0] ;  /* 0x00007400ff0877ac */ /* 0x000f220008000a00 */
[----:B---3--:R-:W-:Y:S02]  /*7010*/  SHF.R.U32.HI R6, RZ, UR5, R0 ;  /* 0x00000005ff067c19 */ /* 0x008fe40008011600 */
[----:B-12---:R-:W-:Y:S02]  /*7020*/  LOP3.LUT R13, R0, 0x80000000, RZ, 0x3c, !PT ;  /* 0x80000000000d7812 */ /* 0x006fe400078e3cff */
[----:B------:R-:W-:-:S05]  /*7030*/  LOP3.LUT R6, R6, UR4, RZ, 0x30, !PT ;  /* 0x0000000406067c12 */ /* 0x000fca000f8e30ff */
[----:B------:R-:W-:-:S05]  /*7040*/  IMAD R6, R6, 0x8, R7 ;  /* 0x0000000806067824 */ /* 0x000fca00078e0207 */
[----:B------:R-:W1:Y:S02]  /*7050*/  LDS.64 R10, [R6+0x6600] ;  /* 0x00660000060a7984 */ /* 0x000e640000000a00 */
[----:B-1----:R-:W-:-:S05]  /*7060*/  IADD3 R12, P3, PT, R10, R3, RZ ;  /* 0x000000030a0c7210 */ /* 0x002fca0007f7e0ff */
[----:B------:R-:W-:Y:S01]  /*7070*/  IMAD.X R11, RZ, RZ, R11, P3 ;  /* 0x000000ffff0b7224 */ /* 0x000fe200018e060b */
[----:B----4-:R-:W-:-:S04]  /*7080*/  LEA R10, P3, R12, UR8, 0x2 ;  /* 0x000000080c0a7c11 */ /* 0x010fc8000f8610ff */
[----:B------:R-:W-:-:S05]  /*7090*/  LEA.HI.X R11, R12, UR9, R11, 0x2, P3 ;  /* 0x000000090c0b7c11 */ /* 0x000fca00098f140b */
[----:B------:R3:W-:Y:S04]  /*70a0*/  STG.E desc[UR6][R10.64+0xc00], R13 ;  /* 0x000c000d0a007986 */ /* 0x0007e8000c101906 */
.L_x_83:
[----:B------:R-:W-:Y:S05]  /*70b0*/  BSYNC.RECONVERGENT B0 ;  /* 0x0000000000007941 */ /* 0x000fea0003800200 */
.L_x_82:
[----:B------:R-:W-:Y:S01]  /*70c0*/  NOP ;  /* 0x0000000000007918 */ /* 0x000fe20000000000 */
[----:B------:R-:W-:Y:S01]  /*70d0*/  BSSY.RECONVERGENT B0, `(.L_x_84) ;  /* 0x0000011000007945 */ /* 0x000fe20003800200 */
[----:B------:R-:W-:Y:S01]  /*70e0*/  ISETP.GE.AND P3, PT, R8, R9, PT ;  /* 0x000000090800720c */ /* 0x000fe20003f66270 */
[----:B------:R-:W-:Y:S02]  /*70f0*/  VIADD R8, R3, 0xd80 ;  /* 0x00000d8003087836 */ /* 0x000fe40000000000 */
[----:B------:R-:W-:Y:S10]  /*7100*/  @P4 BRA `(.L_x_85) ;  /* 0x0000000000344947 */ /* 0x000ff40003800000 */
[----:B------:R-:W4:Y:S01]  /*7110*/  LDS R0, [R22+0x1200] ;  /* 0x0012000016007984 */ /* 0x000f220000000800 */
[----:B------:R-:W4:Y:S01]  /*7120*/  LDCU UR5, c[0x0][0x3c4] ;  /* 0x00007880ff0577ac */ /* 0x000f220008000800 */
[----:B------:R-:W5:Y:S01]  /*7130*/  LDCU.64 UR8, c[0x0][0x3a0] ;  /* 0x00007400ff0877ac */ /* 0x000f620008000a00 */
[----:B----4-:R-:W-:Y:S02]  /*7140*/  SHF.R.U32.HI R6, RZ, UR5, R0 ;  /* 0x00000005ff067c19 */ /* 0x010fe40008011600 */
[----:B-123--:R-:W-:Y:S02]  /*7150*/  LOP3.LUT R13, R0, 0x80000000, RZ, 0x3c, !PT ;  /* 0x80000000000d7812 */ /* 0x00efe400078e3cff */
[----:B------:R-:W-:-:S05]  /*7160*/  LOP3.LUT R6, R6, UR4, RZ, 0x30, !PT ;  /* 0x0000000406067c12 */ /* 0x000fca000f8e30ff */
[----:B------:R-:W-:-:S05]  /*7170*/  IMAD R6, R6, 0x8, R7 ;  /* 0x0000000806067824 */ /* 0x000fca00078e0207 */
[----:B------:R-:W1:Y:S02]  /*7180*/  LDS.64 R10, [R6+0x6600] ;  /* 0x00660000060a7984 */ /* 0x000e640000000a00 */
[----:B-1----:R-:W-:-:S05]  /*7190*/  IADD3 R12, P4, PT, R10, R3, RZ ;  /* 0x000000030a0c7210 */ /* 0x002fca0007f9e0ff */
[----:B------:R-:W-:Y:S01]  /*71a0*/  IMAD.X R11, RZ, RZ, R11, P4 ;  /* 0x000000ffff0b7224 */ /* 0x000fe200020e060b */
[----:B-----5:R-:W-:-:S04]  /*71b0*/  LEA R10, P4, R12, UR8, 0x2 ;  /* 0x000000080c0a7c11 */ /* 0x020fc8000f8810ff */
[----:B------:R-:W-:-:S05]  /*71c0*/  LEA.HI.X R11, R12, UR9, R11, 0x2, P4 ;  /* 0x000000090c0b7c11 */ /* 0x000fca000a0f140b */
[----:B------:R4:W-:Y:S04]  /*71d0*/  STG.E desc[UR6][R10.64+0x1200], R13 ;  /* 0x0012000d0a007986 */ /* 0x0009e8000c101906 */
.L_x_85:
[----:B------:R-:W-:Y:S05]  /*71e0*/  BSYNC.RECONVERGENT B0 ;  /* 0x0000000000007941 */ /* 0x000fea0003800200 */
.L_x_84:
[----:B------:R-:W-:Y:S01]  /*71f0*/  NOP ;  /* 0x0000000000007918 */ /* 0x000fe20000000000 */
[----:B------:R-:W-:Y:S01]  /*7200*/  BSSY.RECONVERGENT B0, `(.L_x_86) ;  /* 0x0000011000007945 */ /* 0x000fe20003800200 */
[----:B------:R-:W-:Y:S01]  /*7210*/  ISETP.GE.AND P4, PT, R8, R9, PT ;  /* 0x000000090800720c */ /* 0x000fe20003f86270 */
[----:B------:R-:W-:Y:S02]  /*7220*/  VIADD R8, R3, 0xf00 ;  /* 0x00000f0003087836 */ /* 0x000fe40000000000 */
[----:B------:R-:W-:Y:S10]  /*7230*/  @P5 BRA `(.L_x_87) ;  /* 0x0000000000345947 */ /* 0x000ff40003800000 */
[----:B------:R-:W5:Y:S01]  /*7240*/  LDS R0, [R22+0x1800] ;  /* 0x0018000016007984 */ /* 0x000f620000000800 */
[----:B------:R-:W5:Y:S01]  /*7250*/  LDCU UR5, c[0x0][0x3c4] ;  /* 0x00007880ff0577ac */ /* 0x000f620008000800 */
[----:B------:R-:W0:Y:S01]  /*7260*/  LDCU.64 UR8, c[0x0][0x3a0] ;  /* 0x00007400ff0877ac */ /* 0x000e220008000a00 */
[----:B-----5:R-:W-:Y:S02]  /*7270*/  SHF.R.U32.HI R6, RZ, UR5, R0 ;  /* 0x00000005ff067c19 */ /* 0x020fe40008011600 */
[----:B-1234-:R-:W-:Y:S02]  /*7280*/  LOP3.LUT R13, R0, 0x80000000, RZ, 0x3c, !PT ;  /* 0x80000000000d7812 */ /* 0x01efe400078e3cff */
[----:B------:R-:W-:-:S05]  /*7290*/  LOP3.LUT R6, R6, UR4, RZ, 0x30, !PT ;  /* 0x0000000406067c12 */ /* 0x000fca000f8e30ff */
[----:B------:R-:W-:-:S05]  /*72a0*/  IMAD R6, R6, 0x8, R7 ;  /* 0x0000000806067824 */ /* 0x000fca00078e0207 */
[----:B------:R-:W1:Y:S02]  /*72b0*/  LDS.64 R10, [R6+0x6600] ;  /* 0x00660000060a7984 */ /* 0x000e640000000a00 */
[----:B-1----:R-:W-:-:S05]  /*72c0*/  IADD3 R12, P5, PT, R10, R3, RZ ;  /* 0x000000030a0c7210 */ /* 0x002fca0007fbe0ff */
[----:B------:R-:W-:Y:S01]  /*72d0*/  IMAD.X R11, RZ, RZ, R11, P5 ;  /* 0x000000ffff0b7224 */ /* 0x000fe200028e060b */
[----:B0-----:R-:W-:-:S04]  /*72e0*/  LEA R10, P5, R12, UR8, 0x2 ;  /* 0x000000080c0a7c11 */ /* 0x001fc8000f8a10ff */
[----:B------:R-:W-:-:S05]  /*72f0*/  LEA.HI.X R11, R12, UR9, R11, 0x2, P5 ;  /* 0x000000090c0b7c11 */ /* 0x000fca000a8f140b */
[----:B------:R0:W-:Y:S04]  /*7300*/  STG.E desc[UR6][R10.64+0x1800], R13 ;  /* 0x0018000d0a007986 */ /* 0x0001e8000c101906 */
.L_x_87:
[----:B------:R-:W-:Y:S05]  /*7310*/  BSYNC.RECONVERGENT B0 ;  /* 0x0000000000007941 */ /* 0x000fea0003800200 */
.L_x_86:
        /* <DEDUP_REMOVED lines=9> */
[----:B01234-:R-:W-:Y:S02]  /*73b0*/  LOP3.LUT R13, R0, 0x80000000, RZ, 0x3c, !PT ;  /* 0x80000000000d7812 */ /* 0x01ffe400078e3cff */
[----:B------:R-:W-:-:S05]  /*73c0*/  LOP3.LUT R6, R6, UR4, RZ, 0x30, !PT ;  /* 0x0000000406067c12 */ /* 0x000fca000f8e30ff */
[----:B------:R-:W-:-:S05]  /*73d0*/  IMAD R6, R6, 0x8, R7 ;  /* 0x0000000806067824 */ /* 0x000fca00078e0207 */
[----:B------:R-:W0:Y:S02]  /*73e0*/  LDS.64 R10, [R6+0x6600] ;  /* 0x00660000060a7984 */ /* 0x000e240000000a00 */
[----:B0-----:R-:W-:-:S05]  /*73f0*/  IADD3 R12, P6, PT, R10, R3, RZ ;  /* 0x000000030a0c7210 */ /* 0x001fca0007fde0ff */
[----:B------:R-:W-:Y:S01]  /*7400*/  IMAD.X R11, RZ, RZ, R11, P6 ;  /* 0x000000ffff0b7224 */ /* 0x000fe200030e060b */
[----:B------:R-:W-:-:S04]  /*7410*/  LEA R10, P6, R12, UR8, 0x2 ;  /* 0x000000080c0a7c11 */ /* 0x000fc8000f8c10ff */
[----:B------:R-:W-:-:S05]  /*7420*/  LEA.HI.X R11, R12, UR9, R11, 0x2, P6 ;  /* 0x000000090c0b7c11 */ /* 0x000fca000b0f140b */
[----:B------:R0:W-:Y:S04]  /*7430*/  STG.E desc[UR6][R10.64+0x1e00], R13 ;  /* 0x001e000d0a007986 */ /* 0x0001e8000c101906 */
.L_x_89:
[----:B------:R-:W-:Y:S05]  /*7440*/  BSYNC.RECONVERGENT B0 ;  /* 0x0000000000007941 */ /* 0x000fea0003800200 */
.L_x_88:
        /* <DEDUP_REMOVED lines=18> */
.L_x_91:
[----:B------:R-:W-:Y:S05]  /*7570*/  BSYNC.RECONVERGENT B0 ;  /* 0x0000000000007941 */ /* 0x000fea0003800200 */
.L_x_90:
        /* <DEDUP_REMOVED lines=18> */
.L_x_93:
[----:B------:R-:W-:Y:S05]  /*76a0*/  BSYNC.RECONVERGENT B0 ;  /* 0x0000000000007941 */ /* 0x000fea0003800200 */
.L_x_92:
        /* <DEDUP_REMOVED lines=18> */
.L_x_95:
[----:B------:R-:W-:Y:S05]  /*77d0*/  BSYNC.RECONVERGENT B0 ;  /* 0x0000000000007941 */ /* 0x000fea0003800200 */
.L_x_94:
        /* <DEDUP_REMOVED lines=18> */
.L_x_97:
[----:B------:R-:W-:Y:S05]  /*7900*/  BSYNC.RECONVERGENT B0 ;  /* 0x0000000000007941 */ /* 0x000fea0003800200 */
.L_x_96:
[----:B------:R-:W-:Y:S01]  /*7910*/  NOP ;  /* 0x0000000000007918 */ /* 0x000fe20000000000 */
[----:B------:R-:W-:Y:S01]  /*7920*/  BSSY.RECONVERGENT B0, `(.L_x_98) ;  /* 0x0000011000007945 */ /* 0x000fe20003800200 */
[----:B------:R-:W-:Y:S02]  /*7930*/  ISETP.GE.AND P4, PT, R8, R9, PT ;  /* 0x000000090800720c */ /* 0x000fe40003f86270 */
[----:B------:R-:W-:Y:S01]  /*7940*/  LOP3.LUT R8, R3, 0x1800, RZ, 0xfc, !PT ;  /* 0x0000180003087812 */ /* 0x000fe200078efcff */
        /* <DEDUP_REMOVED lines=14> */
.L_x_99:
[----:B------:R-:W-:Y:S05]  /*7a30*/  BSYNC.RECONVERGENT B0 ;  /* 0x0000000000007941 */ /* 0x000fea0003800200 */
.L_x_98:
[----:B------:R-:W-:Y:S01]  /*7a40*/  NOP ;  /* 0x0000000000007918 */ /* 0x000fe20000000000 */
[----:B------:R-:W-:Y:S01]  /*7a50*/  BSSY.RECONVERGENT B0, `(.L_x_100) ;  /* 0x0000010000007945 */ /* 0x000fe20003800200 */
[----:B------:R-:W-:-:S03]  /*7a60*/  ISETP.GE.AND P5, PT, R8, R9, PT ;  /* 0x000000090800720c */ /* 0x000fc60003fa6270 */
        /* <DEDUP_REMOVED lines=14> */
.L_x_101:
[----:B------:R-:W-:Y:S05]  /*7b50*/  BSYNC.RECONVERGENT B0 ;  /* 0x0000000000007941 */ /* 0x000fea0003800200 */
.L_x_100:
[----:B------:R-:W-:Y:S01]  /*7b60*/  NOP ;  /* 0x0000000000007918 */ /* 0x000fe20000000000 */
[----:B------:R-:W-:Y:S04]  /*7b70*/  BSSY.RECONVERGENT B0, `(.L_x_102) ;  /* 0x000000f000007945 */ /* 0x000fe80003800200 */
[----:B------:R-:W-:Y:S05]  /*7b80*/  @P1 BRA `(.L_x_103) ;  /* 0x0000000000341947 */ /* 0x000fea0003800000 */
        /* <DEDUP_REMOVED lines=13> */
.L_x_103:
[----:B------:R-:W-:Y:S05]  /*7c60*/  BSYNC.RECONVERGENT B0 ;  /* 0x0000000000007941 */ /* 0x000fea0003800200 */
.L_x_102:
        /* <DEDUP_REMOVED lines=16> */
.L_x_105:
[----:B------:R-:W-:Y:S05]  /*7d70*/  BSYNC.RECONVERGENT B0 ;  /* 0x0000000000007941 */ /* 0x000fea0003800200 */
.L_x_104:
        /* <DEDUP_REMOVED lines=16> */
.L_x_107:
[----:B------:R-:W-:Y:S05]  /*7e80*/  BSYNC.RECONVERGENT B0 ;  /* 0x0000000000007941 */ /* 0x000fea0003800200 */
.L_x_106:
        /* <DEDUP_REMOVED lines=16> */
.L_x_109:
[----:B------:R-:W-:Y:S05]  /*7f90*/  BSYNC.RECONVERGENT B0 ;  /* 0x0000000000007941 */ /* 0x000fea0003800200 */
.L_x_108:
[----:B------:R-:W-:Y:S01]  /*7fa0*/  NOP ;  /* 0x0000000000007918 */ /* 0x000fe20000000000 */
[----:B------:R-:W-:Y:S04]  /*7fb0*/  BSSY.RECONVERGENT B0, `(.L_x_110) ;  /* 0x000000f000007945 */ /* 0x000fe80003800200 */
[----:B------:R-:W-:Y:S05]  /*7fc0*/  @P5 BRA `(.L_x_111) ;  /* 0x0000000000345947 */ /* 0x000fea0003800000 */
[----:B------:R-:W5:Y:S01]  /*7fd0*/  LDS R0, [R22+0x6000] ;  /* 0x0060000016007984 */ /* 0x000f620000000800 */
[----:B------:R-:W5:Y:S01]  /*7fe0*/  LDCU UR5, c[0x0][0x3c4] ;  /* 0x00007880ff0577ac */ /* 0x000f620008000800 */
[----:B------:R-:W1:Y:S01]  /*7ff0*/  LDCU.64 UR8, c[0x0][0x3a0] ;  /* 0x00007400ff0877ac */ /* 0x000e620008000a00 */
[----:B-----5:R-:W-:-:S04]  /*8000*/  SHF.R.U32.HI R6, RZ, UR5, R0 ;  /* 0x00000005ff067c19 */ /* 0x020fc80008011600 */
[----:B------:R-:W-:-:S05]  /*8010*/  LOP3.LUT R6, R6, UR4, RZ, 0x30, !PT ;  /* 0x0000000406067c12 */ /* 0x000fca000f8e30ff */
[----:B0-----:R-:W-:-:S05]  /*8020*/  IMAD R8, R6, 0x8, R7 ;  /* 0x0000000806087824 */ /* 0x001fca00078e0207 */
[----:B------:R-:W0:Y:S02]  /*8030*/  LDS.64 R6, [R8+0x6600] ;  /* 0x0066000008067984 */ /* 0x000e240000000a00 */
[----:B0-----:R-:W-:-:S05]  /*8040*/  IADD3 R9, P1, PT, R6, R3, RZ ;  /* 0x0000000306097210 */ /* 0x001fca0007f3e0ff */
[----:B-1234-:R-:W-:Y:S01]  /*8050*/  IMAD.X R10, RZ, RZ, R7, P1 ;  /* 0x000000ffff0a7224 */ /* 0x01efe200008e0607 */
[----:B------:R-:W-:-:S04]  /*8060*/  LEA R6, P1, R9, UR8, 0x2 ;  /* 0x0000000809067c11 */ /* 0x000fc8000f8210ff */
[----:B------:R-:W-:Y:S02]  /*8070*/  LEA.HI.X R7, R9, UR9, R10, 0x2, P1 ;  /* 0x0000000909077c11 */ /* 0x000fe400088f140a */
[----:B------:R-:W-:-:S05]  /*8080*/  LOP3.LUT R9, R0, 0x80000000, RZ, 0x3c, !PT ;  /* 0x8000000000097812 */ /* 0x000fca00078e3cff */
[----:B------:R0:W-:Y:S02]  /*8090*/  STG.E desc[UR6][R6.64+0x6000], R9 ;  /* 0x0060000906007986 */ /* 0x0001e4000c101906 */
.L_x_111:
[----:B------:R-:W-:Y:S05]  /*80a0*/  BSYNC.RECONVERGENT B0 ;  /* 0x0000000000007941 */ /* 0x000fea0003800200 */
.L_x_110:
[----:B------:R-:W-:Y:S01]  /*80b0*/  NOP ;  /* 0x0000000000007918 */ /* 0x000fe20000000000 */
.L_x_77:
[----:B------:R-:W5:Y:S01]  /*80c0*/  LDS R0, [R22] ;  /* 0x0000000016007984 */ /* 0x000f620000000800 */
[----:B------:R-:W5:Y:S03]  /*80d0*/  LDCU UR5, c[0x0][0x3c4] ;  /* 0x00007880ff0577ac */ /* 0x000f660008000800 */
[----:B01----:R-:W0:Y:S04]  /*80e0*/  LDS R6, [R22+0x600] ;  /* 0x0006000016067984 */ /* 0x003e280000000800 */
[----:B------:R-:W1:Y:S04]  /*80f0*/  LDS R7, [R22+0xc00] ;  /* 0x000c000016077984 */ /* 0x000e680000000800 */
[----:B------:R-:W1:Y:S04]  /*8100*/  LDS R8, [R22+0x1200] ;  /* 0x0012000016087984 */ /* 0x000e680000000800 */
[----:B------:R-:W1:Y:S04]  /*8110*/  LDS R9, [R22+0x1800] ;  /* 0x0018000016097984 */ /* 0x000e680000000800 */
[----:B--234-:R-:W2:Y:S04]  /*8120*/  LDS R10, [R22+0x1e00] ;  /* 0x001e0000160a7984 */ /* 0x01cea80000000800 */
[----:B------:R-:W3:Y:S04]  /*8130*/  LDS R11, [R22+0x2400] ;  /* 0x00240000160b7984 */ /* 0x000ee80000000800 */
[----:B------:R-:W4:Y:S04]  /*8140*/  LDS R12, [R22+0x2a00] ;  /* 0x002a0000160c7984 */ /* 0x000f280000000800 */
[----:B------:R-:W4:Y:S04]  /*8150*/  LDS R13, [R22+0x3000] ;  /* 0x00300000160d7984 */ /* 0x000f280000000800 */
[----:B------:R-:W4:Y:S04]  /*8160*/  LDS R14, [R22+0x3600] ;  /* 0x00360000160e7984 */ /* 0x000f280000000800 */
[----:B------:R-:W4:Y:S01]  /*8170*/  LDS R15, [R22+0x3c00] ;  /* 0x003c0000160f7984 */ /* 0x000f220000000800 */
[----:B-----5:R-:W-:-:S03]  /*8180*/  SHF.R.U32.HI R0, RZ, UR5, R0 ;  /* 0x00000005ff007c19 */ /* 0x020fc60008011600 */
[----:B------:R-:W5:Y:S01]  /*8190*/  LDS R16, [R22+0x4200] ;  /* 0x0042000016107984 */ /* 0x000f620000000800 */
[----:B0-----:R-:W-:-:S03]  /*81a0*/  SHF.R.U32.HI R6, RZ, UR5, R6 ;  /* 0x00000005ff067c19 */ /* 0x001fc60008011606 */
[----:B------:R-:W0:Y:S01]  /*81b0*/  LDS R17, [R22+0x4800] ;  /* 0x0048000016117984 */ /* 0x000e220000000800 */
[----:B-1----:R-:W-:-:S03]  /*81c0*/  SHF.R.U32.HI R7, RZ, UR5, R7 ;  /* 0x00000005ff077c19 */ /* 0x002fc60008011607 */
[----:B------:R-:W1:Y:S01]  /*81d0*/  LDS R18, [R22+0x4e00] ;  /* 0x004e000016127984 */ /* 0x000e620000000800 */
[----:B------:R-:W-:-:S03]  /*81e0*/  SHF.R.U32.HI R8, RZ, UR5, R8 ;  /* 0x00000005ff087c19 */ /* 0x000fc60008011608 */
[----:B------:R-:W1:Y:S01]  /*81f0*/  LDS R19, [R22+0x5400] ;  /* 0x0054000016137984 */ /* 0x000e620000000800 */
[----:B------:R-:W-:-:S03]  /*8200*/  SHF.R.U32.HI R9, RZ, UR5, R9 ;  /* 0x00000005ff097c19 */ /* 0x000fc60008011609 */
[----:B------:R-:W1:Y:S01]  /*8210*/  LDS R20, [R22+0x5a00] ;  /* 0x005a000016147984 */ /* 0x000e620000000800 */
[----:B--2---:R-:W-:-:S03]  /*8220*/  SHF.R.U32.HI R10, RZ, UR5, R10 ;  /* 0x00000005ff0a7c19 */ /* 0x004fc6000801160a */
[----:B------:R-:W2:Y:S01]  /*8230*/  LDS R21, [R22+0x6000] ;  /* 0x0060000016157984 */ /* 0x000ea20000000800 */
[----:B---3--:R-:W-:Y:S02]  /*8240*/  SHF.R.U32.HI R11, RZ, UR5, R11 ;  /* 0x00000005ff0b7c19 */ /* 0x008fe4000801160b */
[----:B----4-:R-:W-:Y:S02]  /*8250*/  SHF.R.U32.HI R12, RZ, UR5, R12 ;  /* 0x00000005ff0c7c19 */ /* 0x010fe4000801160c */
[----:B------:R-:W-:Y:S02]  /*8260*/  SHF.R.U32.HI R13, RZ, UR5, R13 ;  /* 0x00000005ff0d7c19 */ /* 0x000fe4000801160d */
[----:B------:R-:W-:Y:S02]  /*8270*/  SHF.R.U32.HI R43, RZ, UR5, R14 ;  /* 0x00000005ff2b7c19 */ /* 0x000fe4000801160e */
[----:B------:R-:W-:Y:S02]  /*8280*/  LOP3.LUT R14, R12, UR4, RZ, 0x30, !PT ;  /* 0x000000040c0e7c12 */ /* 0x000fe4000f8e30ff */
[----:B------:R-:W-:-:S02]  /*8290*/  SHF.R.U32.HI R44, RZ, UR5, R15 ;  /* 0x00000005ff2c7c19 */ /* 0x000fc4000801160f */
[----:B------:R-:W-:Y:S02]  /*82a0*/  LOP3.LUT R15, R11, UR4, RZ, 0x30, !PT ;  /* 0x000000040b0f7c12 */ /* 0x000fe4000f8e30ff */
[----:B-----5:R-:W-:Y:S02]  /*82b0*/  SHF.R.U32.HI R45, RZ, UR5, R16 ;  /* 0x00000005ff2d7c19 */ /* 0x020fe40008011610 */
[----:B------:R-:W-:Y:S02]  /*82c0*/  LOP3.LUT R16, R10, UR4, RZ, 0x30, !PT ;  /* 0x000000040a107c12 */ /* 0x000fe4000f8e30ff */
[----:B0-----:R-:W-:Y:S02]  /*82d0*/  SHF.R.U32.HI R46, RZ, UR5, R17 ;  /* 0x00000005ff2e7c19 */ /* 0x001fe40008011611 */
[----:B------:R-:W-:Y:S02]  /*82e0*/  LOP3.LUT R17, R9, UR4, RZ, 0x30, !PT ;  /* 0x0000000409117c12 */ /* 0x000fe4000f8e30ff */
[----:B-1----:R-:W-:-:S02]  /*82f0*/  SHF.R.U32.HI R47, RZ, UR5, R18 ;  /* 0x00000005ff2f7c19 */ /* 0x002fc40008011612 */
[----:B------:R-:W-:Y:S02]  /*8300*/  LOP3.LUT R18, R8, UR4, RZ, 0x30, !PT ;  /* 0x0000000408127c12 */ /* 0x000fe4000f8e30ff */
[----:B------:R-:W-:Y:S02]  /*8310*/  SHF.R.U32.HI R48, RZ, UR5, R19 ;  /* 0x00000005ff307c19 */ /* 0x000fe40008011613 */
[----:B------:R-:W-:Y:S02]  /*8320*/  LOP3.LUT R19, R7, UR4, RZ, 0x30, !PT ;  /* 0x0000000407137c12 */ /* 0x000fe4000f8e30ff */
[----:B------:R-:W-:Y:S02]  /*8330*/  SHF.R.U32.HI R49, RZ, UR5, R20 ;  /* 0x00000005ff317c19 */ /* 0x000fe40008011614 */
[----:B------:R-:W-:Y:S02]  /*8340*/  LOP3.LUT R20, R6, UR4, RZ, 0x30, !PT ;  /* 0x0000000406147c12 */ /* 0x000fe4000f8e30ff */
[----:B--2---:R-:W-:-:S02]  /*8350*/  SHF.R.U32.HI R50, RZ, UR5, R21 ;  /* 0x00000005ff327c19 */ /* 0x004fc40008011615 */
[----:B------:R-:W-:Y:S02]  /*8360*/  LOP3.LUT R21, R0, UR4, RZ, 0x30, !PT ;  /* 0x0000000400157c12 */ /* 0x000fe4000f8e30ff */
[----:B------:R-:W-:Y:S02]  /*8370*/  LOP3.LUT R13, R13, UR4, RZ, 0x30, !PT ;  /* 0x000000040d0d7c12 */ /* 0x000fe4000f8e30ff */
[----:B------:R-:W-:Y:S02]  /*8380*/  LOP3.LUT R12, R43, UR4, RZ, 0x30, !PT ;  /* 0x000000042b0c7c12 */ /* 0x000fe4000f8e30ff */
[----:B------:R-:W-:Y:S02]  /*8390*/  LOP3.LUT R11, R44, UR4, RZ, 0x30, !PT ;  /* 0x000000042c0b7c12 */ /* 0x000fe4000f8e30ff */
[----:B------:R-:W-:Y:S02]  /*83a0*/  LOP3.LUT R10, R45, UR4, RZ, 0x30, !PT ;  /* 0x000000042d0a7c12 */ /* 0x000fe4000f8e30ff */
[----:B------:R-:W-:-:S02]  /*83b0*/  LOP3.LUT R9, R46, UR4, RZ, 0x30, !PT ;  /* 0x000000042e097c12 */ /* 0x000fc4000f8e30ff */
[----:B------:R-:W-:Y:S02]  /*83c0*/  LOP3.LUT R8, R47, UR4, RZ, 0x30, !PT ;  /* 0x000000042f087c12 */ /* 0x000fe4000f8e30ff */
[----:B------:R-:W-:Y:S02]  /*83d0*/  LOP3.LUT R7, R48, UR4, RZ, 0x30, !PT ;  /* 0x0000000430077c12 */ /* 0x000fe4000f8e30ff */
[----:B------:R-:W-:Y:S02]  /*83e0*/  LOP3.LUT R6, R49, UR4, RZ, 0x30, !PT ;  /* 0x0000000431067c12 */ /* 0x000fe4000f8e30ff */
[----:B------:R-:W-:Y:S01]  /*83f0*/  LOP3.LUT R0, R50, UR4, RZ, 0x30, !PT ;  /* 0x0000000432007c12 */ /* 0x000fe2000f8e30ff */
[----:B------:R-:W-:Y:S06]  /*8400*/  @P0 BRA `(.L_x_112) ;  /* 0x0000000000640947 */ /* 0x000fec0003800000 */
[----:B------:R-:W0:Y:S01]  /*8410*/  LDCU.64 UR4, c[0x0][0x3b8] ;  /* 0x00007700ff0477ac */ /* 0x000e220008000a00 */
[----:B------:R-:W-:Y:S01]  /*8420*/  IMAD R5, R42, 0x1980, RZ ;  /* 0x000019802a057824 */ /* 0x000fe200078e02ff */
[----:B------:R-:W-:-:S04]  /*8430*/  LOP3.LUT R2, R41, 0x1f, R3, 0xf8, !PT ;  /* 0x0000001f29027812 */ /* 0x000fc800078ef803 */
[----:B------:R-:W-:-:S04]  /*8440*/  IADD3 R3, P1, PT, R5, R2, RZ ;  /* 0x0000000205037210 */ /* 0x000fc80007f3e0ff */
[----:B------:R-:W-:Y:S02]  /*8450*/  LEA.HI.X.SX32 R4, R5, RZ, 0x1, P1 ;  /* 0x000000ff05047211 */ /* 0x000fe400008f0eff */
[----:B0-----:R-:W-:-:S04]  /*8460*/  LEA R2, P1, R3, UR4, 0x2 ;  /* 0x0000000403027c11 */ /* 0x001fc8000f8210ff */
        /* <DEDUP_REMOVED lines=19> */
.L_x_112:
[----:B------:R-:W-:Y:S01]  /*85a0*/  IMAD.IADD R60, R23, 0x1, -R54 ;  /* 0x00000001173c7824 */ /* 0x000fe200078e0a36 */
[----:B------:R-:W0:Y:S01]  /*85b0*/  LDCU.64 UR4, c[0x0][0x3b8] ;  /* 0x00007700ff0477ac */ /* 0x000e220008000a00 */
[----:B------:R-:W-:-:S03]  /*85c0*/  VIADD R3, R57, 0x20 ;  /* 0x0000002039037836 */ /* 0x000fc60000000000 */
[-C--:B------:R-:W-:Y:S02]  /*85d0*/  ISETP.GE.AND P2, PT, R57, R60.reuse, PT ;  /* 0x0000003c3900720c */ /* 0x080fe40003f46270 */
[----:B------:R-:W-:Y:S01]  /*85e0*/  ISETP.GE.AND P1, PT, R3, R60, PT ;  /* 0x0000003c0300720c */ /* 0x000fe20003f26270 */
[----:B------:R-:W-:-:S05]  /*85f0*/  VIADD R3, R57, 0x40 ;  /* 0x0000004039037836 */ /* 0x000fca0000000000 */
[----:B------:R-:W-:Y:S01]  /*8600*/  ISETP.GE.AND P5, PT, R3, R60, PT ;  /* 0x0000003c0300720c */ /* 0x000fe20003fa6270 */
[----:B------:R-:W-:-:S05]  /*8610*/  VIADD R3, R57, 0x60 ;  /* 0x0000006039037836 */ /* 0x000fca0000000000 */
[----:B------:R-:W-:Y:S01]  /*8620*/  ISETP.GE.AND P4, PT, R3, R60, PT ;  /* 0x0000003c0300720c */ /* 0x000fe20003f86270 */
[----:B------:R-:W-:Y:S01]  /*8630*/  VIADD R3, R57, 0x80 ;  /* 0x0000008039037836 */ /* 0x000fe20000000000 */
[----:B0-----:R-:W-:Y:S01]  /*8640*/  IADD3 R2, P6, PT, R5, UR4, RZ ;  /* 0x0000000405027c10 */ /* 0x001fe2000ffde0ff */
[----:B------:R-:W-:-:S03]  /*8650*/  VIADD R5, R57, 0xa0 ;  /* 0x000000a039057836 */ /* 0x000fc60000000000 */
[-C--:B------:R-:W-:Y:S02]  /*8660*/  ISETP.GE.AND P3, PT, R3, R60.reuse, PT ;  /* 0x0000003c0300720c */ /* 0x080fe40003f66270 */
[----:B------:R-:W-:Y:S02]  /*8670*/  IADD3.X R3, PT, PT, R4, UR5, RZ, P6, !PT ;  /* 0x0000000504037c10 */ /* 0x000fe4000b7fe4ff */
[-C--:B------:R-:W-:Y:S01]  /*8680*/  ISETP.GE.AND P6, PT, R5, R60.reuse, PT ;  /* 0x0000003c0500720c */ /* 0x080fe20003fc6270 */
[----:B------:R-:W-:Y:S02]  /*8690*/  VIADD R5, R57, 0xc0 ;  /* 0x000000c039057836 */ /* 0x000fe40000000000 */
[----:B------:R-:W5:Y:S03]  /*86a0*/  @!P2 LDG.E R41, desc[UR6][R2.64] ;  /* 0x000000060229a981 */ /* 0x000f66000c1e1900 */
[-C--:B------:R-:W-:Y:S01]  /*86b0*/  ISETP.GE.AND P2, PT, R5, R60.reuse, PT ;  /* 0x0000003c0500720c */ /* 0x080fe20003f46270 */
[----:B------:R-:W-:Y:S01]  /*86c0*/  VIADD R5, R57, 0xe0 ;  /* 0x000000e039057836 */ /* 0x000fe20000000000 */
[----:B------:R-:W5:Y:S04]  /*86d0*/  @!P1 LDG.E R44, desc[UR6][R2.64+0x80] ;  /* 0x00008006022c9981 */ /* 0x000f68000c1e1900 */
[----:B------:R-:W-:Y:S01]  /*86e0*/  ISETP.GE.AND P1, PT, R5, R60, PT ;  /* 0x0000003c0500720c */ /* 0x000fe20003f26270 */
[----:B------:R-:W-:Y:S01]  /*86f0*/  VIADD R59, R57, 0x100 ;  /* 0x00000100393b7836 */ /* 0x000fe20000000000 */
[----:B------:R-:W5:Y:S04]  /*8700*/  @!P5 LDG.E R43, desc[UR6][R2.64+0x100] ;  /* 0x00010006022bd981 */ /* 0x000f68000c1e1900 */
[----:B------:R-:W5:Y:S04]  /*8710*/  @!P4 LDG.E R46, desc[UR6][R2.64+0x180] ;  /* 0x00018006022ec981 */ /* 0x000f68000c1e1900 */
[----:B------:R-:W5:Y:S03]  /*8720*/  @!P2 LDG.E R47, desc[UR6][R2.64+0x300] ;  /* 0x00030006022fa981 */ /* 0x000f66000c1e1900 */
[C---:B------:R-:W-:Y:S01]  /*8730*/  @!P1 IADD3 R5, P2, PT, R54.reuse, R57, RZ ;  /* 0x0000003936059210 */ /* 0x040fe20007f5e0ff */
[----:B------:R-:W5:Y:S03]  /*8740*/  @!P3 LDG.E R45, desc[UR6][R2.64+0x200] ;  /* 0x00020006022db981 */ /* 0x000f66000c1e1900 */
[----:B------:R-:W-:Y:S01]  /*8750*/  @!P1 LEA.HI.X.SX32 R62, R54, RZ, 0x1, P2 ;  /* 0x000000ff363e9211 */ /* 0x000fe200010f0eff */
[----:B------:R0:W5:Y:S01]  /*8760*/  @!P6 LDG.E R48, desc[UR6][R2.64+0x280] ;  /* 0x000280060230e981 */ /* 0x000162000c1e1900 */
[----:B------:R-:W-:-:S04]  /*8770*/  @!P1 LEA R4, P2, R5, UR4, 0x2 ;  /* 0x0000000405049c11 */ /* 0x000fc8000f8410ff */
[----:B------:R-:W-:-:S05]  /*8780*/  @!P1 LEA.HI.X R5, R5, UR5, R62, 0x2, P2 ;  /* 0x0000000505059c11 */ /* 0x000fca00090f143e */
[----:B------:R1:W5:Y:S01]  /*8790*/  @!P1 LDG.E R50, desc[UR6][R4.64+0x380] ;  /* 0x0003800604329981 */ /* 0x000362000c1e1900 */
[----:B------:R-:W-:-:S13]  /*87a0*/  ISETP.GE.AND P1, PT, R59, R60, PT ;  /* 0x0000003c3b00720c */ /* 0x000fda0003f26270 */
[----:B------:R-:W-:-:S04]  /*87b0*/  @!P1 IADD3 R59, P2, PT, R54, R57, RZ ;  /* 0x00000039363b9210 */ /* 0x000fc80007f5e0ff */
[----:B------:R-:W-:Y:S02]  /*87c0*/  @!P1 LEA.HI.X.SX32 R62, R54, RZ, 0x1, P2 ;  /* 0x000000ff363e9211 */ /* 0x000fe400010f0eff */
[----:B0-----:R-:W-:-:S04]  /*87d0*/  @!P1 LEA R2, P2, R59, UR4, 0x2 ;  /* 0x000000043b029c11 */ /* 0x001fc8000f8410ff */
[----:B------:R-:W-:Y:S01]  /*87e0*/  @!P1 LEA.HI.X R3, R59, UR5, R62, 0x2, P2 ;  /* 0x000000053b039c11 */ /* 0x000fe200090f143e */
[----:B------:R-:W-:-:S04]  /*87f0*/  VIADD R59, R57, 0x120 ;  /* 0x00000120393b7836 */ /* 0x000fc80000000000 */
[----:B------:R0:W5:Y:S01]  /*8800*/  @!P1 LDG.E R49, desc[UR6][R2.64+0x400] ;  /* 0x0004000602319981 */ /* 0x000162000c1e1900 */
[----:B------:R-:W-:-:S13]  /*8810*/  ISETP.GE.AND P1, PT, R59, R60, PT ;  /* 0x0000003c3b00720c */ /* 0x000fda0003f26270 */
[----:B------:R-:W-:-:S04]  /*8820*/  @!P1 IADD3 R59, P2, PT, R54, R57, RZ ;  /* 0x00000039363b9210 */ /* 0x000fc80007f5e0ff */
[----:B------:R-:W-:Y:S02]  /*8830*/  @!P1 LEA.HI.X.SX32 R62, R54, RZ, 0x1, P2 ;  /* 0x000000ff363e9211 */ /* 0x000fe400010f0eff */
[----:B-1----:R-:W-:-:S04]  /*8840*/  @!P1 LEA R4, P2, R59, UR4, 0x2 ;  /* 0x000000043b049c11 */ /* 0x002fc8000f8410ff */
[----:B------:R-:W-:Y:S01]  /*8850*/  @!P1 LEA.HI.X R5, R59, UR5, R62, 0x2, P2 ;  /* 0x000000053b059c11 */ /* 0x000fe200090f143e */
[----:B------:R-:W-:-:S04]  /*8860*/  VIADD R59, R57, 0x140 ;  /* 0x00000140393b7836 */ /* 0x000fc80000000000 */
        /* <DEDUP_REMOVED lines=9> */
[----:B------:R-:W-:-:S05]  /*8900*/  @!P1 IMAD R62, R42, 0x1980, RZ ;  /* 0x000019802a3e9824 */ /* 0x000fca00078e02ff */
[----:B-1----:R-:W-:-:S04]  /*8910*/  @!P1 IADD3 R5, P2, PT, R62, R57, RZ ;  /* 0x000000393e059210 */ /* 0x002fc80007f5e0ff */
[----:B------:R-:W-:Y:S02]  /*8920*/  @!P1 LEA.HI.X.SX32 R62, R62, RZ, 0x1, P2 ;  /* 0x000000ff3e3e9211 */ /* 0x000fe400010f0eff */
[----:B------:R-:W-:Y:S01]  /*8930*/  @!P1 LEA R4, P2, R5, UR4, 0x2 ;  /* 0x0000000405049c11 */ /* 0x000fe2000f8410ff */
[----:B------:R-:W-:-:S03]  /*8940*/  VIADD R59, R57, 0x180 ;  /* 0x00000180393b7836 */ /* 0x000fc60000000000 */
[----:B------:R-:W-:-:S05]  /*8950*/  @!P1 LEA.HI.X R5, R5, UR5, R62, 0x2, P2 ;  /* 0x0000000505059c11 */ /* 0x000fca00090f143e */
[----:B------:R1:W5:Y:S01]  /*8960*/  @!P1 LDG.E R56, desc[UR6][R4.64+0x580] ;  /* 0x0005800604389981 */ /* 0x000362000c1e1900 */
[----:B------:R-:W-:-:S13]  /*8970*/  ISETP.GE.AND P1, PT, R59, R60, PT ;  /* 0x0000003c3b00720c */ /* 0x000fda0003f26270 */
[----:B0-----:R-:W-:-:S05]  /*8980*/  @!P1 IMAD R2, R42, 0x1980, RZ ;  /* 0x000019802a029824 */ /* 0x001fca00078e02ff */
[----:B------:R-:W-:-:S04]  /*8990*/  @!P1 IADD3 R3, P2, PT, R2, R57, RZ ;  /* 0x0000003902039210 */ /* 0x000fc80007f5e0ff */
[----:B------:R-:W-:Y:S02]  /*89a0*/  @!P1 LEA.HI.X.SX32 R62, R2, RZ, 0x1, P2 ;  /* 0x000000ff023e9211 */ /* 0x000fe400010f0eff */
[----:B------:R-:W-:Y:S01]  /*89b0*/  @!P1 LEA R2, P2, R3, UR4, 0x2 ;  /* 0x0000000403029c11 */ /* 0x000fe2000f8410ff */
[----:B------:R-:W-:-:S03]  /*89c0*/  VIADD R59, R57, 0x1a0 ;  /* 0x000001a0393b7836 */ /* 0x000fc60000000000 */
[----:B------:R-:W-:-:S05]  /*89d0*/  @!P1 LEA.HI.X R3, R3, UR5, R62, 0x2, P2 ;  /* 0x0000000503039c11 */ /* 0x000fca00090f143e */
[----:B------:R0:W5:Y:S01]  /*89e0*/  @!P1 LDG.E R53, desc[UR6][R2.64+0x600] ;  /* 0x0006000602359981 */ /* 0x000162000c1e1900 */
[----:B------:R-:W-:-:S13]  /*89f0*/  ISETP.GE.AND P1, PT, R59, R60, PT ;  /* 0x0000003c3b00720c */ /* 0x000fda0003f26270 */
[----:B-1----:R-:W-:-:S05]  /*8a00*/  @!P1 IMAD R4, R42, 0x1980, RZ ;  /* 0x000019802a049824 */ /* 0x002fca00078e02ff */
[----:B------:R-:W-:-:S04]  /*8a10*/  @!P1 IADD3 R5, P2, PT, R4, R57, RZ ;  /* 0x0000003904059210 */ /* 0x000fc80007f5e0ff */
[----:B------:R-:W-:Y:S02]  /*8a20*/  @!P1 LEA.HI.X.SX32 R62, R4, RZ, 0x1, P2 ;  /* 0x000000ff043e9211 */ /* 0x000fe400010f0eff */
[----:B------:R-:W-:Y:S01]  /*8a30*/  @!P1 LEA R4, P2, R5, UR4, 0x2 ;  /* 0x0000000405049c11 */ /* 0x000fe2000f8410ff */
[----:B------:R-:W-:-:S03]  /*8a40*/  VIADD R59, R57, 0x1c0 ;  /* 0x000001c0393b7836 */ /* 0x000fc60000000000 */
[----:B------:R-:W-:-:S05]  /*8a50*/  @!P1 LEA.HI.X R5, R5, UR5, R62, 0x2, P2 ;  /* 0x0000000505059c11 */ /* 0x000fca00090f143e */
[----:B------:R1:W5:Y:S01]  /*8a60*/  @!P1 LDG.E R54, desc[UR6][R4.64+0x680] ;  /* 0x0006800604369981 */ /* 0x000362000c1e1900 */
[----:B------:R-:W-:Y:S01]  /*8a70*/  ISETP.GE.AND P1, PT, R59, R60, PT ;  /* 0x0000003c3b00720c */ /* 0x000fe20003f26270 */
[----:B------:R-:W-:-:S05]  /*8a80*/  VIADD R59, R57, 0x200 ;  /* 0x00000200393b7836 */ /* 0x000fca0000000000 */
[----:B------:R-:W-:-:S07]  /*8a90*/  ISETP.GE.AND P3, PT, R59, R60, PT ;  /* 0x0000003c3b00720c */ /* 0x000fce0003f66270 */
[----:B0-----:R-:W-:-:S05]  /*8aa0*/  @!P1 IMAD R2, R42, 0x1980, RZ ;  /* 0x000019802a029824 */ /* 0x001fca00078e02ff */
[C---:B------:R-:W-:Y:S01]  /*8ab0*/  @!P1 IADD3 R3, P2, PT, R2.reuse, R57, RZ ;  /* 0x0000003902039210 */ /* 0x040fe20007f5e0ff */
[----:B------:R-:W0:Y:S03]  /*8ac0*/  @!P3 S2R R59, SR_TID.X ;  /* 0x00000000003bb919 */ /* 0x000e260000002100 */
[----:B------:R-:W-:Y:S02]  /*8ad0*/  @!P1 LEA.HI.X.SX32 R62, R2, RZ, 0x1, P2 ;  /* 0x000000ff023e9211 */ /* 0x000fe400010f0eff */
[----:B------:R-:W-:Y:S01]  /*8ae0*/  @!P1 LEA R2, P2, R3, UR4, 0x2 ;  /* 0x0000000403029c11 */ /* 0x000fe2000f8410ff */
[----:B-1----:R-:W-:-:S03]  /*8af0*/  VIADD R5, R57, 0x1e0 ;  /* 0x000001e039057836 */ /* 0x002fc60000000000 */
[----:B------:R-:W-:-:S05]  /*8b00*/  @!P1 LEA.HI.X R3, R3, UR5, R62, 0x2, P2 ;  /* 0x0000000503039c11 */ /* 0x000fca00090f143e */
[----:B------:R0:W5:Y:S01]  /*8b10*/  @!P1 LDG.E R51, desc[UR6][R2.64+0x700] ;  /* 0x0007000602339981 */ /* 0x000162000c1e1900 */
[----:B------:R-:W-:-:S13]  /*8b20*/  ISETP.GE.AND P1, PT, R5, R60, PT ;  /* 0x0000003c0500720c */ /* 0x000fda0003f26270 */
[----:B------:R-:W-:-:S05]  /*8b30*/  @!P1 IMAD R4, R42, 0x1980, RZ ;  /* 0x000019802a049824 */ /* 0x000fca00078e02ff */
[C---:B------:R-:W-:Y:S02]  /*8b40*/  @!P1 IADD3 R5, P2, PT, R4.reuse, R57, RZ ;  /* 0x0000003904059210 */ /* 0x040fe40007f5e0ff */
[----:B0-----:R-:W-:Y:S02]  /*8b50*/  @!P3 LOP3.LUT R2, R59, 0x3e0, RZ, 0xc0, !PT ;  /* 0x000003e03b02b812 */ /* 0x001fe400078ec0ff */
[----:B------:R-:W-:Y:S02]  /*8b60*/  @!P1 LEA.HI.X.SX32 R60, R4, RZ, 0x1, P2 ;  /* 0x000000ff043c9211 */ /* 0x000fe400010f0eff */
[----:B------:R-:W-:Y:S02]  /*8b70*/  @!P1 LEA R4, P2, R5, UR4, 0x2 ;  /* 0x0000000405049c11 */ /* 0x000fe4000f8410ff */
[----:B------:R-:W-:Y:S01]  /*8b80*/  @!P3 LOP3.LUT R59, R59, 0x1f, RZ, 0xc0, !PT ;  /* 0x0000001f3b3bb812 */ /* 0x000fe200078ec0ff */
[----:B------:R-:W-:Y:S01]  /*8b90*/  @!P3 IMAD R3, R42, 0x1980, RZ ;  /* 0x000019802a03b824 */ /* 0x000fe200078e02ff */
[----:B------:R-:W-:-:S03]  /*8ba0*/  @!P1 LEA.HI.X R5, R5, UR5, R60, 0x2, P2 ;  /* 0x0000000505059c11 */ /* 0x000fc600090f143c */
[----:B------:R-:W-:Y:S02]  /*8bb0*/  @!P3 IMAD R2, R2, 0x11, R59 ;  /* 0x000000110202b824 */ /* 0x000fe400078e023b */
[----:B------:R1:W5:Y:S03]  /*8bc0*/  @!P1 LDG.E R58, desc[UR6][R4.64+0x780] ;  /* 0x00078006043a9981 */ /* 0x000366000c1e1900 */
[----:B------:R-:W-:-:S04]  /*8bd0*/  @!P3 IADD3 R59, P1, PT, R3, R2, RZ ;  /* 0x00000002033bb210 */ /* 0x000fc80007f3e0ff */
[----:B------:R-:W-:Y:S02]  /*8be0*/  @!P3 LEA.HI.X.SX32 R60, R3, RZ, 0x1, P1 ;  /* 0x000000ff033cb211 */ /* 0x000fe400008f0eff */
[----:B------:R-:W-:-:S04]  /*8bf0*/  @!P3 LEA R2, P1, R59, UR4, 0x2 ;  /* 0x000000043b02bc11 */ /* 0x000fc8000f8210ff */
[----:B------:R-:W-:-:S05]  /*8c00*/  @!P3 LEA.HI.X R3, R59, UR5, R60, 0x2, P1 ;  /* 0x000000053b03bc11 */ /* 0x000fca00088f143c */
[----:B------:R1:W5:Y:S04]  /*8c10*/  @!P3 LDG.E R57, desc[UR6][R2.64+0x800] ;  /* 0x000800060239b981 */ /* 0x000368000c1e1900 */
.L_x_113:
[----:B------:R-:W-:Y:S08]  /*8c20*/  BAR.SYNC.DEFER_BLOCKING 0x0 ;  /* 0x0000000000007b1d */ /* 0x000ff00000010000 */
[----:B------:R-:W2:Y:S01]  /*8c30*/  S2UR UR5, SR_CgaCtaId ;  /* 0x00000000000579c3 */ /* 0x000ea20000008800 */
[----:B------:R-:W-:Y:S01]  /*8c40*/  UMOV UR4, 0x400 ;  /* 0x0000040000047882 */ /* 0x000fe20000000000 */
[----:B01----:R-:W0:Y:S01]  /*8c50*/  S2R R2, SR_TID.X ;  /* 0x0000000000027919 */ /* 0x003e220000002100 */
[----:B-----5:R1:W-:Y:S04]  /*8c60*/  STS [R40+-0x4], R41 ;  /* 0xfffffc2928007388 */ /* 0x0203e80000000800 */
[----:B------:R1:W-:Y:S01]  /*8c70*/  STS [R39+-0x4], R44 ;  /* 0xfffffc2c27007388 */ /* 0x0003e20000000800 */
[----:B--2---:R-:W-:-:S03]  /*8c80*/  ULEA UR4, UR5, UR4, 0x18 ;  /* 0x0000000405047291 */ /* 0x004fc6000f8ec0ff */
[----:B------:R1:W-:Y:S04]  /*8c90*/  STS [R38+-0x4], R43 ;  /* 0xfffffc2b26007388 */ /* 0x0003e80000000800 */
        /* <DEDUP_REMOVED lines=13> */
[----:B------:R1:W-:Y:S01]  /*8d70*/  STS [R24+-0x4], R57 ;  /* 0xfffffc3918007388 */ /* 0x0003e20000000800 */
[----:B------:R-:W-:Y:S06]  /*8d80*/  BAR.SYNC.DEFER_BLOCKING 0x0 ;  /* 0x0000000000007b1d */ /* 0x000fec0000010000 */
[----:B0-----:R-:W-:Y:S05]  /*8d90*/  @P0 BRA `(.L_x_114) ;  /* 0x00000008006c0947 */ /* 0x001fea0003800000 */
[----:B------:R-:W-:Y:S01]  /*8da0*/  LEA R21, R21, UR4, 0x3 ;  /* 0x0000000415157c11 */ /* 0x000fe2000f8e18ff */
[----:B------:R-:W-:Y:S01]  /*8db0*/  LDS R3, [R22] ;  /* 0x0000000016037984 */ /* 0x000fe20000000800 */
[----:B------:R-:W0:Y:S01]  /*8dc0*/  LDCU.64 UR8, c[0x0][0x3b0] ;  /* 0x00007600ff0877ac */ /* 0x000e220008000a00 */
[----:B-1----:R-:W-:Y:S02]  /*8dd0*/  LEA R26, R20, UR4, 0x3 ;  /* 0x00000004141a7c11 */ /* 0x002fe4000f8e18ff */
[----:B------:R-:W1:Y:S01]  /*8de0*/  LDS.64 R4, [R21+0x6600] ;  /* 0x0066000015047984 */ /* 0x000e620000000a00 */
[----:B------:R-:W-:Y:S02]  /*8df0*/  LEA R19, R19, UR4, 0x3 ;  /* 0x0000000413137c11 */ /* 0x000fe4000f8e18ff */
[----:B------:R-:W-:Y:S02]  /*8e00*/  LEA R17, R17, UR4, 0x3 ;  /* 0x0000000411117c11 */ /* 0x000fe4000f8e18ff */
[----:B------:R-:W-:-:S02]  /*8e10*/  LEA R15, R15, UR4, 0x3 ;  /* 0x000000040f0f7c11 */ /* 0x000fc4000f8e18ff */
[----:B------:R-:W-:Y:S02]  /*8e20*/  LEA R13, R13, UR4, 0x3 ;  /* 0x000000040d0d7c11 */ /* 0x000fe4000f8e18ff */
[----:B------:R-:W-:Y:S02]  /*8e30*/  LEA R11, R11, UR4, 0x3 ;  /* 0x000000040b0b7c11 */ /* 0x000fe4000f8e18ff */
[----:B------:R-:W-:Y:S02]  /*8e40*/  LEA R9, R9, UR4, 0x3 ;  /* 0x0000000409097c11 */ /* 0x000fe4000f8e18ff */
[----:B------:R-:W-:Y:S02]  /*8e50*/  LEA R7, R7, UR4, 0x3 ;  /* 0x0000000407077c11 */ /* 0x000fe4000f8e18ff */
[----:B-1----:R-:W-:-:S05]  /*8e60*/  IADD3 R4, P0, PT, R4, R2, RZ ;  /* 0x0000000204047210 */ /* 0x002fca0007f1e0ff */
[----:B------:R-:W-:Y:S01]  /*8e70*/  IMAD.X R5, RZ, RZ, R5, P0 ;  /* 0x000000ffff057224 */ /* 0x000fe200000e0605 */
[----:B0-----:R-:W-:-:S04]  /*8e80*/  LEA R24, P0, R4, UR8, 0x2 ;  /* 0x0000000804187c11 */ /* 0x001fc8000f8010ff */
[----:B------:R-:W-:-:S05]  /*8e90*/  LEA.HI.X R25, R4, UR9, R5, 0x2, P0 ;  /* 0x0000000904197c11 */ /* 0x000fca00080f1405 */
[----:B------:R-:W-:Y:S01]  /*8ea0*/  STG.E desc[UR6][R24.64], R3 ;  /* 0x0000000318007986 */ /* 0x000fe2000c101906 */
[----:B------:R-:W-:-:S03]  /*8eb0*/  NOP ;  /* 0x0000000000007918 */ /* 0x000fc60000000000 */
[----:B------:R0:W1:Y:S04]  /*8ec0*/  LDS.64 R4, [R26+0x6600] ;  /* 0x006600001a047984 */ /* 0x0000680000000a00 */
[----:B------:R-:W2:Y:S01]  /*8ed0*/  LDS R23, [R22+0x600] ;  /* 0x0006000016177984 */ /* 0x000ea20000000800 */
[----:B0-----:R-:W-:Y:S02]  /*8ee0*/  LEA R26, R18, UR4, 0x3 ;  /* 0x00000004121a7c11 */ /* 0x001fe4000f8e18ff */
[----:B-1----:R-:W-:-:S05]  /*8ef0*/  IADD3 R4, P0, PT, R4, R2, RZ ;  /* 0x0000000204047210 */ /* 0x002fca0007f1e0ff */
[----:B------:R-:W-:Y:S01]  /*8f00*/  IMAD.X R5, RZ, RZ, R5, P0 ;  /* 0x000000ffff057224 */ /* 0x000fe200000e0605 */
[----:B------:R-:W-:-:S04]  /*8f10*/  LEA R20, P0, R4, UR8, 0x2 ;  /* 0x0000000804147c11 */ /* 0x000fc8000f8010ff */
[----:B------:R-:W-:-:S05]  /*8f20*/  LEA.HI.X R21, R4, UR9, R5, 0x2, P0 ;  /* 0x0000000904157c11 */ /* 0x000fca00080f1405 */
[----:B--2---:R-:W-:Y:S01]  /*8f30*/  STG.E desc[UR6][R20.64+0x600], R23 ;  /* 0x0006001714007986 */ /* 0x004fe2000c101906 */
[----:B------:R-:W-:-:S03]  /*8f40*/  NOP ;  /* 0x0000000000007918 */ /* 0x000fc60000000000 */
[----:B------:R-:W0:Y:S04]  /*8f50*/  LDS.64 R4, [R19+0x6600] ;  /* 0x0066000013047984 */ /* 0x000e280000000a00 */
[----:B------:R-:W1:Y:S01]  /*8f60*/  LDS R3, [R22+0xc00] ;  /* 0x000c000016037984 */ /* 0x000e620000000800 */
[----:B0-----:R-:W-:-:S05]  /*8f70*/  IADD3 R4, P0, PT, R4, R2, RZ ;  /* 0x0000000204047210 */ /* 0x001fca0007f1e0ff */
[----:B------:R-:W-:Y:S01]  /*8f80*/  IMAD.X R5, RZ, RZ, R5, P0 ;  /* 0x000000ffff057224 */ /* 0x000fe200000e0605 */
[----:B------:R-:W-:-:S04]  /*8f90*/  LEA R24, P0, R4, UR8, 0x2 ;  /* 0x0000000804187c11 */ /* 0x000fc8000f8010ff */
[----:B------:R-:W-:-:S05]  /*8fa0*/  LEA.HI.X R25, R4, UR9, R5, 0x2, P0 ;  /* 0x0000000904197c11 */ /* 0x000fca00080f1405 */
[----:B-1----:R0:W-:Y:S01]  /*8fb0*/  STG.E desc[UR6][R24.64+0xc00], R3 ;  /* 0x000c000318007986 */ /* 0x0021e2000c101906 */
[----:B------:R-:W-:-:S03]  /*8fc0*/  NOP ;  /* 0x0000000000007918 */ /* 0x000fc60000000000 */
[----:B------:R-:W1:Y:S04]  /*8fd0*/  LDS.64 R4, [R26+0x6600] ;  /* 0x006600001a047984 */ /* 0x000e680000000a00 */
        /* <DEDUP_REMOVED lines=99> */
[----:B-1----:R-:W-:Y:S01]  /*9610*/  STG.E desc[UR6][R10.64+0x5400], R3 ;  /* 0x005400030a007986 */ /* 0x002fe2000c101906 */
[----:B------:R-:W-:-:S03]  /*9620*/  NOP ;  /* 0x0000000000007918 */ /* 0x000fc60000000000 */
[----:B------:R-:W0:Y:S04]  /*9630*/  LDS.64 R4, [R12+0x6600] ;  /* 0x006600000c047984 */ /* 0x000e280000000a00 */
[----:B------:R-:W1:Y:S01]  /*9640*/  LDS R9, [R22+0x5a00] ;  /* 0x005a000016097984 */ /* 0x000e620000000800 */
[----:B0-----:R-:W-:-:S05]  /*9650*/  IADD3 R4, P0, PT, R4, R2, RZ ;  /* 0x0000000204047210 */ /* 0x001fca0007f1e0ff */
[----:B------:R-:W-:Y:S01]  /*9660*/  IMAD.X R5, RZ, RZ, R5, P0 ;  /* 0x000000ffff057224 */ /* 0x000fe200000e0605 */
[----:B------:R-:W-:-:S04]  /*9670*/  LEA R6, P0, R4, UR8, 0x2 ;  /* 0x0000000804067c11 */ /* 0x000fc8000f8010ff */
[----:B------:R-:W-:Y:S02]  /*9680*/  LEA.HI.X R7, R4, UR9, R5, 0x2, P0 ;  /* 0x0000000904077c11 */ /* 0x000fe400080f1405 */
[----:B------:R-:W-:-:S03]  /*9690*/  LEA R4, R0, UR4, 0x3 ;  /* 0x0000000400047c11 */ /* 0x000fc6000f8e18ff */
[----:B-1----:R-:W-:Y:S01]  /*96a0*/  STG.E desc[UR6][R6.64+0x5a00], R9 ;  /* 0x005a000906007986 */ /* 0x002fe2000c101906 */
        /* <DEDUP_REMOVED lines=8> */
[----:B------:R-:W-:Y:S01]  /*9730*/  NOP ;  /* 0x0000000000007918 */ /* 0x000fe20000000000 */
[----:B------:R-:W-:Y:S05]  /*9740*/  EXIT ;  /* 0x000000000000794d */ /* 0x000fea0003800000 */
.L_x_114:
[----:B------:R-:W-:Y:S01]  /*9750*/  LEA R21, R21, UR4, 0x3 ;  /* 0x0000000415157c11 */ /* 0x000fe2000f8e18ff */
[----:B------:R-:W-:Y:S01]  /*9760*/  IMAD R23, R42, -0x1980, R23 ;  /* 0xffffe6802a177824 */ /* 0x000fe200078e0217 */
[----:B-1----:R-:W-:Y:S01]  /*9770*/  LEA R26, R20, UR4, 0x3 ;  /* 0x00000004141a7c11 */ /* 0x002fe2000f8e18ff */
[C---:B------:R-:W-:Y:S01]  /*9780*/  VIADD R20, R2.reuse, 0x180 ;  /* 0x0000018002147836 */ /* 0x040fe20000000000 */
[----:B------:R-:W-:Y:S01]  /*9790*/  LEA R19, R19, UR4, 0x3 ;  /* 0x0000000413137c11 */ /* 0x000fe2000f8e18ff */
[----:B------:R-:W0:Y:S01]  /*97a0*/  LDS.64 R4, [R21+0x6600] ;  /* 0x0066000015047984 */ /* 0x000e220000000a00 */
[----:B------:R-:W-:Y:S02]  /*97b0*/  ISETP.GE.AND P1, PT, R2, R23, PT ;  /* 0x000000170200720c */ /* 0x000fe40003f26270 */
[----:B------:R-:W-:Y:S02]  /*97c0*/  LEA R17, R17, UR4, 0x3 ;  /* 0x0000000411117c11 */ /* 0x000fe4000f8e18ff */
[----:B------:R-:W-:-:S02]  /*97d0*/  LEA R15, R15, UR4, 0x3 ;  /* 0x000000040f0f7c11 */ /* 0x000fc4000f8e18ff */
[----:B------:R-:W-:Y:S02]  /*97e0*/  LEA R13, R13, UR4, 0x3 ;  /* 0x000000040d0d7c11 */ /* 0x000fe4000f8e18ff */
[----:B------:R-:W-:Y:S02]  /*97f0*/  LEA R11, R11, UR4, 0x3 ;  /* 0x000000040b0b7c11 */ /* 0x000fe4000f8e18ff */
[----:B------:R-:W-:Y:S02]  /*9800*/  LEA R9, R9, UR4, 0x3 ;  /* 0x0000000409097c11 */ /* 0x000fe4000f8e18ff */
[----:B------:R-:W-:Y:S01]  /*9810*/  LEA R7, R7, UR4, 0x3 ;  /* 0x0000000407077c11 */ /* 0x000fe2000f8e18ff */
[----:B------:R-:W1:Y:S01]  /*9820*/  @!P1 LDS R3, [R22] ;  /* 0x0000000016039984 */ /* 0x000e620000000800 */
[----:B------:R-:W2:Y:S01]  /*9830*/  @!P1 LDC.64 R24, c[0x0][0x3b0] ;  /* 0x0000ec00ff189b82 */ /* 0x000ea20000000a00 */
[----:B0-----:R-:W-:-:S05]  /*9840*/  @!P1 IADD3 R4, P0, PT, R4, R2, RZ ;  /* 0x0000000204049210 */ /* 0x001fca0007f1e0ff */
[----:B------:R-:W-:Y:S01]  /*9850*/  @!P1 IMAD.X R5, RZ, RZ, R5, P0 ;  /* 0x000000ffff059224 */ /* 0x000fe200000e0605 */
[----:B--2---:R-:W-:-:S04]  /*9860*/  @!P1 LEA R24, P0, R4, R24, 0x2 ;  /* 0x0000001804189211 */ /* 0x004fc800078010ff */
[----:B------:R-:W-:-:S05]  /*9870*/  @!P1 LEA.HI.X R25, R4, R25, R5, 0x2, P0 ;  /* 0x0000001904199211 */ /* 0x000fca00000f1405 */
[----:B-1----:R0:W-:Y:S01]  /*9880*/  @!P1 STG.E desc[UR6][R24.64], R3 ;  /* 0x0000000318009986 */ /* 0x0021e2000c101906 */
[----:B------:R-:W-:-:S03]  /*9890*/  NOP ;  /* 0x0000000000007918 */ /* 0x000fc60000000000 */
[----:B------:R1:W2:Y:S01]  /*98a0*/  LDS.64 R4, [R26+0x6600] ;  /* 0x006600001a047984 */ /* 0x0002a20000000a00 */
[----:B------:R-:W-:Y:S01]  /*98b0*/  ISETP.GE.AND P1, PT, R20, R23, PT ;  /* 0x000000171400720c */ /* 0x000fe20003f26270 */
[----:B0-----:R-:W-:Y:S01]  /*98c0*/  VIADD R24, R2, 0x300 ;  /* 0x0000030002187836 */ /* 0x001fe20000000000 */
[----:B-1----:R-:W-:Y:S01]  /*98d0*/  LEA R26, R18, UR4, 0x3 ;  /* 0x00000004121a7c11 */ /* 0x002fe2000f8e18ff */
[----:B------:R-:W-:-:S10]  /*98e0*/  VIADD R18, R2, 0x480 ;  /* 0x0000048002127836 */ /* 0x000fd40000000000 */
[----:B------:R-:W0:Y:S01]  /*98f0*/  @!P1 LDS R27, [R22+0x600] ;  /* 0x00060000161b9984 */ /* 0x000e220000000800 */
[----:B------:R-:W1:Y:S01]  /*9900*/  @!P1 LDC.64 R20, c[0x0][0x3b0] ;  /* 0x0000ec00ff149b82 */ /* 0x000e620000000a00 */
[----:B--2---:R-:W-:-:S05]  /*9910*/  @!P1 IADD3 R4, P0, PT, R4, R2, RZ ;  /* 0x0000000204049210 */ /* 0x004fca0007f1e0ff */
[----:B------:R-:W-:Y:S01]  /*9920*/  @!P1 IMAD.X R5, RZ, RZ, R5, P0 ;  /* 0x000000ffff059224 */ /* 0x000fe200000e0605 */
[----:B-1----:R-:W-:-:S04]  /*9930*/  @!P1 LEA R20, P0, R4, R20, 0x2 ;  /* 0x0000001404149211 */ /* 0x002fc800078010ff */
[----:B------:R-:W-:-:S05]  /*9940*/  @!P1 LEA.HI.X R21, R4, R21, R5, 0x2, P0 ;  /* 0x0000001504159211 */ /* 0x000fca00000f1405 */
[----:B0-----:R0:W-:Y:S01]  /*9950*/  @!P1 STG.E desc[UR6][R20.64+0x600], R27 ;  /* 0x0006001b14009986 */ /* 0x0011e2000c101906 */
[----:B------:R-:W-:-:S03]  /*9960*/  NOP ;  /* 0x0000000000007918 */ /* 0x000fc60000000000 */
[----:B------:R-:W1:Y:S01]  /*9970*/  LDS.64 R4, [R19+0x6600] ;  /* 0x0066000013047984 */ /* 0x000e620000000a00 */
[----:B------:R-:W-:Y:S01]  /*9980*/  ISETP.GE.AND P1, PT, R24, R23, PT ;  /* 0x000000171800720c */ /* 0x000fe20003f26270 */
[----:B0-----:R-:W-:-:S12]  /*9990*/  VIADD R20, R2, 0x600 ;  /* 0x0000060002147836 */ /* 0x001fd80000000000 */
[----:B------:R-:W0:Y:S01]  /*99a0*/  @!P1 LDS R3, [R22+0xc00] ;  /* 0x000c000016039984 */ /* 0x000e220000000800 */
[----:B------:R-:W2:Y:S01]  /*99b0*/  @!P1 LDC.64 R24, c[0x0][0x3b0] ;  /* 0x0000ec00ff189b82 */ /* 0x000ea20000000a00 */
[----:B-1----:R-:W-:-:S05]  /*99c0*/  @!P1 IADD3 R4, P0, PT, R4, R2, RZ ;  /* 0x0000000204049210 */ /* 0x002fca0007f1e0ff */
[----:B------:R-:W-:Y:S01]  /*99d0*/  @!P1 IMAD.X R5, RZ, RZ, R5, P0 ;  /* 0x000000ffff059224 */ /* 0x000fe200000e0605 */
[----:B--2---:R-:W-:-:S04]  /*99e0*/  @!P1 LEA R24, P0, R4, R24, 0x2 ;  /* 0x0000001804189211 */ /* 0x004fc800078010ff */
[----:B------:R-:W-:-:S05]  /*99f0*/  @!P1 LEA.HI.X R25, R4, R25, R5, 0x2, P0 ;  /* 0x0000001904199211 */ /* 0x000fca00000f1405 */
[----:B0-----:R0:W-:Y:S01]  /*9a00*/  @!P1 STG.E desc[UR6][R24.64+0xc00], R3 ;  /* 0x000c000318009986 */ /* 0x0011e2000c101906 */
[----:B------:R-:W-:-:S03]  /*9a10*/  NOP ;  /* 0x0000000000007918 */ /* 0x000fc60000000000 */
[----:B------:R-:W1:Y:S01]  /*9a20*/  LDS.64 R4, [R26+0x6600] ;  /* 0x006600001a047984 */ /* 0x000e620000000a00 */
[----:B------:R-:W-:Y:S02]  /*9a30*/  ISETP.GE.AND P1, PT, R18, R23, PT ;  /* 0x000000171200720c */ /* 0x000fe40003f26270 */
[----:B0-----:R-:W-:Y:S01]  /*9a40*/  LEA R24, R16, UR4, 0x3 ;  /* 0x0000000410187c11 */ /* 0x001fe2000f8e18ff */
[----:B------:R-:W-:-:S10]  /*9a50*/  VIADD R16, R2, 0x780 ;  /* 0x0000078002107836 */ /* 0x000fd40000000000 */
        /* <DEDUP_REMOVED lines=33> */
[----:B0-----:R-:W-:-:S11]  /*9c70*/  LOP3.LUT R16, R2, 0xc00, RZ, 0xfc, !PT ;  /* 0x00000c0002107812 */ /* 0x001fd600078efcff */
        /* <DEDUP_REMOVED lines=87> */
[----:B0-----:R-:W-:Y:S01]  /*a1f0*/  @!P1 STG.E desc[UR6][R8.64+0x4e00], R15 ;  /* 0x004e000f08009986 */ /* 0x001fe2000c101906 */
[----:B------:R-:W-:-:S03]  /*a200*/  NOP ;  /* 0x0000000000007918 */ /* 0x000fc60000000000 */
[----:B------:R-:W0:Y:S01]  /*a210*/  LDS.64 R4, [R7+0x6600] ;  /* 0x0066000007047984 */ /* 0x000e220000000a00 */
[----:B------:R-:W-:-:S13]  /*a220*/  ISETP.GE.AND P1, PT, R10, R23, PT ;  /* 0x000000170a00720c */ /* 0x000fda0003f26270 */
[----:B------:R-:W1:Y:S01]  /*a230*/  @!P1 LDS R3, [R22+0x5400] ;  /* 0x0054000016039984 */ /* 0x000e620000000800 */
[----:B------:R-:W2:Y:S01]  /*a240*/  @!P1 LDC.64 R10, c[0x0][0x3b0] ;  /* 0x0000ec00ff0a9b82 */ /* 0x000ea20000000a00 */
[----:B0-----:R-:W-:-:S05]  /*a250*/  @!P1 IADD3 R4, P0, PT, R4, R2, RZ ;  /* 0x0000000204049210 */ /* 0x001fca0007f1e0ff */
[----:B------:R-:W-:Y:S01]  /*a260*/  @!P1 IMAD.X R5, RZ, RZ, R5, P0 ;  /* 0x000000ffff059224 */ /* 0x000fe200000e0605 */
[----:B--2---:R-:W-:-:S04]  /*a270*/  @!P1 LEA R10, P0, R4, R10, 0x2 ;  /* 0x0000000a040a9211 */ /* 0x004fc800078010ff */
[----:B------:R-:W-:-:S05]  /*a280*/  @!P1 LEA.HI.X R11, R4, R11, R5, 0x2, P0 ;  /* 0x0000000b040b9211 */ /* 0x000fca00000f1405 */
[----:B-1----:R-:W-:Y:S01]  /*a290*/  @!P1 STG.E desc[UR6][R10.64+0x5400], R3 ;  /* 0x005400030a009986 */ /* 0x002fe2000c101906 */
        /* <DEDUP_REMOVED lines=8> */
[----:B------:R-:W-:Y:S02]  /*a320*/  @!P1 LEA.HI.X R7, R4, R7, R5, 0x2, P0 ;  /* 0x0000000704079211 */ /* 0x000fe400000f1405 */
[----:B------:R-:W-:Y:S02]  /*a330*/  LEA R5, R0, UR4, 0x3 ;  /* 0x0000000400057c11 */ /* 0x000fe4000f8e18ff */
[----:B------:R-:W-:Y:S01]  /*a340*/  LOP3.LUT R0, R2, 0x1800, RZ, 0xfc, !PT ;  /* 0x0000180002007812 */ /* 0x000fe200078efcff */
[----:B-1----:R-:W-:Y:S01]  /*a350*/  @!P1 STG.E desc[UR6][R6.64+0x5a00], R9 ;  /* 0x005a000906009986 */ /* 0x002fe2000c101906 */
[----:B------:R-:W-:-:S03]  /*a360*/  NOP ;  /* 0x0000000000007918 */ /* 0x000fc60000000000 */
[----:B------:R-:W0:Y:S01]  /*a370*/  LDS.64 R4, [R5+0x6600] ;  /* 0x0066000005047984 */ /* 0x000e220000000a00 */
[----:B------:R-:W-:-:S13]  /*a380*/  ISETP.GE.AND P1, PT, R0, R23, PT ;  /* 0x000000170000720c */ /* 0x000fda0003f26270 */
[----:B------:R-:W1:Y:S01]  /*a390*/  @!P1 LDS R11, [R22+0x6000] ;  /* 0x00600000160b9984 */ /* 0x000e620000000800 */
[----:B------:R-:W2:Y:S01]  /*a3a0*/  @!P1 LDC.64 R12, c[0x0][0x3b0] ;  /* 0x0000ec00ff0c9b82 */ /* 0x000ea20000000a00 */
[----:B0-----:R-:W-:-:S05]  /*a3b0*/  IADD3 R0, P0, PT, R4, R2, RZ ;  /* 0x0000000204007210 */ /* 0x001fca0007f1e0ff */
[----:B------:R-:W-:Y:S01]  /*a3c0*/  IMAD.X R4, RZ, RZ, R5, P0 ;  /* 0x000000ffff047224 */ /* 0x000fe200000e0605 */
[----:B--2---:R-:W-:-:S04]  /*a3d0*/  @!P1 LEA R2, P0, R0, R12, 0x2 ;  /* 0x0000000c00029211 */ /* 0x004fc800078010ff */
[----:B------:R-:W-:-:S05]  /*a3e0*/  @!P1 LEA.HI.X R3, R0, R13, R4, 0x2, P0 ;  /* 0x0000000d00039211 */ /* 0x000fca00000f1404 */
[----:B-1----:R-:W-:Y:S01]  /*a3f0*/  @!P1 STG.E desc[UR6][R2.64+0x6000], R11 ;  /* 0x0060000b02009986 */ /* 0x002fe2000c101906 */
[----:B------:R-:W-:Y:S01]  /*a400*/  NOP ;  /* 0x0000000000007918 */ /* 0x000fe20000000000 */
[----:B------:R-:W-:Y:S05]  /*a410*/  EXIT ;  /* 0x000000000000794d */ /* 0x000fea0003800000 */
.L_x_30:
[----:B------:R-:W-:Y:S02]  /*a420*/  IMAD.MOV.U32 R58, RZ, RZ, R39 ;  /* 0x000000ffff3a7224 */ /* 0x000fe400078e0027 */
[----:B------:R-:W-:Y:S02]  /*a430*/  IMAD.MOV.U32 R49, RZ, RZ, 0x1 ;  /* 0x00000001ff317424 */ /* 0x000fe400078e00ff */
[----:B------:R-:W-:Y:S02]  /*a440*/  IMAD.MOV.U32 R60, RZ, RZ, RZ ;  /* 0x000000ffff3c7224 */ /* 0x000fe400078e00ff */
[----:B------:R-:W-:-:S07]  /*a450*/  IMAD.MOV.U32 R47, RZ, RZ, -0x1 ;  /* 0xffffffffff2f7424 */ /* 0x000fce00078e00ff */
[----:B------:R-:W-:Y:S05]  /*a460*/  WARPSYNC.COLLECTIVE R47, `(.L_x_115) ;  /* 0x000000002f087348 */ /* 0x000fea0003c00000 */
[----:B------:R0:W1:Y:S02]  /*a470*/  SHFL.UP P0, R46, R58, R49, R60 ;  /* 0x040000313a2e7389 */ /* 0x000064000000003c */
[----:B01----:R-:W-:Y:S05]  /*a480*/  ENDCOLLECTIVE ;  /* 0x000000000000791b */ /* 0x003fea0003800000 */
.L_x_115:
[----:B------:R-:W-:Y:S02]  /*a490*/  IMAD.MOV.U32 R49, RZ, RZ, 0x2 ;  /* 0x00000002ff317424 */ /* 0x000fe400078e00ff */
[----:B------:R-:W-:-:S04]  /*a4a0*/  IMAD.MOV.U32 R40, RZ, RZ, R46 ;  /* 0x000000ffff287224 */ /* 0x000fc800078e002e */
[----:B------:R-:W-:-:S04]  /*a4b0*/  @P0 IMAD.IADD R40, R39, 0x1, R40 ;  /* 0x0000000127280824 */ /* 0x000fc800078e0228 */
[----:B------:R-:W-:-:S07]  /*a4c0*/  IMAD.MOV.U32 R58, RZ, RZ, R40 ;  /* 0x000000ffff3a7224 */ /* 0x000fce00078e0028 */
[----:B------:R-:W-:Y:S05]  /*a4d0*/  WARPSYNC.COLLECTIVE R47, `(.L_x_116) ;  /* 0x000000002f087348 */ /* 0x000fea0003c00000 */
[----:B------:R0:W1:Y:S02]  /*a4e0*/  SHFL.UP P0, R46, R58, R49, R60 ;  /* 0x040000313a2e7389 */ /* 0x000064000000003c */
[----:B01----:R-:W-:Y:S05]  /*a4f0*/  ENDCOLLECTIVE ;  /* 0x000000000000791b */ /* 0x003fea0003800000 */
.L_x_116:
[----:B------:R-:W-:Y:S02]  /*a500*/  IMAD.MOV.U32 R49, RZ, RZ, 0x4 ;  /* 0x00000004ff317424 */ /* 0x000fe400078e00ff */
[----:B------:R-:W-:-:S04]  /*a510*/  IMAD.MOV.U32 R43, RZ, RZ, R46 ;  /* 0x000000ffff2b7224 */ /* 0x000fc800078e002e */
[----:B------:R-:W-:-:S04]  /*a520*/  @P0 IMAD.IADD R43, R40, 0x1, R43 ;  /* 0x00000001282b0824 */ /* 0x000fc800078e022b */
[----:B------:R-:W-:-:S07]  /*a530*/  IMAD.MOV.U32 R58, RZ, RZ, R43 ;  /* 0x000000ffff3a7224 */ /* 0x000fce00078e002b */
[----:B------:R-:W-:Y:S05]  /*a540*/  WARPSYNC.COLLECTIVE R47, `(.L_x_117) ;  /* 0x000000002f087348 */ /* 0x000fea0003c00000 */
[----:B------:R0:W1:Y:S02]  /*a550*/  SHFL.UP P0, R46, R58, R49, R60 ;  /* 0x040000313a2e7389 */ /* 0x000064000000003c */
[----:B01----:R-:W-:Y:S05]  /*a560*/  ENDCOLLECTIVE ;  /* 0x000000000000791b */ /* 0x003fea0003800000 */
.L_x_117:
[----:B------:R-:W-:Y:S02]  /*a570*/  IMAD.MOV.U32 R49, RZ, RZ, 0x8 ;  /* 0x00000008ff317424 */ /* 0x000fe400078e00ff */
[----:B------:R-:W-:-:S04]  /*a580*/  IMAD.MOV.U32 R44, RZ, RZ, R46 ;  /* 0x000000ffff2c7224 */ /* 0x000fc800078e002e */
[----:B------:R-:W-:-:S04]  /*a590*/  @P0 IMAD.IADD R44, R43, 0x1, R44 ;  /* 0x000000012b2c0824 */ /* 0x000fc800078e022c */
[----:B------:R-:W-:-:S07]  /*a5a0*/  IMAD.MOV.U32 R58, RZ, RZ, R44 ;  /* 0x000000ffff3a7224 */ /* 0x000fce00078e002c */
[----:B------:R-:W-:Y:S05]  /*a5b0*/  WARPSYNC.COLLECTIVE R47, `(.L_x_118) ;  /* 0x000000002f087348 */ /* 0x000fea0003c00000 */
[----:B------:R0:W1:Y:S02]  /*a5c0*/  SHFL.UP P0, R46, R58, R49, R60 ;  /* 0x040000313a2e7389 */ /* 0x000064000000003c */
[----:B01----:R-:W-:Y:S05]  /*a5d0*/  ENDCOLLECTIVE ;  /* 0x000000000000791b */ /* 0x003fea0003800000 */
.L_x_118:
[----:B------:R-:W-:Y:S02]  /*a5e0*/  IMAD.MOV.U32 R49, RZ, RZ, 0x10 ;  /* 0x00000010ff317424 */ /* 0x000fe400078e00ff */
[----:B------:R-:W-:-:S04]  /*a5f0*/  IMAD.MOV.U32 R45, RZ, RZ, R46 ;  /* 0x000000ffff2d7224 */ /* 0x000fc800078e002e */
[----:B------:R-:W-:-:S04]  /*a600*/  @P0 IMAD.IADD R45, R44, 0x1, R45 ;  /* 0x000000012c2d0824 */ /* 0x000fc800078e022d */
[----:B------:R-:W-:-:S07]  /*a610*/  IMAD.MOV.U32 R58, RZ, RZ, R45 ;  /* 0x000000ffff3a7224 */ /* 0x000fce00078e002d */
[----:B------:R-:W-:Y:S05]  /*a620*/  WARPSYNC.COLLECTIVE R47, `(.L_x_119) ;  /* 0x000000002f087348 */ /* 0x000fea0003c00000 */
[----:B------:R0:W1:Y:S02]  /*a630*/  SHFL.UP P0, R46, R58, R49, R60 ;  /* 0x040000313a2e7389 */ /* 0x000064000000003c */
[----:B01----:R-:W-:Y:S05]  /*a640*/  ENDCOLLECTIVE ;  /* 0x000000000000791b */ /* 0x003fea0003800000 */
.L_x_119:
[----:B------:R-:W-:Y:S05]  /*a650*/  BRA `(.L_x_120) ;  /* 0xffffff8400407947 */ /* 0x000fea000383ffff */
.L_x_121:
[----:B------:R-:W-:-:S00]  /*a660*/  BRA `(.L_x_121) ;  /* 0xfffffffc00fc7947 */ /* 0x000fc0000383ffff */
[----:B------:R-:W-:-:S00]  /*a670*/  NOP ;  /* 0x0000000000007918 */ /* 0x000fc00000000000 */
        /* <DEDUP_REMOVED lines=8> */
.L_x_241:


//--------------------- .text._ZN3cub18CUB_300001_SM_10006detail10radix_sort33DeviceRadixSortExclusiveSumKernelINS1_5radix10policy_hubIiiyE10Policy1000EyEEvPT0_ --------------------------
	.section	.text._ZN3cub18CUB_300001_SM_10006detail10radix_sort33DeviceRadixSortExclusiveSumKernelINS1_5radix10policy_hubIiiyE10Policy1000EyEEvPT0_,"ax",@progbits
	.align	128
        .global         _ZN3cub18CUB_300001_SM_10006detail10radix_sort33DeviceRadixSortExclusiveSumKernelINS1_5radix10policy_hubIiiyE10Policy1000EyEEvPT0_
        .type           _ZN3cub18CUB_300001_SM_10006detail10radix_sort33DeviceRadixSortExclusiveSumKernelINS1_5radix10policy_hubIiiyE10Policy1000EyEEvPT0_,@function
        .size           _ZN3cub18CUB_300001_SM_10006detail10radix_sort33DeviceRadixSortExclusiveSumKernelINS1_5radix10policy_hubIiiyE10Policy1000EyEEvPT0_,(.L_x_242 - _ZN3cub18CUB_300001_SM_10006detail10radix_sort33DeviceRadixSortExclusiveSumKernelINS1_5radix10policy_hubIiiyE10Policy1000EyEEvPT0_)
        .other          _ZN3cub18CUB_300001_SM_10006detail10radix_sort33DeviceRadixSortExclusiveSumKernelINS1_5radix10policy_hubIiiyE10Policy1000EyEEvPT0_,@"STO_CUDA_ENTRY STV_DEFAULT"
_ZN3cub18CUB_300001_SM_10006detail10radix_sort33DeviceRadixSortExclusiveSumKernelINS1_5radix10policy_hubIiiyE10Policy1000EyEEvPT0_:
.text._ZN3cub18CUB_300001_SM_10006detail10radix_sort33DeviceRadixSortExclusiveSumKernelINS1_5radix10policy_hubIiiyE10Policy1000EyEEvPT0_:
[----:B------:R-:W-:Y:S01]  /*0000*/  LDC R1, c[0x0][0x37c] ;  /* 0x0000df00ff017b82 */ /* 0x000fe20000000800 */
[----:B------:R-:W0:Y:S07]  /*0010*/  S2R R18, SR_TID.X ;  /* 0x0000000000127919 */ /* 0x000e2e0000002100 */
[----:B------:R-:W1:Y:S01]  /*0020*/  LDC.64 R16, c[0x0][0x380] ;  /* 0x0000e000ff107b82 */ /* 0x000e620000000a00 */
[----:B------:R-:W2:Y:S01]  /*0030*/  LDCU.64 UR4, c[0x0][0x358] ;  /* 0x00006b00ff0477ac */ /* 0x000ea20008000a00 */
[----:B------:R-:W3:Y:S01]  /*0040*/  S2R R5, SR_CTAID.X ;  /* 0x0000000000057919 */ /* 0x000ee20000002500 */
[----:B0-----:R-:W-:Y:S01]  /*0050*/  ISETP.GT.U32.AND P1, PT, R18, 0xff, PT ;  /* 0x000000ff1200780c */ /* 0x001fe20003f24070 */
[----:B---3--:R-:W-:-:S04]  /*0060*/  IMAD R5, R5, 0x100, R18 ;  /* 0x0000010005057824 */ /* 0x008fc800078e0212 */
[----:B-1----:R-:W-:-:S08]  /*0070*/  IMAD.WIDE R16, R5, 0x8, R16 ;  /* 0x0000000805107825 */ /* 0x002fd000078e0210 */
[----:B--2---:R-:W2:Y:S01]  /*0080*/  @!P1 LDG.E.64 R2, desc[UR4][R16.64] ;  /* 0x0000000410029981 */ /* 0x004ea2000c1e1b00 */
[----:B------:R-:W-:Y:S02]  /*0090*/  MOV R0, 0x400 ;  /* 0x0000040000007802 */ /* 0x000fe40000000f00 */
[C---:B------:R-:W-:Y:S01]  /*00a0*/  ISETP.GT.U32.AND P0, PT, R18.reuse, 0x1f, PT ;  /* 0x0000001f1200780c */ /* 0x040fe20003f04070 */
[----:B------:R-:W0:Y:S02]  /*00b0*/  S2R R5, SR_CgaCtaId ;  /* 0x0000000000057919 */ /* 0x000e240000008800 */
[----:B0-----:R-:W-:Y:S02]  /*00c0*/  LEA R5, R5, R0, 0x18 ;  /* 0x0000000005057211 */ /* 0x001fe400078ec0ff */
[----:B------:R-:W-:-:S05]  /*00d0*/  LEA.HI R0, R18, R18, RZ, 0x1d ;  /* 0x0000001212007211 */ /* 0x000fca00078fe8ff */
[----:B------:R-:W-:-:S05]  /*00e0*/  IMAD R0, R0, 0x8, R5 ;  /* 0x0000000800007824 */ /* 0x000fca00078e0205 */
[----:B--2---:R0:W-:Y:S01]  /*00f0*/  STS.64 [R0+0x10], R2 ;  /* 0x0000100200007388 */ /* 0x0041e20000000a00 */
[----:B------:R-:W-:Y:S06]  /*0100*/  BAR.SYNC.DEFER_BLOCKING 0x0 ;  /* 0x0000000000007b1d */ /* 0x000fec0000010000 */
[----:B------:R-:W-:Y:S05]  /*0110*/  @P0 BRA `(.L_x_122) ;  /* 0x0000000400240947 */ /* 0x000fea0003800000 */
[----:B------:R-:W-:Y:S01]  /*0120*/  IMAD R18, R18, 0x48, R5 ;  /* 0x0000004812127824 */ /* 0x000fe200078e0205 */
[----:B------:R-:W-:-:S04]  /*0130*/  UMOV UR6, 0xffffffff ;  /* 0xffffffff00067882 */ /* 0x000fc80000000000 */
[----:B------:R-:W-:Y:S04]  /*0140*/  LDS.64 R14, [R18+0x10] ;  /* 0x00001000120e7984 */ /* 0x000fe80000000a00 */
[----:B------:R-:W-:Y:S04]  /*0150*/  LDS.64 R12, [R18+0x18] ;  /* 0x00001800120c7984 */ /* 0x000fe80000000a00 */
[----:B------:R-:W1:Y:S04]  /*0160*/  LDS.64 R10, [R18+0x20] ;  /* 0x00002000120a7984 */ /* 0x000e680000000a00 */
[----:B------:R-:W-:Y:S04]  /*0170*/  LDS.64 R8, [R18+0x28] ;  /* 0x0000280012087984 */ /* 0x000fe80000000a00 */
[----:B------:R-:W2:Y:S04]  /*0180*/  LDS.64 R6, [R18+0x30] ;  /* 0x0000300012067984 */ /* 0x000ea80000000a00 */
[----:B------:R-:W-:Y:S04]  /*0190*/  LDS.64 R4, [R18+0x38] ;  /* 0x0000380012047984 */ /* 0x000fe80000000a00 */
[----:B0-----:R-:W0:Y:S04]  /*01a0*/  LDS.64 R2, [R18+0x40] ;  /* 0x0000400012027984 */ /* 0x001e280000000a00 */
[----:B------:R-:W3:Y:S01]  /*01b0*/  LDS.64 R20, [R18+0x48] ;  /* 0x0000480012147984 */ /* 0x000ee20000000a00 */
[----:B-1----:R-:W-:-:S04]  /*01c0*/  IADD3 R19, P3, P4, R10, R12, R14 ;  /* 0x0000000c0a137210 */ /* 0x002fc80007c7e00e */
[----:B------:R-:W-:Y:S02]  /*01d0*/  IADD3.X R23, PT, PT, R11, R13, R15, P3, P4 ;  /* 0x0000000d0b177210 */ /* 0x000fe40001fe840f */
[----:B--2---:R-:W-:-:S04]  /*01e0*/  IADD3 R19, P0, P2, R6, R19, R8 ;  /* 0x0000001306137210 */ /* 0x004fc80007a1e008 */
[----:B------:R-:W-:Y:S02]  /*01f0*/  IADD3.X R23, PT, PT, R7, R23, R9, P0, P2 ;  /* 0x0000001707177210 */ /* 0x000fe400007e4409 */
[----:B0-----:R-:W-:-:S04]  /*0200*/  IADD3 R19, P3, P4, R2, R19, R4 ;  /* 0x0000001302137210 */ /* 0x001fc80007c7e004 */
[----:B---3--:R-:W-:Y:S02]  /*0210*/  IADD3 R20, P0, PT, R20, R19, RZ ;  /* 0x0000001314147210 */ /* 0x008fe40007f1e0ff */
[----:B------:R-:W-:-:S05]  /*0220*/  IADD3.X R19, PT, PT, R3, R23, R5, P3, P4 ;  /* 0x0000001703137210 */ /* 0x000fca0001fe8405 */
[----:B------:R-:W-:Y:S01]  /*0230*/  IMAD.X R19, R21, 0x1, R19, P0 ;  /* 0x0000000115137824 */ /* 0x000fe200000e0613 */
[----:B------:R-:W-:Y:S06]  /*0240*/  BRA.DIV UR6, `(.L_x_123) ;  /* 0x0000000206f07947 */ /* 0x000fec000b800000 */
[----:B------:R-:W0:Y:S04]  /*0250*/  SHFL.UP PT, R27, R20, 0x1, RZ ;  /* 0x04200000141b7989 */ /* 0x000e2800000e00ff */
[----:B------:R-:W1:Y:S01]  /*0260*/  SHFL.UP P0, R25, R19, 0x1, RZ ;  /* 0x0420000013197989 */ /* 0x000e6200000000ff */
[----:B0-----:R-:W-:-:S04]  /*0270*/  IADD3 R22, P2, PT, R27, R20, RZ ;  /* 0x000000141b167210 */ /* 0x001fc80007f5e0ff */
[----:B-1----:R-:W-:Y:S01]  /*0280*/  SEL R27, R22, R27, P0 ;  /* 0x0000001b161b7207 */ /* 0x002fe20000000000 */
[----:B------:R-:W-:-:S04]  /*0290*/  IMAD.X R26, R25, 0x1, R19, P2 ;  /* 0x00000001191a7824 */ /* 0x000fc800010e0613 */
[----:B------:R-:W0:Y:S01]  /*02a0*/  SHFL.UP PT, R28, R27, 0x2, RZ ;  /* 0x044000001b1c7989 */ /* 0x000e2200000e00ff */
[----:B------:R-:W-:-:S05]  /*02b0*/  SEL R26, R26, R25, P0 ;  /* 0x000000191a1a7207 */ /* 0x000fca0000000000 */
[----:B------:R-:W1:Y:S01]  /*02c0*/  SHFL.UP P0, R25, R26, 0x2, RZ ;  /* 0x044000001a197989 */ /* 0x000e6200000000ff */
[----:B0-----:R-:W-:-:S05]  /*02d0*/  IADD3 R21, P2, PT, R28, R27, RZ ;  /* 0x0000001b1c157210 */ /* 0x001fca0007f5e0ff */
[----:B-1----:R-:W-:Y:S01]  /*02e0*/  IMAD.X R22, R25, 0x1, R26, P2 ;  /* 0x0000000119167824 */ /* 0x002fe200010e061a */
[----:B------:R-:W-:-:S04]  /*02f0*/  SEL R28, R21, R28, P0 ;  /* 0x0000001c151c7207 */ /* 0x000fc80000000000 */
[----:B------:R-:W-:Y:S01]  /*0300*/  SEL R29, R22, R25, P0 ;  /* 0x00000019161d7207 */ /* 0x000fe20000000000 */
        /* <DEDUP_REMOVED lines=12> */
[----:B------:R0:W1:Y:S04]  /*03d0*/  SHFL.UP PT, R28, R27, 0x10, RZ ;  /* 0x060000001b1c7989 */ /* 0x00006800000e00ff */
[----:B------:R0:W2:Y:S02]  /*03e0*/  SHFL.UP P0, R25, R26, 0x10, RZ ;  /* 0x060000001a197989 */ /* 0x0000a400000000ff */
.L_x_134:
[----:B-1----:R-:W-:-:S04]  /*03f0*/  IADD3 R21, P2, PT, R28, R27, RZ ;  /* 0x0000001b1c157210 */ /* 0x002fc80007f5e0ff */
[----:B--2---:R-:W-:Y:S01]  /*0400*/  SEL R21, R21, R28, P0 ;  /* 0x0000001c15157207 */ /* 0x004fe20000000000 */
[----:B------:R-:W-:-:S05]  /*0410*/  IMAD.X R22, R25, 0x1, R26, P2 ;  /* 0x0000000119167824 */ /* 0x000fca00010e061a */
[----:B------:R-:W-:Y:S02]  /*0420*/  SEL R22, R22, R25, P0 ;  /* 0x0000001916167207 */ /* 0x000fe40000000000 */
[----:B------:R-:W-:-:S05]  /*0430*/  IADD3 R20, P0, PT, R21, -R20, RZ ;  /* 0x8000001415147210 */ /* 0x000fca0007f1e0ff */
[----:B------:R-:W-:Y:S01]  /*0440*/  IMAD.X R21, R22, 0x1, ~R19, P0 ;  /* 0x0000000116157824 */ /* 0x000fe200000e0e13 */
[----:B------:R-:W-:-:S04]  /*0450*/  IADD3 R14, P0, PT, R14, R20, RZ ;  /* 0x000000140e0e7210 */ /* 0x000fc80007f1e0ff */
[----:B------:R1:W-:Y:S01]  /*0460*/  STS.64 [R18+0x10], R20 ;  /* 0x0000101412007388 */ /* 0x0003e20000000a00 */
[----:B------:R-:W-:Y:S01]  /*0470*/  IMAD.X R15, R15, 0x1, R21, P0 ;  /* 0x000000010f0f7824 */ /* 0x000fe200000e0615 */
        /* <DEDUP_REMOVED lines=17> */
[----:B------:R-:W-:-:S05]  /*0590*/  IMAD.X R3, R3, 0x1, R5, P0 ;  /* 0x0000000103037824 */ /* 0x000fca00000e0605 */
[----:B------:R1:W-:Y:S03]  /*05a0*/  STS.64 [R18+0x48], R2 ;  /* 0x0000480212007388 */ /* 0x0003e60000000a00 */
.L_x_122:
[----:B------:R-:W-:Y:S05]  /*05b0*/  WARPSYNC.ALL ;  /* 0x0000000000007948 */ /* 0x000fea0003800000 */
[----:B------:R-:W-:Y:S06]  /*05c0*/  BAR.SYNC.DEFER_BLOCKING 0x0 ;  /* 0x0000000000007b1d */ /* 0x000fec0000010000 */
[----:B------:R-:W-:Y:S05]  /*05d0*/  @P1 EXIT ;  /* 0x000000000000194d */ /* 0x000fea0003800000 */
[----:B01----:R-:W0:Y:S04]  /*05e0*/  LDS.64 R2, [R0+0x10] ;  /* 0x0000100000027984 */ /* 0x003e280000000a00 */
[----:B0-----:R-:W-:Y:S01]  /*05f0*/  STG.E.64 desc[UR4][R16.64], R2 ;  /* 0x0000000210007986 */ /* 0x001fe2000c101b04 */
[----:B------:R-:W-:Y:S05]  /*0600*/  EXIT ;  /* 0x000000000000794d */ /* 0x000fea0003800000 */
.L_x_123:
[----:B------:R-:W-:Y:S02]  /*0610*/  IMAD.MOV.U32 R24, RZ, RZ, R20 ;  /* 0x000000ffff187224 */ /* 0x000fe400078e0014 */
[----:B------:R-:W-:Y:S02]  /*0620*/  IMAD.MOV.U32 R23, RZ, RZ, 0x1 ;  /* 0x00000001ff177424 */ /* 0x000fe400078e00ff */
[----:B------:R-:W-:Y:S02]  /*0630*/  IMAD.MOV.U32 R22, RZ, RZ, RZ ;  /* 0x000000ffff167224 */ /* 0x000fe400078e00ff */
[----:B------:R-:W-:-:S07]  /*0640*/  IMAD.MOV.U32 R21, RZ, RZ, -0x1 ;  /* 0xffffffffff157424 */ /* 0x000fce00078e00ff */
[----:B------:R-:W-:Y:S05]  /*0650*/  WARPSYNC.COLLECTIVE R21, `(.L_x_124) ;  /* 0x0000000015087348 */ /* 0x000fea0003c00000 */
[----:B------:R0:W1:Y:S02]  /*0660*/  SHFL.UP P0, R25, R24, R23, R22 ;  /* 0x0400001718197389 */ /* 0x0000640000000016 */
[----:B01----:R-:W-:Y:S05]  /*0670*/  ENDCOLLECTIVE ;  /* 0x000000000000791b */ /* 0x003fea0003800000 */
.L_x_124:
[----:B------:R-:W-:Y:S02]  /*0680*/  IMAD.MOV.U32 R24, RZ, RZ, R19 ;  /* 0x000000ffff187224 */ /* 0x000fe400078e0013 */
[----:B------:R-:W-:-:S07]  /*0690*/  IMAD.MOV.U32 R27, RZ, RZ, R25 ;  /* 0x000000ffff1b7224 */ /* 0x000fce00078e0019 */
[----:B------:R-:W-:Y:S05]  /*06a0*/  WARPSYNC.COLLECTIVE R21, `(.L_x_125) ;  /* 0x0000000015087348 */ /* 0x000fea0003c00000 */
[----:B------:R0:W1:Y:S02]  /*06b0*/  SHFL.UP P0, R25, R24, R23, R22 ;  /* 0x0400001718197389 */ /* 0x0000640000000016 */
[----:B01----:R-:W-:Y:S05]  /*06c0*/  ENDCOLLECTIVE ;  /* 0x000000000000791b */ /* 0x003fea0003800000 */
.L_x_125:
[----:B------:R-:W-:Y:S01]  /*06d0*/  IADD3 R26, P2, PT, R27, R20, RZ ;  /* 0x000000141b1a7210 */ /* 0x000fe20007f5e0ff */
[----:B------:R-:W-:-:S03]  /*06e0*/  IMAD.MOV.U32 R23, RZ, RZ, 0x2 ;  /* 0x00000002ff177424 */ /* 0x000fc600078e00ff */
[----:B------:R-:W-:Y:S01]  /*06f0*/  SEL R27, R26, R27, P0 ;  /* 0x0000001b1a1b7207 */ /* 0x000fe20000000000 */
[----:B------:R-:W-:-:S04]  /*0700*/  IMAD.X R26, R25, 0x1, R19, P2 ;  /* 0x00000001191a7824 */ /* 0x000fc800010e0613 */
[----:B------:R-:W-:Y:S01]  /*0710*/  IMAD.MOV.U32 R24, RZ, RZ, R27 ;  /* 0x000000ffff187224 */ /* 0x000fe200078e001b */
[----:B------:R-:W-:-:S07]  /*0720*/  SEL R26, R26, R25, P0 ;  /* 0x000000191a1a7207 */ /* 0x000fce0000000000 */
[----:B------:R-:W-:Y:S05]  /*0730*/  WARPSYNC.COLLECTIVE R21, `(.L_x_126) ;  /* 0x0000000015087348 */ /* 0x000fea0003c00000 */
[----:B------:R0:W1:Y:S02]  /*0740*/  SHFL.UP P0, R25, R24, R23, R22 ;  /* 0x0400001718197389 */ /* 0x0000640000000016 */
[----:B01----:R-:W-:Y:S05]  /*0750*/  ENDCOLLECTIVE ;  /* 0x000000000000791b */ /* 0x003fea0003800000 */
.L_x_126:
[----:B------:R-:W-:Y:S02]  /*0760*/  IMAD.MOV.U32 R24, RZ, RZ, R26 ;  /* 0x000000ffff187224 */ /* 0x000fe400078e001a */
[----:B------:R-:W-:-:S07]  /*0770*/  IMAD.MOV.U32 R28, RZ, RZ, R25 ;  /* 0x000000ffff1c7224 */ /* 0x000fce00078e0019 */
[----:B------:R-:W-:Y:S05]  /*0780*/  WARPSYNC.COLLECTIVE R21, `(.L_x_127) ;  /* 0x0000000015087348 */ /* 0x000fea0003c00000 */
[----:B------:R0:W1:Y:S02]  /*0790*/  SHFL.UP P0, R25, R24, R23, R22 ;  /* 0x0400001718197389 */ /* 0x0000640000000016 */
[----:B01----:R-:W-:Y:S05]  /*07a0*/  ENDCOLLECTIVE ;  /* 0x000000000000791b */ /* 0x003fea0003800000 */
.L_x_127:
        /* <DEDUP_REMOVED lines=9> */
.L_x_128:
[----:B------:R-:W-:Y:S02]  /*0840*/  IMAD.MOV.U32 R24, RZ, RZ, R29 ;  /* 0x000000ffff187224 */ /* 0x000fe400078e001d */
[----:B------:R-:W-:-:S07]  /*0850*/  IMAD.MOV.U32 R27, RZ, RZ, R25 ;  /* 0x000000ffff1b7224 */ /* 0x000fce00078e0019 */
[----:B------:R-:W-:Y:S05]  /*0860*/  WARPSYNC.COLLECTIVE R21, `(.L_x_129) ;  /* 0x0000000015087348 */ /* 0x000fea0003c00000 */
[----:B------:R0:W1:Y:S02]  /*0870*/  SHFL.UP P0, R25, R24, R23, R22 ;  /* 0x0400001718197389 */ /* 0x0000640000000016 */
[----:B01----:R-:W-:Y:S05]  /*0880*/  ENDCOLLECTIVE ;  /* 0x000000000000791b */ /* 0x003fea0003800000 */
.L_x_129:
        /* <DEDUP_REMOVED lines=9> */
.L_x_130:
[----:B------:R-:W-:Y:S02]  /*0920*/  IMAD.MOV.U32 R24, RZ, RZ, R29 ;  /* 0x000000ffff187224 */ /* 0x000fe400078e001d */
[----:B------:R-:W-:-:S07]  /*0930*/  IMAD.MOV.U32 R27, RZ, RZ, R25 ;  /* 0x000000ffff1b7224 */ /* 0x000fce00078e0019 */
[----:B------:R-:W-:Y:S05]  /*0940*/  WARPSYNC.COLLECTIVE R21, `(.L_x_131) ;  /* 0x0000000015087348 */ /* 0x000fea0003c00000 */
[----:B------:R0:W1:Y:S02]  /*0950*/  SHFL.UP P0, R25, R24, R23, R22 ;  /* 0x0400001718197389 */ /* 0x0000640000000016 */
[----:B01----:R-:W-:Y:S05]  /*0960*/  ENDCOLLECTIVE ;  /* 0x000000000000791b */ /* 0x003fea0003800000 */
.L_x_131:
        /* <DEDUP_REMOVED lines=9> */
.L_x_132:
[----:B------:R-:W-:Y:S02]  /*0a00*/  IMAD.MOV.U32 R24, RZ, RZ, R26 ;  /* 0x000000ffff187224 */ /* 0x000fe400078e001a */
[----:B------:R-:W-:-:S07]  /*0a10*/  IMAD.MOV.U32 R28, RZ, RZ, R25 ;  /* 0x000000ffff1c7224 */ /* 0x000fce00078e0019 */
[----:B------:R-:W-:Y:S05]  /*0a20*/  WARPSYNC.COLLECTIVE R21, `(.L_x_133) ;  /* 0x0000000015087348 */ /* 0x000fea0003c00000 */
[----:B------:R0:W1:Y:S02]  /*0a30*/  SHFL.UP P0, R25, R24, R23, R22 ;  /* 0x0400001718197389 */ /* 0x0000640000000016 */
[----:B01----:R-:W-:Y:S05]  /*0a40*/  ENDCOLLECTIVE ;  /* 0x000000000000791b */ /* 0x003fea0003800000 */
.L_x_133:
[----:B------:R-:W-:Y:S05]  /*0a50*/  BRA `(.L_x_134) ;  /* 0xfffffff800647947 */ /* 0x000fea000383ffff */
.L_x_135:
        /* <DEDUP_REMOVED lines=10> */
.L_x_242:


//--------------------- .text._ZN3cub18CUB_300001_SM_10006detail10radix_sort30DeviceRadixSortHistogramKernelINS1_5radix10policy_hubIiiyE10Policy1000ELNS0_9SortOrderE0EiyNS1_21identity_decomposer_tEEEvPT2_PKT1_SA_iiT3_ --------------------------
	.section	.text._ZN3cub18CUB_300001_SM_10006detail10radix_sort30DeviceRadixSortHistogramKernelINS1_5radix10policy_hubIiiyE10Policy1000ELNS0_9SortOrderE0EiyNS1_21identity_decomposer_tEEEvPT2_PKT1_SA_iiT3_,"ax",@progbits
	.align	128
        .global         _ZN3cub18CUB_300001_SM_10006detail10radix_sort30DeviceRadixSortHistogramKernelINS1_5radix10policy_hubIiiyE10Policy1000ELNS0_9SortOrderE0EiyNS1_21identity_decomposer_tEEEvPT2_PKT1_SA_iiT3_
        .type           _ZN3cub18CUB_300001_SM_10006detail10radix_sort30DeviceRadixSortHistogramKernelINS1_5radix10policy_hubIiiyE10Policy1000ELNS0_9SortOrderE0EiyNS1_21identity_decomposer_tEEEvPT2_PKT1_SA_iiT3_,@function
        .size           _ZN3cub18CUB_300001_SM_10006detail10radix_sort30DeviceRadixSortHistogramKernelINS1_5radix10policy_hubIiiyE10Policy1000ELNS0_9SortOrderE0EiyNS1_21identity_decomposer_tEEEvPT2_PKT1_SA_iiT3_,(.L_x_243 - _ZN3cub18CUB_300001_SM_10006detail10radix_sort30DeviceRadixSortHistogramKernelINS1_5radix10policy_hubIiiyE10Policy1000ELNS0_9SortOrderE0EiyNS1_21identity_decomposer_tEEEvPT2_PKT1_SA_iiT3_)
        .other          _ZN3cub18CUB_300001_SM_10006detail10radix_sort30DeviceRadixSortHistogramKernelINS1_5radix10policy_hubIiiyE10Policy1000ELNS0_9SortOrderE0EiyNS1_21identity_decomposer_tEEEvPT2_PKT1_SA_iiT3_,@"STO_CUDA_ENTRY STV_DEFAULT"
_ZN3cub18CUB_300001_SM_10006detail10radix_sort30DeviceRadixSortHistogramKernelINS1_5radix10policy_hubIiiyE10Policy1000ELNS0_9SortOrderE0EiyNS1_21identity_decomposer_tEEEvPT2_PKT1_SA_iiT3_:
.text._ZN3cub18CUB_300001_SM_10006detail10radix_sort30DeviceRadixSortHistogramKernelINS1_5radix10policy_hubIiiyE10Policy1000ELNS0_9SortOrderE0EiyNS1_21identity_decomposer_tEEEvPT2_PKT1_SA_iiT3_:
[----:B------:R-:W-:Y:S01]  /*0000*/  LDC R1, c[0x0][0x37c] ;  /* 0x0000df00ff017b82 */ /* 0x000fe20000000800 */
[----:B------:R-:W0:Y:S02]  /*0010*/  LDCU.64 UR14, c[0x0][0x390] ;  /* 0x00007200ff0e77ac */ /* 0x000e240008000a00 */
[----:B0-----:R-:W-:-:S04]  /*0020*/  ISETP.NE.U32.AND P0, PT, RZ, UR14, PT ;  /* 0x0000000eff007c0c */ /* 0x001fc8000bf05070 */
[----:B------:R-:W-:-:S13]  /*0030*/  ISETP.NE.AND.EX P0, PT, RZ, UR15, PT, P0 ;  /* 0x0000000fff007c0c */ /* 0x000fda000bf05300 */
[----:B------:R-:W-:Y:S05]  /*0040*/  @!P0 EXIT ;  /* 0x000000000000894d */ /* 0x000fea0003800000 */
[----:B------:R-:W-:Y:S01]  /*0050*/  UIADD3 UR11, UP0, UPT, UR14, -0x1, URZ ;  /* 0xffffffff0e0b7890 */ /* 0x000fe2000ff1e0ff */
[----:B------:R-:W0:Y:S01]  /*0060*/  S2R R4, SR_TID.X ;  /* 0x0000000000047919 */ /* 0x000e220000002100 */
[----:B------:R-:W1:Y:S01]  /*0070*/  LDCU.64 UR4, c[0x0][0x398] ;  /* 0x00007300ff0477ac */ /* 0x000e620008000a00 */
[----:B------:R-:W2:Y:S01]  /*0080*/  S2UR UR7, SR_CgaCtaId ;  /* 0x00000000000779c3 */ /* 0x000ea20000008800 */
[----:B------:R-:W-:Y:S01]  /*0090*/  UIADD3.X UR12, UPT, UPT, UR15, -0x1, URZ, UP0, !UPT ;  /* 0xffffffff0f0c7890 */ /* 0x000fe200087fe4ff */
[----:B------:R-:W-:Y:S01]  /*00a0*/  UMOV UR6, 0x400 ;  /* 0x0000040000067882 */ /* 0x000fe20000000000 */
[----:B------:R-:W3:Y:S05]  /*00b0*/  LDCU.64 UR20, c[0x0][0x358] ;  /* 0x00006b00ff1477ac */ /* 0x000eea0008000a00 */
[----:B------:R-:W4:Y:S01]  /*00c0*/  S2UR UR8, SR_CTAID.X ;  /* 0x00000000000879c3 */ /* 0x000f220000002500 */
[----:B------:R-:W-:Y:S01]  /*00d0*/  USHF.R.U64 UR11, UR11, 0x1e, UR12 ;  /* 0x0000001e0b0b7899 */ /* 0x000fe2000800120c */
[----:B------:R-:W0:Y:S03]  /*00e0*/  LDCU UR28, c[0x0][0x370] ;  /* 0x00006e00ff1c77ac */ /* 0x000e260008000800 */
[----:B------:R-:W-:-:S02]  /*00f0*/  UIADD3 UR11, UP0, UPT, UR11, 0x1, URZ ;  /* 0x000000010b0b7890 */ /* 0x000fc4000ff1e0ff */
[----:B-1----:R-:W-:Y:S02]  /*0100*/  UIADD3 UR4, UPT, UPT, UR5, 0x7, -UR4 ;  /* 0x0000000705047890 */ /* 0x002fe4000fffe804 */
[----:B------:R-:W-:Y:S02]  /*0110*/  ULEA.HI.X UR12, UR12, URZ, URZ, 0x2, UP0 ;  /* 0x000000ff0c0c7291 */ /* 0x000fe400080f14ff */
[----:B------:R-:W-:Y:S02]  /*0120*/  UISETP.LT.U32.AND UP0, UPT, UR11, UR14, UPT ;  /* 0x0000000e0b00728c */ /* 0x000fe4000bf01070 */
[----:B------:R-:W-:Y:S02]  /*0130*/  USHF.R.S32.HI UR5, URZ, 0x1f, UR4 ;  /* 0x0000001fff057899 */ /* 0x000fe40008011404 */
[----:B------:R-:W-:Y:S02]  /*0140*/  UISETP.LT.U32.AND.EX UP0, UPT, UR12, UR15, UPT, UP0 ;  /* 0x0000000f0c00728c */ /* 0x000fe4000bf01100 */
[----:B------:R-:W-:-:S02]  /*0150*/  ULEA.HI UR5, UR5, UR4, URZ, 0x3 ;  /* 0x0000000405057291 */ /* 0x000fc4000f8f18ff */
[----:B------:R-:W-:Y:S01]  /*0160*/  USEL UR11, UR11, UR14, UP0 ;  /* 0x0000000e0b0b7287 */ /* 0x000fe20008000000 */
[C---:B0-----:R-:W-:Y:S01]  /*0170*/  VIADD R21, R4.reuse, 0x780 ;  /* 0x0000078004157836 */ /* 0x041fe20000000000 */
[----:B------:R-:W-:Y:S02]  /*0180*/  USEL UR12, UR12, UR15, UP0 ;  /* 0x0000000f0c0c7287 */ /* 0x000fe40008000000 */
[----:B------:R-:W-:Y:S02]  /*0190*/  UISETP.GE.AND UP0, UPT, UR4, 0x8, UPT ;  /* 0x000000080400788c */ /* 0x000fe4000bf06270 */
[----:B--2---:R-:W-:Y:S02]  /*01a0*/  ULEA UR6, UR7, UR6, 0x18 ;  /* 0x0000000607067291 */ /* 0x004fe4000f8ec0ff */
[----:B------:R-:W-:Y:S02]  /*01b0*/  USHF.R.S32.HI UR5, URZ, 0x3, UR5 ;  /* 0x00000003ff057899 */ /* 0x000fe40008011405 */
[----:B------:R-:W-:Y:S01]  /*01c0*/  PLOP3.LUT P0, PT, PT, PT, UP0, 0x80, 0x8 ;  /* 0x000000000008781c */ /* 0x000fe20003f0f008 */
[----:B----4-:R-:W-:Y:S01]  /*01d0*/  USHF.L.U32 UR8, UR8, 0xb, URZ ;  /* 0x0000000b08087899 */ /* 0x010fe200080006ff */
[C---:B------:R-:W-:Y:S01]  /*01e0*/  LEA R0, R4.reuse, UR6, 0x2 ;  /* 0x0000000604007c11 */ /* 0x040fe2000f8e10ff */
[----:B------:R-:W-:Y:S01]  /*01f0*/  UIADD3 UR22, UPT, UPT, UR5, -0x1, URZ ;  /* 0xffffffff05167890 */ /* 0x000fe2000fffe0ff */
[----:B------:R-:W-:Y:S01]  /*0200*/  ISETP.GT.U32.OR P0, PT, R4, 0xff, !P0 ;  /* 0x000000ff0400780c */ /* 0x000fe20004704470 */
[----:B------:R-:W-:-:S02]  /*0210*/  ULOP3.LUT UR23, UR5, 0xf, URZ, 0xc0, !UPT ;  /* 0x0000000f05177892 */ /* 0x000fc4000f8ec0ff */
[----:B------:R-:W-:Y:S01]  /*0220*/  ULOP3.LUT UR24, UR5, 0x7, URZ, 0xc0, !UPT ;  /* 0x0000000705187892 */ /* 0x000fe2000f8ec0ff */
[----:B------:R-:W-:Y:S01]  /*0230*/  P2R R20, PR, RZ, 0x1 ;  /* 0x00000001ff147803 */ /* 0x000fe20000000000 */
[----:B------:R-:W-:Y:S02]  /*0240*/  ULOP3.LUT UR25, UR5, 0x3, URZ, 0xc0, !UPT ;  /* 0x0000000305197892 */ /* 0x000fe4000f8ec0ff */
[----:B------:R-:W-:Y:S02]  /*0250*/  ULOP3.LUT UR26, UR5, 0xffffff0, URZ, 0xc0, !UPT ;  /* 0x0ffffff0051a7892 */ /* 0x000fe4000f8ec0ff */
[----:B------:R-:W-:Y:S02]  /*0260*/  ULOP3.LUT UR27, UR5, 0xffffff8, URZ, 0xc0, !UPT ;  /* 0x0ffffff8051b7892 */ /* 0x000fe4000f8ec0ff */
[----:B------:R-:W-:Y:S01]  /*0270*/  ULOP3.LUT UR9, UR5, 0x1, URZ, 0xc0, !UPT ;  /* 0x0000000105097892 */ /* 0x000fe2000f8ec0ff */
[----:B------:R-:W-:Y:S01]  /*0280*/  UMOV UR6, URZ ;  /* 0x000000ff00067c82 */ /* 0x000fe20008000000 */
[----:B---3--:R-:W-:-:S10]  /*0290*/  UMOV UR7, URZ ;  /* 0x000000ff00077c82 */ /* 0x008fd40008000000 */
.L_x_219:
[----:B------:R-:W-:Y:S01]  /*02a0*/  ISETP.NE.AND P0, PT, R20, RZ, PT ;  /* 0x000000ff1400720c */ /* 0x000fe20003f05270 */
[----:B------:R-:W-:-:S12]  /*02b0*/  BSSY.RECONVERGENT B0, `(.L_x_136) ;  /* 0x000007c000007945 */ /* 0x000fd80003800200 */
[----:B012345:R-:W-:Y:S05]  /*02c0*/  @P0 BRA `(.L_x_137) ;  /* 0x0000000400e80947 */ /* 0x03ffea0003800000 */
[----:B------:R-:W-:Y:S02]  /*02d0*/  IMAD.U32 R2, RZ, RZ, UR22 ;  /* 0x00000016ff027e24 */ /* 0x000fe4000f8e00ff */
[----:B------:R-:W-:-:S03]  /*02e0*/  IMAD.MOV.U32 R3, RZ, RZ, RZ ;  /* 0x000000ffff037224 */ /* 0x000fc600078e00ff */
[----:B------:R-:W-:-:S13]  /*02f0*/  ISETP.GE.U32.AND P1, PT, R2, 0xf, PT ;  /* 0x0000000f0200780c */ /* 0x000fda0003f26070 */
[----:B------:R-:W-:Y:S05]  /*0300*/  @!P1 BRA `(.L_x_138) ;  /* 0x00000000005c9947 */ /* 0x000fea0003800000 */
[----:B------:R-:W-:Y:S01]  /*0310*/  VIADD R2, R0, 0x2000 ;  /* 0x0000200000027836 */ /* 0x000fe20000000000 */
[----:B------:R-:W-:-:S12]  /*0320*/  UIADD3 UR4, UPT, UPT, -UR26, URZ, URZ ;  /* 0x000000ff1a047290 */ /* 0x000fd8000fffe1ff */
.L_x_139:
[----:B------:R-:W-:Y:S01]  /*0330*/  UIADD3 UR4, UPT, UPT, UR4, 0x10, URZ ;  /* 0x0000001004047890 */ /* 0x000fe2000fffe0ff */
[----:B------:R-:W-:Y:S03]  /*0340*/  STS [R2+-0x2000], RZ ;  /* 0xffe000ff02007388 */ /* 0x000fe60000000800 */
[----:B------:R-:W-:Y:S01]  /*0350*/  UISETP.NE.AND UP0, UPT, UR4, URZ, UPT ;  /* 0x000000ff0400728c */ /* 0x000fe2000bf05270 */
        /* <DEDUP_REMOVED lines=16> */
[----:B------:R-:W-:Y:S06]  /*0460*/  BRA.U UP0, `(.L_x_139) ;  /* 0xfffffffd00b07547 */ /* 0x000fec000b83ffff */
[----:B------:R-:W-:-:S07]  /*0470*/  IMAD.U32 R3, RZ, RZ, UR26 ;  /* 0x0000001aff037e24 */ /* 0x000fce000f8e00ff */
.L_x_138:
[----:B------:R-:W-:Y:S01]  /*0480*/  ISETP.NE.AND P0, PT, RZ, UR23, PT ;  /* 0x00000017ff007c0c */ /* 0x000fe2000bf05270 */
[----:B------:R-:W-:Y:S01]  /*0490*/  IMAD.U32 R6, RZ, RZ, UR24 ;  /* 0x00000018ff067e24 */ /* 0x000fe2000f8e00ff */
[----:B------:R-:W-:-:S03]  /*04a0*/  MOV R2, UR23 ;  /* 0x0000001700027c02 */ /* 0x000fc60008000f00 */
[----:B------:R-:W-:Y:S02]  /*04b0*/  VIADD R6, R6, 0xffffffff ;  /* 0xffffffff06067836 */ /* 0x000fe40000000000 */
[----:B------:R-:W-:-:S06]  /*04c0*/  VIADD R2, R2, 0xffffffff ;  /* 0xffffffff02027836 */ /* 0x000fcc0000000000 */
[----:B------:R-:W-:Y:S05]  /*04d0*/  @!P0 BRA `(.L_x_140) ;  /* 0x00000000007c8947 */ /* 0x000fea0003800000 */
[----:B------:R-:W-:Y:S01]  /*04e0*/  ISETP.GE.U32.AND P2, PT, R2, 0x7, PT ;  /* 0x000000070200780c */ /* 0x000fe20003f46070 */
[----:B------:R-:W-:-:S12]  /*04f0*/  UISETP.NE.AND UP0, UPT, UR24, URZ, UPT ;  /* 0x000000ff1800728c */ /* 0x000fd8000bf05270 */
[----:B------:R-:W-:Y:S05]  /*0500*/  @!P2 BRA `(.L_x_141) ;  /* 0x000000000028a947 */ /* 0x000fea0003800000 */
        /* <DEDUP_REMOVED lines=10> */
.L_x_141:
[----:B------:R-:W-:Y:S05]  /*05b0*/  BRA.U !UP0, `(.L_x_140) ;  /* 0x0000000108447547 */ /* 0x000fea000b800000 */
[----:B------:R-:W-:Y:S01]  /*05c0*/  ISETP.GE.U32.AND P2, PT, R6, 0x3, PT ;  /* 0x000000030600780c */ /* 0x000fe20003f46070 */
[----:B------:R-:W-:-:S12]  /*05d0*/  UISETP.NE.AND UP0, UPT, UR25, URZ, UPT ;  /* 0x000000ff1900728c */ /* 0x000fd8000bf05270 */
[C---:B0-----:R-:W-:Y:S02]  /*05e0*/  @P2 IMAD R5, R3.reuse, 0x400, R0 ;  /* 0x0000040003052824 */ /* 0x041fe400078e0200 */
[----:B------:R-:W-:-:S03]  /*05f0*/  @P2 VIADD R3, R3, 0x4 ;  /* 0x0000000403032836 */ /* 0x000fc60000000000 */
[----:B------:R1:W-:Y:S04]  /*0600*/  @P2 STS [R5], RZ ;  /* 0x000000ff05002388 */ /* 0x0003e80000000800 */
[----:B------:R1:W-:Y:S04]  /*0610*/  @P2 STS [R5+0x400], RZ ;  /* 0x000400ff05002388 */ /* 0x0003e80000000800 */
[----:B------:R1:W-:Y:S04]  /*0620*/  @P2 STS [R5+0x800], RZ ;  /* 0x000800ff05002388 */ /* 0x0003e80000000800 */
[----:B------:R1:W-:Y:S01]  /*0630*/  @P2 STS [R5+0xc00], RZ ;  /* 0x000c00ff05002388 */ /* 0x0003e20000000800 */
[----:B------:R-:W-:Y:S05]  /*0640*/  BRA.U !UP0, `(.L_x_140) ;  /* 0x0000000108207547 */ /* 0x000fea000b800000 */
[----:B------:R-:W-:Y:S01]  /*0650*/  IMAD R3, R3, 0x400, R0 ;  /* 0x0000040003037824 */ /* 0x000fe200078e0200 */
[----:B------:R-:W-:-:S04]  /*0660*/  UISETP.NE.AND UP0, UPT, UR25, 0x1, UPT ;  /* 0x000000011900788c */ /* 0x000fc8000bf05270 */
[----:B------:R2:W-:Y:S05]  /*0670*/  STS [R3], RZ ;  /* 0x000000ff03007388 */ /* 0x0005ea0000000800 */
[----:B------:R-:W-:Y:S05]  /*0680*/  BRA.U !UP0, `(.L_x_140) ;  /* 0x0000000108107547 */ /* 0x000fea000b800000 */
[----:B------:R-:W-:Y:S01]  /*0690*/  UISETP.NE.AND UP0, UPT, UR25, 0x2, UPT ;  /* 0x000000021900788c */ /* 0x000fe2000bf05270 */
[----:B------:R3:W-:Y:S05]  /*06a0*/  STS [R3+0x400], RZ ;  /* 0x000400ff03007388 */ /* 0x0007ea0000000800 */
[----:B------:R-:W-:-:S13]  /*06b0*/  PLOP3.LUT P2, PT, PT, PT, UP0, 0x80, 0x8 ;  /* 0x000000000008781c */ /* 0x000fda0003f4f008 */
[----:B------:R3:W-:Y:S02]  /*06c0*/  @P2 STS [R3+0x800], RZ ;  /* 0x000800ff03002388 */ /* 0x0007e40000000800 */
.L_x_140:
[----:B------:R-:W-:-:S13]  /*06d0*/  ISETP.GT.U32.AND P2, PT, R4, 0x7f, PT ;  /* 0x0000007f0400780c */ /* 0x000fda0003f44070 */
[----:B------:R-:W-:Y:S05]  /*06e0*/  @P2 BRA `(.L_x_137) ;  /* 0x0000000000e02947 */ /* 0x000fea0003800000 */
[----:B--23--:R-:W-:Y:S01]  /*06f0*/  HFMA2 R3, -RZ, RZ, 0, 0 ;  /* 0x00000000ff037431 */ /* 0x00cfe200000001ff */
[----:B------:R-:W-:Y:S06]  /*0700*/  @!P1 BRA `(.L_x_142) ;  /* 0x0000000000589947 */ /* 0x000fec0003800000 */
[----:B------:R-:W-:-:S07]  /*0710*/  IMAD.MOV.U32 R3, RZ, RZ, RZ ;  /* 0x000000ffff037224 */ /* 0x000fce00078e00ff */
.L_x_143:
[C---:B012---:R-:W-:Y:S02]  /*0720*/  IMAD R5, R3.reuse, 0x400, R0 ;  /* 0x0000040003057824 */ /* 0x047fe400078e0200 */
[----:B------:R-:W-:-:S03]  /*0730*/  VIADD R3, R3, 0x10 ;  /* 0x0000001003037836 */ /* 0x000fc60000000000 */
[----:B------:R2:W-:Y:S02]  /*0740*/  STS [R5+0x200], RZ ;  /* 0x000200ff05007388 */ /* 0x0005e40000000800 */
[----:B------:R-:W-:Y:S02]  /*0750*/  ISETP.NE.AND P1, PT, R3, UR26, PT ;  /* 0x0000001a03007c0c */ /* 0x000fe4000bf25270 */
[----:B------:R2:W-:Y:S04]  /*0760*/  STS [R5+0x600], RZ ;  /* 0x000600ff05007388 */ /* 0x0005e80000000800 */
        /* <DEDUP_REMOVED lines=13> */
[----:B------:R2:W-:Y:S01]  /*0840*/  STS [R5+0x3e00], RZ ;  /* 0x003e00ff05007388 */ /* 0x0005e20000000800 */
[----:B------:R-:W-:Y:S05]  /*0850*/  @P1 BRA `(.L_x_143) ;  /* 0xfffffffc00b01947 */ /* 0x000fea000383ffff */
[----:B------:R-:W-:-:S07]  /*0860*/  IMAD.U32 R3, RZ, RZ, UR26 ;  /* 0x0000001aff037e24 */ /* 0x000fce000f8e00ff */
.L_x_142:
[----:B------:R-:W-:Y:S05]  /*0870*/  @!P0 BRA `(.L_x_137) ;  /* 0x00000000007c8947 */ /* 0x000fea0003800000 */
[----:B------:R-:W-:Y:S01]  /*0880*/  ISETP.GE.U32.AND P0, PT, R2, 0x7, PT ;  /* 0x000000070200780c */ /* 0x000fe20003f06070 */
[----:B------:R-:W-:-:S12]  /*0890*/  UISETP.NE.AND UP0, UPT, UR24, URZ, UPT ;  /* 0x000000ff1800728c */ /* 0x000fd8000bf05270 */
[----:B------:R-:W-:Y:S05]  /*08a0*/  @!P0 BRA `(.L_x_144) ;  /* 0x0000000000288947 */ /* 0x000fea0003800000 */
[C---:B------:R-:W-:Y:S02]  /*08b0*/  IMAD R2, R3.reuse, 0x400, R0 ;  /* 0x0000040003027824 */ /* 0x040fe400078e0200 */
[----:B------:R-:W-:-:S03]  /*08c0*/  VIADD R3, R3, 0x8 ;  /* 0x0000000803037836 */ /* 0x000fc60000000000 */
[----:B------:R3:W-:Y:S04]  /*08d0*/  STS [R2+0x200], RZ ;  /* 0x000200ff02007388 */ /* 0x0007e80000000800 */
[----:B------:R3:W-:Y:S04]  /*08e0*/  STS [R2+0x600], RZ ;  /* 0x000600ff02007388 */ /* 0x0007e80000000800 */
[----:B------:R3:W-:Y:S04]  /*08f0*/  STS [R2+0xa00], RZ ;  /* 0x000a00ff02007388 */ /* 0x0007e80000000800 */
[----:B------:R3:W-:Y:S04]  /*0900*/  STS [R2+0xe00], RZ ;  /* 0x000e00ff02007388 */ /* 0x0007e80000000800 */
[----:B------:R3:W-:Y:S04]  /*0910*/  STS [R2+0x1200], RZ ;  /* 0x001200ff02007388 */ /* 0x0007e80000000800 */
[----:B------:R3:W-:Y:S04]  /*0920*/  STS [R2+0x1600], RZ ;  /* 0x001600ff02007388 */ /* 0x0007e80000000800 */
[----:B------:R3:W-:Y:S04]  /*0930*/  STS [R2+0x1a00], RZ ;  /* 0x001a00ff02007388 */ /* 0x0007e80000000800 */
[----:B------:R3:W-:Y:S02]  /*0940*/  STS [R2+0x1e00], RZ ;  /* 0x001e00ff02007388 */ /* 0x0007e40000000800 */
.L_x_144:
[----:B------:R-:W-:Y:S05]  /*0950*/  BRA.U !UP0, `(.L_x_137) ;  /* 0x0000000108447547 */ /* 0x000fea000b800000 */
[----:B------:R-:W-:Y:S01]  /*0960*/  ISETP.GE.U32.AND P0, PT, R6, 0x3, PT ;  /* 0x000000030600780c */ /* 0x000fe20003f06070 */
[----:B------:R-:W-:-:S12]  /*0970*/  UISETP.NE.AND UP0, UPT, UR25, URZ, UPT ;  /* 0x000000ff1900728c */ /* 0x000fd8000bf05270 */
[C---:B---3--:R-:W-:Y:S01]  /*0980*/  @P0 IMAD R2, R3.reuse, 0x400, R0 ;  /* 0x0000040003020824 */ /* 0x048fe200078e0200 */
[----:B------:R-:W-:-:S04]  /*0990*/  @P0 IADD3 R3, PT, PT, R3, 0x4, RZ ;  /* 0x0000000403030810 */ /* 0x000fc80007ffe0ff */
[----:B------:R4:W-:Y:S04]  /*09a0*/  @P0 STS [R2+0x200], RZ ;  /* 0x000200ff02000388 */ /* 0x0009e80000000800 */
[----:B------:R4:W-:Y:S04]  /*09b0*/  @P0 STS [R2+0x600], RZ ;  /* 0x000600ff02000388 */ /* 0x0009e80000000800 */
[----:B------:R4:W-:Y:S04]  /*09c0*/  @P0 STS [R2+0xa00], RZ ;  /* 0x000a00ff02000388 */ /* 0x0009e80000000800 */
[----:B------:R4:W-:Y:S01]  /*09d0*/  @P0 STS [R2+0xe00], RZ ;  /* 0x000e00ff02000388 */ /* 0x0009e20000000800 */
[----:B------:R-:W-:Y:S05]  /*09e0*/  BRA.U !UP0, `(.L_x_137) ;  /* 0x0000000108207547 */ /* 0x000fea000b800000 */
[----:B------:R-:W-:Y:S01]  /*09f0*/  IMAD R3, R3, 0x400, R0 ;  /* 0x0000040003037824 */ /* 0x000fe200078e0200 */
[----:B------:R-:W-:-:S04]  /*0a00*/  UISETP.NE.AND UP0, UPT, UR25, 0x1, UPT ;  /* 0x000000011900788c */ /* 0x000fc8000bf05270 */
[----:B------:R3:W-:Y:S05]  /*0a10*/  STS [R3+0x200], RZ ;  /* 0x000200ff03007388 */ /* 0x0007ea0000000800 */
[----:B------:R-:W-:Y:S05]  /*0a20*/  BRA.U !UP0, `(.L_x_137) ;  /* 0x0000000108107547 */ /* 0x000fea000b800000 */
[----:B------:R-:W-:Y:S01]  /*0a30*/  UISETP.NE.AND UP0, UPT, UR25, 0x2, UPT ;  /* 0x000000021900788c */ /* 0x000fe2000bf05270 */
[----:B------:R0:W-:Y:S05]  /*0a40*/  STS [R3+0x600], RZ ;  /* 0x000600ff03007388 */ /* 0x0001ea0000000800 */
[----:B------:R-:W-:-:S13]  /*0a50*/  PLOP3.LUT P0, PT, PT, PT, UP0, 0x80, 0x8 ;  /* 0x000000000008781c */ /* 0x000fda0003f0f008 */
[----:B------:R0:W-:Y:S02]  /*0a60*/  @P0 STS [R3+0xa00], RZ ;  /* 0x000a00ff03000388 */ /* 0x0001e40000000800 */
.L_x_137:
[----:B------:R-:W-:Y:S05]  /*0a70*/  BSYNC.RECONVERGENT B0 ;  /* 0x0000000000007941 */ /* 0x000fea0003800200 */
.L_x_136:
[----:B------:R-:W5:Y:S01]  /*0a80*/  LDCU.64 UR14, c[0x0][0x390] ;  /* 0x00007200ff0e77ac */ /* 0x000f620008000a00 */
[----:B------:R-:W-:Y:S02]  /*0a90*/  USHF.L.U32 UR4, UR6, 0x1e, URZ ;  /* 0x0000001e06047899 */ /* 0x000fe400080006ff */
[----:B------:R-:W-:Y:S02]  /*0aa0*/  USHF.L.U64.HI UR5, UR6, 0x1e, UR7 ;  /* 0x0000001e06057899 */ /* 0x000fe40008010207 */
[----:B-----5:R-:W-:-:S04]  /*0ab0*/  UIADD3 UR4, UP0, UPT, -UR4, UR14, URZ ;  /* 0x0000000e04047290 */ /* 0x020fc8000ff1e1ff */
[----:B------:R-:W-:Y:S02]  /*0ac0*/  UIADD3.X UR5, UPT, UPT, ~UR5, UR15, URZ, UP0, !UPT ;  /* 0x0000000f05057290 */ /* 0x000fe400087fe5ff */
[----:B------:R-:W-:-:S04]  /*0ad0*/  UISETP.LT.U32.AND UP0, UPT, UR4, 0x40000000, UPT ;  /* 0x400000000400788c */ /* 0x000fc8000bf01070 */
[----:B------:R-:W-:-:S04]  /*0ae0*/  UISETP.LT.U32.AND.EX UP0, UPT, UR5, URZ, UPT, UP0 ;  /* 0x000000ff0500728c */ /* 0x000fc8000bf01100 */
[----:B------:R-:W-:Y:S02]  /*0af0*/  USEL UR13, UR4, 0x40000000, UP0 ;  /* 0x40000000040d7887 */ /* 0x000fe40008000000 */
[----:B------:R-:W-:Y:S02]  /*0b00*/  USEL UR14, UR5, URZ, UP0 ;  /* 0x000000ff050e7287 */ /* 0x000fe40008000000 */
[----:B------:R-:W-:-:S04]  /*0b10*/  UISETP.GT.U32.AND UP0, UPT, UR13, UR8, UPT ;  /* 0x000000080d00728c */ /* 0x000fc8000bf04070 */
[----:B------:R-:W-:Y:S01]  /*0b20*/  UISETP.GT.U32.AND.EX UP0, UPT, UR14, URZ, UPT, UP0 ;  /* 0x000000ff0e00728c */ /* 0x000fe2000bf04100 */
[----:B------:R-:W-:Y:S08]  /*0b30*/  BAR.SYNC.DEFER_BLOCKING 0x0 ;  /* 0x0000000000007b1d */ /* 0x000ff00000010000 */
[----:B------:R-:W-:Y:S06]  /*0b40*/  BAR.SYNC.DEFER_BLOCKING 0x0 ;  /* 0x0000000000007b1d */ /* 0x000fec0000010000 */
[----:B------:R-:W-:Y:S05]  /*0b50*/  BRA.U !UP0, `(.L_x_145) ;  /* 0x0000000d082c7547 */ /* 0x000fea000b800000 */
[----:B------:R-:W-:Y:S01]  /*0b60*/  UMOV UR10, UR8 ;  /* 0x00000008000a7c82 */ /* 0x000fe20008000000 */
[----:B------:R-:W-:-:S05]  /*0b70*/  UMOV UR5, URZ ;  /* 0x000000ff00057c82 */ /* 0x000fca0008000000 */
.L_x_150:
[----:B-----5:R-:W5:Y:S01]  /*0b80*/  LDCU.64 UR18, c[0x0][0x390] ;  /* 0x00007200ff1277ac */ /* 0x020f620008000a00 */
[----:B------:R-:W-:Y:S02]  /*0b90*/  USHF.L.U32 UR15, UR6, 0x1e, URZ ;  /* 0x0000001e060f7899 */ /* 0x000fe400080006ff */
[----:B------:R-:W-:Y:S02]  /*0ba0*/  USHF.L.U64.HI UR16, UR6, 0x1e, UR7 ;  /* 0x0000001e06107899 */ /* 0x000fe40008010207 */
[----:B------:R-:W-:-:S04]  /*0bb0*/  UIADD3 UR15, UP0, UPT, UR10, UR15, URZ ;  /* 0x0000000f0a0f7290 */ /* 0x000fc8000ff1e0ff */
[----:B------:R-:W-:Y:S02]  /*0bc0*/  UIADD3.X UR16, UPT, UPT, UR5, UR16, URZ, UP0, !UPT ;  /* 0x0000001005107290 */ /* 0x000fe400087fe4ff */
[----:B------:R-:W-:Y:S02]  /*0bd0*/  ULEA UR10, UP0, UR28, UR10, 0xb ;  /* 0x0000000a1c0a7291 */ /* 0x000fe4000f8058ff */
[----:B-----5:R-:W-:Y:S02]  /*0be0*/  UIADD3 UR17, UP1, UPT, -UR15, UR18, URZ ;  /* 0x000000120f117290 */ /* 0x020fe4000ff3e1ff */
[----:B------:R-:W-:Y:S02]  /*0bf0*/  UIADD3.X UR5, UPT, UPT, URZ, UR5, URZ, UP0, !UPT ;  /* 0x00000005ff057290 */ /* 0x000fe400087fe4ff */
[----:B------:R-:W-:Y:S02]  /*0c00*/  UIADD3.X UR4, UPT, UPT, ~UR16, UR19, URZ, UP1, !UPT ;  /* 0x0000001310047290 */ /* 0x000fe40008ffe5ff */
[----:B------:R-:W-:-:S02]  /*0c10*/  UISETP.GE.U32.AND UP1, UPT, UR17, 0x800, UPT ;  /* 0x000008001100788c */ /* 0x000fc4000bf26070 */
[----:B------:R-:W-:Y:S02]  /*0c20*/  UISETP.GE.U32.AND UP0, UPT, UR10, UR13, UPT ;  /* 0x0000000d0a00728c */ /* 0x000fe4000bf06070 */
[----:B------:R-:W-:Y:S02]  /*0c30*/  UISETP.GE.U32.AND.EX UP1, UPT, UR4, URZ, UPT, UP1 ;  /* 0x000000ff0400728c */ /* 0x000fe4000bf26110 */
[----:B------:R-:W-:-:S07]  /*0c40*/  UISETP.GE.U32.AND.EX UP0, UPT, UR5, UR14, UPT, UP0 ;  /* 0x0000000e0500728c */ /* 0x000fce000bf06100 */
[----:B0-----:R-:W-:Y:S05]  /*0c50*/  BRA.U !UP1, `(.L_x_146) ;  /* 0x0000000109587547 */ /* 0x001fea000b800000 */
[----:B------:R-:W4:Y:S01]  /*0c60*/  LDCU.64 UR18, c[0x0][0x388] ;  /* 0x00007100ff1277ac */ /* 0x000f220008000a00 */
[----:B0-23--:R-:W-:-:S05]  /*0c70*/  IADD3 R3, P0, PT, R4, UR15, RZ ;  /* 0x0000000f04037c10 */ /* 0x00dfca000ff1e0ff */
[----:B------:R-:W-:Y:S01]  /*0c80*/  IMAD.X R6, RZ, RZ, UR16, P0 ;  /* 0x00000010ff067e24 */ /* 0x000fe200080e06ff */
[----:B----4-:R-:W-:-:S04]  /*0c90*/  LEA R2, P0, R3, UR18, 0x2 ;  /* 0x0000001203027c11 */ /* 0x010fc8000f8010ff */
        /* <DEDUP_REMOVED lines=18> */
.L_x_146:
[----:B------:R-:W4:Y:S01]  /*0dc0*/  LDCU.64 UR18, c[0x0][0x388] ;  /* 0x00007100ff1277ac */ /* 0x000f220008000a00 */
[C---:B012---:R-:W-:Y:S01]  /*0dd0*/  VIADD R5, R4.reuse, 0x100 ;  /* 0x0000010004057836 */ /* 0x047fe20000000000 */
[C---:B---3--:R-:W-:Y:S01]  /*0de0*/  IADD3 R3, P0, PT, R4.reuse, UR15, RZ ;  /* 0x0000000f04037c10 */ /* 0x048fe2000ff1e0ff */
[C---:B----4-:R-:W-:Y:S01]  /*0df0*/  VIADD R2, R4.reuse, 0x80 ;  /* 0x0000008004027836 */ /* 0x050fe20000000000 */
[C---:B------:R-:W-:Y:S01]  /*0e00*/  ISETP.GE.AND P1, PT, R4.reuse, UR17, PT ;  /* 0x0000001104007c0c */ /* 0x040fe2000bf26270 */
[----:B------:R-:W-:Y:S01]  /*0e10*/  VIADD R7, R4, 0x180 ;  /* 0x0000018004077836 */ /* 0x000fe20000000000 */
[----:B------:R-:W-:Y:S01]  /*0e20*/  ISETP.GE.AND P3, PT, R5, UR17, PT ;  /* 0x0000001105007c0c */ /* 0x000fe2000bf66270 */
[----:B------:R-:W-:Y:S01]  /*0e30*/  IMAD.X R6, RZ, RZ, UR16, P0 ;  /* 0x00000010ff067e24 */ /* 0x000fe200080e06ff */
[----:B------:R-:W-:Y:S01]  /*0e40*/  ISETP.GE.AND P2, PT, R2, UR17, PT ;  /* 0x0000001102007c0c */ /* 0x000fe2000bf46270 */
[----:B------:R-:W-:Y:S01]  /*0e50*/  VIADD R5, R4, 0x200 ;  /* 0x0000020004057836 */ /* 0x000fe20000000000 */
[----:B------:R-:W-:Y:S01]  /*0e60*/  ISETP.GE.AND P4, PT, R7, UR17, PT ;  /* 0x0000001107007c0c */ /* 0x000fe2000bf86270 */
[----:B------:R-:W-:-:S03]  /*0e70*/  IMAD.MOV.U32 R12, RZ, RZ, 0x7fffffff ;  /* 0x7fffffffff0c7424 */ /* 0x000fc600078e00ff */
[----:B------:R-:W-:Y:S01]  /*0e80*/  ISETP.GE.AND P5, PT, R5, UR17, PT ;  /* 0x0000001105007c0c */ /* 0x000fe2000bfa6270 */
[----:B------:R-:W-:Y:S01]  /*0e90*/  VIADD R5, R4, 0x300 ;  /* 0x0000030004057836 */ /* 0x000fe20000000000 */
[----:B------:R-:W-:-:S04]  /*0ea0*/  LEA R2, P0, R3, UR18, 0x2 ;  /* 0x0000001203027c11 */ /* 0x000fc8000f8010ff */
[----:B------:R-:W-:Y:S01]  /*0eb0*/  LEA.HI.X R3, R3, UR19, R6, 0x2, P0 ;  /* 0x0000001303037c11 */ /* 0x000fe200080f1406 */
[----:B------:R-:W-:Y:S01]  /*0ec0*/  IMAD.MOV.U32 R11, RZ, RZ, 0x7fffffff ;  /* 0x7fffffffff0b7424 */ /* 0x000fe200078e00ff */
[----:B------:R-:W-:-:S03]  /*0ed0*/  IADD3 R6, PT, PT, R4, 0x280, RZ ;  /* 0x0000028004067810 */ /* 0x000fc60007ffe0ff */
[----:B------:R1:W5:Y:S01]  /*0ee0*/  @!P1 LDG.E R12, desc[UR20][R2.64] ;  /* 0x00000014020c9981 */ /* 0x000362000c1e1900 */
[----:B------:R-:W-:Y:S01]  /*0ef0*/  ISETP.GE.AND P1, PT, R5, UR17, PT ;  /* 0x0000001105007c0c */ /* 0x000fe2000bf26270 */
[----:B------:R-:W-:Y:S01]  /*0f00*/  VIADD R5, R4, 0x380 ;  /* 0x0000038004057836 */ /* 0x000fe20000000000 */
[----:B------:R-:W-:Y:S01]  /*0f10*/  ISETP.GE.AND P0, PT, R6, UR17, PT ;  /* 0x0000001106007c0c */ /* 0x000fe2000bf06270 */
[----:B------:R-:W-:Y:S01]  /*0f20*/  IMAD.MOV.U32 R9, RZ, RZ, 0x7fffffff ;  /* 0x7fffffffff097424 */ /* 0x000fe200078e00ff */
[----:B------:R1:W5:Y:S02]  /*0f30*/  @!P2 LDG.E R11, desc[UR20][R2.64+0x200] ;  /* 0x00020014020ba981 */ /* 0x000364000c1e1900 */
[----:B------:R-:W-:Y:S01]  /*0f40*/  ISETP.GE.AND P2, PT, R5, UR17, PT ;  /* 0x0000001105007c0c */ /* 0x000fe2000bf46270 */
[----:B------:R-:W-:Y:S02]  /*0f50*/  VIADD R5, R4, 0x480 ;  /* 0x0000048004057836 */ /* 0x000fe40000000000 */
[----:B------:R-:W-:Y:S01]  /*0f60*/  IMAD.MOV.U32 R10, RZ, RZ, 0x7fffffff ;  /* 0x7fffffffff0a7424 */ /* 0x000fe200078e00ff */
[----:B------:R1:W5:Y:S01]  /*0f70*/  @!P4 LDG.E R9, desc[UR20][R2.64+0x600] ;  /* 0x000600140209c981 */ /* 0x000362000c1e1900 */
[----:B------:R-:W-:-:S02]  /*0f80*/  MOV R8, 0x7fffffff ;  /* 0x7fffffff00087802 */ /* 0x000fc40000000f00 */
[C---:B------:R-:W-:Y:S02]  /*0f90*/  LOP3.LUT R6, R4.reuse, 0x400, RZ, 0xfc, !PT ;  /* 0x0000040004067812 */ /* 0x040fe400078efcff */
[----:B------:R-:W-:Y:S01]  /*0fa0*/  ISETP.GE.AND P4, PT, R5, UR17, PT ;  /* 0x0000001105007c0c */ /* 0x000fe2000bf86270 */
[----:B------:R-:W-:Y:S01]  /*0fb0*/  VIADD R5, R4, 0x500 ;  /* 0x0000050004057836 */ /* 0x000fe20000000000 */
[----:B------:R1:W5:Y:S01]  /*0fc0*/  @!P3 LDG.E R10, desc[UR20][R2.64+0x400] ;  /* 0x00040014020ab981 */ /* 0x000362000c1e1900 */
[----:B------:R-:W-:Y:S01]  /*0fd0*/  ISETP.GE.AND P3, PT, R6, UR17, PT ;  /* 0x0000001106007c0c */ /* 0x000fe2000bf66270 */
[----:B------:R-:W-:Y:S02]  /*0fe0*/  IMAD.MOV.U32 R6, RZ, RZ, 0x7fffffff ;  /* 0x7fffffffff067424 */ /* 0x000fe400078e00ff */
[----:B------:R1:W5:Y:S01]  /*0ff0*/  @!P5 LDG.E R8, desc[UR20][R2.64+0x800] ;  /* 0x000800140208d981 */ /* 0x000362000c1e1900 */
[----:B------:R-:W-:Y:S01]  /*1000*/  ISETP.GE.AND P5, PT, R5, UR17, PT ;  /* 0x0000001105007c0c */ /* 0x000fe2000bfa6270 */
[----:B------:R-:W-:-:S02]  /*1010*/  VIADD R5, R4, 0x600 ;  /* 0x0000060004057836 */ /* 0x000fc40000000000 */
[----:B------:R-:W-:Y:S01]  /*1020*/  IMAD.MOV.U32 R7, RZ, RZ, 0x7fffffff ;  /* 0x7fffffffff077424 */ /* 0x000fe200078e00ff */
[----:B------:R1:W5:Y:S01]  /*1030*/  @!P1 LDG.E R6, desc[UR20][R2.64+0xc00] ;  /* 0x000c001402069981 */ /* 0x000362000c1e1900 */
[C---:B------:R-:W-:Y:S01]  /*1040*/  VIADD R13, R4.reuse, 0x580 ;  /* 0x00000580040d7836 */ /* 0x040fe20000000000 */
[----:B------:R-:W-:Y:S01]  /*1050*/  ISETP.GE.AND P1, PT, R5, UR17, PT ;  /* 0x0000001105007c0c */ /* 0x000fe2000bf26270 */
[----:B------:R-:W-:Y:S02]  /*1060*/  IMAD.MOV.U32 R5, RZ, RZ, 0x7fffffff ;  /* 0x7fffffffff057424 */ /* 0x000fe400078e00ff */
[----:B------:R-:W-:Y:S01]  /*1070*/  IMAD.MOV.U32 R19, RZ, RZ, 0x7fffffff ;  /* 0x7fffffffff137424 */ /* 0x000fe200078e00ff */
[----:B------:R1:W5:Y:S01]  /*1080*/  @!P0 LDG.E R7, desc[UR20][R2.64+0xa00] ;  /* 0x000a001402078981 */ /* 0x000362000c1e1900 */
[----:B------:R-:W-:Y:S01]  /*1090*/  IMAD.MOV.U32 R18, RZ, RZ, 0x7fffffff ;  /* 0x7fffffffff127424 */ /* 0x000fe200078e00ff */
[----:B------:R-:W-:Y:S01]  /*10a0*/  ISETP.GE.AND P0, PT, R13, UR17, PT ;  /* 0x000000110d007c0c */ /* 0x000fe2000bf06270 */
[C---:B------:R-:W-:Y:S01]  /*10b0*/  VIADD R14, R4.reuse, 0x700 ;  /* 0x00000700040e7836 */ /* 0x040fe20000000000 */
[----:B------:R-:W-:Y:S01]  /*10c0*/  IADD3 R13, PT, PT, R4, 0x680, RZ ;  /* 0x00000680040d7810 */ /* 0x000fe20007ffe0ff */
[----:B------:R1:W5:Y:S03]  /*10d0*/  @!P2 LDG.E R5, desc[UR20][R2.64+0xe00] ;  /* 0x000e00140205a981 */ /* 0x000366000c1e1900 */
[----:B------:R-:W-:Y:S01]  /*10e0*/  ISETP.GE.AND P2, PT, R13, UR17, PT ;  /* 0x000000110d007c0c */ /* 0x000fe2000bf46270 */
[----:B------:R1:W5:Y:S01]  /*10f0*/  @!P3 LDG.E R19, desc[UR20][R2.64+0x1000] ;  /* 0x001000140213b981 */ /* 0x000362000c1e1900 */
[----:B------:R-:W-:-:S03]  /*1100*/  ISETP.GE.AND P3, PT, R14, UR17, PT ;  /* 0x000000110e007c0c */ /* 0x000fc6000bf66270 */
[----:B------:R1:W5:Y:S01]  /*1110*/  @!P4 LDG.E R18, desc[UR20][R2.64+0x1200] ;  /* 0x001200140212c981 */ /* 0x000362000c1e1900 */
[----:B------:R-:W-:Y:S01]  /*1120*/  ISETP.GE.AND P4, PT, R21, UR17, PT ;  /* 0x0000001115007c0c */ /* 0x000fe2000bf86270 */
[----:B------:R-:W-:Y:S01]  /*1130*/  IMAD.MOV.U32 R17, RZ, RZ, 0x7fffffff ;  /* 0x7fffffffff117424 */ /* 0x000fe200078e00ff */
[----:B------:R-:W-:Y:S01]  /*1140*/  MOV R14, 0x7fffffff ;  /* 0x7fffffff000e7802 */ /* 0x000fe20000000f00 */
[----:B------:R-:W-:Y:S02]  /*1150*/  IMAD.MOV.U32 R16, RZ, RZ, 0x7fffffff ;  /* 0x7fffffffff107424 */ /* 0x000fe400078e00ff */
[----:B------:R-:W-:Y:S02]  /*1160*/  IMAD.MOV.U32 R22, RZ, RZ, 0x7fffffff ;  /* 0x7fffffffff167424 */ /* 0x000fe400078e00ff */
        /* <DEDUP_REMOVED lines=8> */
.L_x_147:
[----:B01----:R-:W0:Y:S02]  /*11f0*/  LDC.64 R2, c[0x0][0x398] ;  /* 0x0000e600ff027b82 */ /* 0x003e240000000a00 */
[----:B0-----:R-:W-:-:S13]  /*1200*/  ISETP.GT.AND P0, PT, R3, R2, PT ;  /* 0x000000020300720c */ /* 0x001fda0003f04270 */
[----:B------:R-:W-:Y:S05]  /*1210*/  @!P0 BRA `(.L_x_148) ;  /* 0x0000000400788947 */ /* 0x000fea0003800000 */
[----:B------:R-:W0:Y:S01]  /*1220*/  S2UR UR15, SR_CgaCtaId ;  /* 0x00000000000f79c3 */ /* 0x000e220000008800 */
[----:B-----5:R-:W-:Y:S01]  /*1230*/  LOP3.LUT R15, R15, 0x80000000, RZ, 0x3c, !PT ;  /* 0x800000000f0f7812 */ /* 0x020fe200078e3cff */
[----:B------:R-:W-:Y:S01]  /*1240*/  UMOV UR4, 0x400 ;  /* 0x0000040000047882 */ /* 0x000fe20000000000 */
[----:B------:R-:W-:Y:S01]  /*1250*/  LOP3.LUT R14, R14, 0x80000000, RZ, 0x3c, !PT ;  /* 0x800000000e0e7812 */ /* 0x000fe200078e3cff */
[----:B------:R-:W1:Y:S01]  /*1260*/  LDCU UR16, c[0x0][0x398] ;  /* 0x00007300ff1077ac */ /* 0x000e620008000800 */
[----:B------:R-:W-:Y:S02]  /*1270*/  LOP3.LUT R13, R13, 0x80000000, RZ, 0x3c, !PT ;  /* 0x800000000d0d7812 */ /* 0x000fe400078e3cff */
[----:B------:R-:W-:Y:S02]  /*1280*/  LOP3.LUT R2, R22, 0x80000000, RZ, 0x3c, !PT ;  /* 0x8000000016027812 */ /* 0x000fe400078e3cff */
[----:B------:R-:W-:Y:S02]  /*1290*/  LOP3.LUT R16, R16, 0x80000000, RZ, 0x3c, !PT ;  /* 0x8000000010107812 */ /* 0x000fe400078e3cff */
[----:B------:R-:W-:-:S02]  /*12a0*/  LOP3.LUT R17, R17, 0x80000000, RZ, 0x3c, !PT ;  /* 0x8000000011117812 */ /* 0x000fc400078e3cff */
[----:B------:R-:W-:Y:S02]  /*12b0*/  LOP3.LUT R18, R18, 0x80000000, RZ, 0x3c, !PT ;  /* 0x8000000012127812 */ /* 0x000fe400078e3cff */
[----:B------:R-:W-:Y:S02]  /*12c0*/  LOP3.LUT R19, R19, 0x80000000, RZ, 0x3c, !PT ;  /* 0x8000000013137812 */ /* 0x000fe400078e3cff */
[----:B------:R-:W-:Y:S02]  /*12d0*/  LOP3.LUT R5, R5, 0x80000000, RZ, 0x3c, !PT ;  /* 0x8000000005057812 */ /* 0x000fe400078e3cff */
[----:B------:R-:W-:Y:S02]  /*12e0*/  LOP3.LUT R6, R6, 0x80000000, RZ, 0x3c, !PT ;  /* 0x8000000006067812 */ /* 0x000fe400078e3cff */
[----:B------:R-:W-:Y:S02]  /*12f0*/  LOP3.LUT R7, R7, 0x80000000, RZ, 0x3c, !PT ;  /* 0x8000000007077812 */ /* 0x000fe400078e3cff */
[----:B------:R-:W-:Y:S01]  /*1300*/  LOP3.LUT R8, R8, 0x80000000, RZ, 0x3c, !PT ;  /* 0x8000000008087812 */ /* 0x000fe200078e3cff */
[----:B0-----:R-:W-:Y:S01]  /*1310*/  ULEA UR15, UR15, UR4, 0x18 ;  /* 0x000000040f0f7291 */ /* 0x001fe2000f8ec0ff */
[----:B------:R-:W-:-:S02]  /*1320*/  LOP3.LUT R9, R9, 0x80000000, RZ, 0x3c, !PT ;  /* 0x8000000009097812 */ /* 0x000fc400078e3cff */
[----:B------:R-:W-:Y:S01]  /*1330*/  LOP3.LUT R10, R10, 0x80000000, RZ, 0x3c, !PT ;  /* 0x800000000a0a7812 */ /* 0x000fe200078e3cff */
[----:B------:R-:W-:Y:S01]  /*1340*/  UMOV UR4, URZ ;  /* 0x000000ff00047c82 */ /* 0x000fe20008000000 */
[----:B------:R-:W-:Y:S02]  /*1350*/  LOP3.LUT R11, R11, 0x80000000, RZ, 0x3c, !PT ;  /* 0x800000000b0b7812 */ /* 0x000fe400078e3cff */
[----:B-1----:R-:W-:-:S07]  /*1360*/  LOP3.LUT R12, R12, 0x80000000, RZ, 0x3c, !PT ;  /* 0x800000000c0c7812 */ /* 0x002fce00078e3cff */
.L_x_149:
[----:B------:R-:W-:Y:S01]  /*1370*/  IMAD R22, RZ, RZ, -UR16 ;  /* 0x80000010ff167e24 */ /* 0x000fe2000f8e02ff */
[----:B0-----:R-:W-:Y:S01]  /*1380*/  SHF.R.U32.HI R23, RZ, UR16, R12 ;  /* 0x00000010ff177c19 */ /* 0x001fe2000801160c */
[----:B------:R-:W-:Y:S01]  /*1390*/  IMAD.MOV.U32 R25, RZ, RZ, -0x1 ;  /* 0xffffffffff197424 */ /* 0x000fe200078e00ff */
[----:B------:R-:W-:Y:S01]  /*13a0*/  ULEA UR17, UR4, UR15, 0xa ;  /* 0x0000000f04117291 */ /* 0x000fe2000f8e50ff */
[----:B------:R-:W-:Y:S01]  /*13b0*/  SHF.R.U32.HI R27, RZ, UR16, R10 ;  /* 0x00000010ff1b7c19 */ /* 0x000fe2000801160a */
[----:B------:R-:W-:Y:S01]  /*13c0*/  UIADD3 UR4, UPT, UPT, UR4, 0x1, URZ ;  /* 0x0000000104047890 */ /* 0x000fe2000fffe0ff */
[----:B------:R-:W-:Y:S02]  /*13d0*/  VIADDMNMX R22, R22, R3, 0x8, PT ;  /* 0x0000000816167446 */ /* 0x000fe40003800103 */
[----:B------:R-:W-:Y:S02]  /*13e0*/  SHF.R.U32.HI R29, RZ, UR16, R9 ;  /* 0x00000010ff1d7c19 */ /* 0x000fe40008011609 */
[----:B------:R-:W-:-:S02]  /*13f0*/  SHF.L.U32 R22, R25, R22, RZ ;  /* 0x0000001619167219 */ /* 0x000fc400000006ff */
[----:B------:R-:W-:Y:S02]  /*1400*/  SHF.R.U32.HI R25, RZ, UR16, R11 ;  /* 0x00000010ff197c19 */ /* 0x000fe4000801160b */
[-C--:B------:R-:W-:Y:S02]  /*1410*/  LOP3.LUT R23, R23, R22.reuse, RZ, 0x30, !PT ;  /* 0x0000001617177212 */ /* 0x080fe400078e30ff */
[-C--:B------:R-:W-:Y:S02]  /*1420*/  LOP3.LUT R25, R25, R22.reuse, RZ, 0x30, !PT ;  /* 0x0000001619197212 */ /* 0x080fe400078e30ff */
[----:B------:R-:W-:Y:S02]  /*1430*/  LOP3.LUT R27, R27, R22, RZ, 0x30, !PT ;  /* 0x000000161b1b7212 */ /* 0x000fe400078e30ff */
[----:B------:R-:W-:Y:S02]  /*1440*/  LEA R23, R23, UR17, 0x2 ;  /* 0x0000001117177c11 */ /* 0x000fe4000f8e10ff */
[----:B------:R-:W-:-:S02]  /*1450*/  LEA R25, R25, UR17, 0x2 ;  /* 0x0000001119197c11 */ /* 0x000fc4000f8e10ff */
[----:B------:R-:W-:Y:S01]  /*1460*/  LEA R27, R27, UR17, 0x2 ;  /* 0x000000111b1b7c11 */ /* 0x000fe2000f8e10ff */
[----:B------:R0:W-:Y:S01]  /*1470*/  ATOMS.POPC.INC.32 RZ, [R23+URZ] ;  /* 0x0000000017ff7f8c */ /* 0x0001e2000d8000ff */
[----:B------:R-:W-:Y:S02]  /*1480*/  SHF.R.U32.HI R24, RZ, UR16, R8 ;  /* 0x00000010ff187c19 */ /* 0x000fe40008011608 */
[----:B------:R-:W-:Y:S01]  /*1490*/  SHF.R.U32.HI R26, RZ, UR16, R7 ;  /* 0x00000010ff1a7c19 */ /* 0x000fe20008011607 */
[----:B------:R1:W-:Y:S01]  /*14a0*/  ATOMS.POPC.INC.32 RZ, [R25+URZ] ;  /* 0x0000000019ff7f8c */ /* 0x0003e2000d8000ff */
[-C--:B------:R-:W-:Y:S02]  /*14b0*/  LOP3.LUT R29, R29, R22.reuse, RZ, 0x30, !PT ;  /* 0x000000161d1d7212 */ /* 0x080fe400078e30ff */
[----:B------:R-:W-:Y:S01]  /*14c0*/  LOP3.LUT R24, R24, R22, RZ, 0x30, !PT ;  /* 0x0000001618187212 */ /* 0x000fe200078e30ff */
[----:B------:R2:W-:Y:S01]  /*14d0*/  ATOMS.POPC.INC.32 RZ, [R27+URZ] ;  /* 0x000000001bff7f8c */ /* 0x0005e2000d8000ff */
[----:B0-----:R-:W-:-:S02]  /*14e0*/  SHF.R.U32.HI R23, RZ, UR16, R6 ;  /* 0x00000010ff177c19 */ /* 0x001fc40008011606 */
[-C--:B------:R-:W-:Y:S02]  /*14f0*/  LOP3.LUT R26, R26, R22.reuse, RZ, 0x30, !PT ;  /* 0x000000161a1a7212 */ /* 0x080fe400078e30ff */
[----:B-1----:R-:W-:Y:S02]  /*1500*/  SHF.R.U32.HI R25, RZ, UR16, R5 ;  /* 0x00000010ff197c19 */ /* 0x002fe40008011605 */
[-C--:B------:R-:W-:Y:S02]  /*1510*/  LOP3.LUT R23, R23, R22.reuse, RZ, 0x30, !PT ;  /* 0x0000001617177212 */ /* 0x080fe400078e30ff */
[----:B--2---:R-:W-:Y:S02]  /*1520*/  SHF.R.U32.HI R27, RZ, UR16, R19 ;  /* 0x00000010ff1b7c19 */ /* 0x004fe40008011613 */
[----:B------:R-:W-:Y:S02]  /*1530*/  LEA R29, R29, UR17, 0x2 ;  /* 0x000000111d1d7c11 */ /* 0x000fe4000f8e10ff */
[----:B------:R-:W-:-:S02]  /*1540*/  LOP3.LUT R25, R25, R22, RZ, 0x30, !PT ;  /* 0x0000001619197212 */ /* 0x000fc400078e30ff */
[----:B------:R-:W-:Y:S01]  /*1550*/  LEA R24, R24, UR17, 0x2 ;  /* 0x0000001118187c11 */ /* 0x000fe2000f8e10ff */
[----:B------:R0:W-:Y:S01]  /*1560*/  ATOMS.POPC.INC.32 RZ, [R29+URZ] ;  /* 0x000000001dff7f8c */ /* 0x0001e2000d8000ff */
[----:B------:R-:W-:Y:S02]  /*1570*/  LOP3.LUT R27, R27, R22, RZ, 0x30, !PT ;  /* 0x000000161b1b7212 */ /* 0x000fe400078e30ff */
[----:B------:R-:W-:Y:S01]  /*1580*/  LEA R26, R26, UR17, 0x2 ;  /* 0x000000111a1a7c11 */ /* 0x000fe2000f8e10ff */
[----:B------:R1:W-:Y:S01]  /*1590*/  ATOMS.POPC.INC.32 RZ, [R24+URZ] ;  /* 0x0000000018ff7f8c */ /* 0x0003e2000d8000ff */
[----:B------:R-:W-:Y:S02]  /*15a0*/  LEA R23, R23, UR17, 0x2 ;  /* 0x0000001117177c11 */ /* 0x000fe4000f8e10ff */
[----:B------:R-:W-:Y:S01]  /*15b0*/  LEA R25, R25, UR17, 0x2 ;  /* 0x0000001119197c11 */ /* 0x000fe2000f8e10ff */
[----:B------:R2:W-:Y:S01]  /*15c0*/  ATOMS.POPC.INC.32 RZ, [R26+URZ] ;  /* 0x000000001aff7f8c */ /* 0x0005e2000d8000ff */
[----:B------:R-:W-:-:S02]  /*15d0*/  LEA R27, R27, UR17, 0x2 ;  /* 0x000000111b1b7c11 */ /* 0x000fc4000f8e10ff */
[----:B0-----:R-:W-:Y:S01]  /*15e0*/  SHF.R.U32.HI R29, RZ, UR16, R18 ;  /* 0x00000010ff1d7c19 */ /* 0x001fe20008011612 */
[----:B------:R0:W-:Y:S01]  /*15f0*/  ATOMS.POPC.INC.32 RZ, [R23+URZ] ;  /* 0x0000000017ff7f8c */ /* 0x0001e2000d8000ff */
[----:B-1----:R-:W-:Y:S02]  /*1600*/  SHF.R.U32.HI R24, RZ, UR16, R17 ;  /* 0x00000010ff187c19 */ /* 0x002fe40008011611 */
[----:B------:R-:W-:Y:S01]  /*1610*/  SHF.R.U32.HI R28, RZ, UR16, R15 ;  /* 0x00000010ff1c7c19 */ /* 0x000fe2000801160f */
[----:B------:R1:W-:Y:S01]  /*1620*/  ATOMS.POPC.INC.32 RZ, [R25+URZ] ;  /* 0x0000000019ff7f8c */ /* 0x0003e2000d8000ff */
[----:B--2---:R-:W-:Y:S02]  /*1630*/  SHF.R.U32.HI R26, RZ, UR16, R16 ;  /* 0x00000010ff1a7c19 */ /* 0x004fe40008011610 */
[----:B------:R-:W-:Y:S01]  /*1640*/  LOP3.LUT R29, R29, R22, RZ, 0x30, !PT ;  /* 0x000000161d1d7212 */ /* 0x000fe200078e30ff */
[----:B------:R2:W-:Y:S01]  /*1650*/  ATOMS.POPC.INC.32 RZ, [R27+URZ] ;  /* 0x000000001bff7f8c */ /* 0x0005e2000d8000ff */
[----:B0-----:R-:W-:-:S02]  /*1660*/  SHF.R.U32.HI R23, RZ, UR16, R2 ;  /* 0x00000010ff177c19 */ /* 0x001fc40008011602 */
[-C--:B------:R-:W-:Y:S02]  /*1670*/  LOP3.LUT R24, R24, R22.reuse, RZ, 0x30, !PT ;  /* 0x0000001618187212 */ /* 0x080fe400078e30ff */
[----:B-1----:R-:W-:Y:S02]  /*1680*/  SHF.R.U32.HI R25, RZ, UR16, R13 ;  /* 0x00000010ff197c19 */ /* 0x002fe4000801160d */
[-C--:B------:R-:W-:Y:S02]  /*1690*/  LOP3.LUT R26, R26, R22.reuse, RZ, 0x30, !PT ;  /* 0x000000161a1a7212 */ /* 0x080fe400078e30ff */
[----:B--2---:R-:W-:Y:S01]  /*16a0*/  SHF.R.U32.HI R27, RZ, UR16, R14 ;  /* 0x00000010ff1b7c19 */ /* 0x004fe2000801160e */
[----:B------:R-:W-:Y:S01]  /*16b0*/  UIADD3 UR16, UPT, UPT, UR16, 0x8, URZ ;  /* 0x0000000810107890 */ /* 0x000fe2000fffe0ff */
[----:B------:R-:W-:Y:S02]  /*16c0*/  LOP3.LUT R23, R23, R22, RZ, 0x30, !PT ;  /* 0x0000001617177212 */ /* 0x000fe400078e30ff */
[----:B------:R-:W-:-:S02]  /*16d0*/  LEA R29, R29, UR17, 0x2 ;  /* 0x000000111d1d7c11 */ /* 0x000fc4000f8e10ff */
[-C--:B------:R-:W-:Y:S02]  /*16e0*/  LOP3.LUT R25, R25, R22.reuse, RZ, 0x30, !PT ;  /* 0x0000001619197212 */ /* 0x080fe400078e30ff */
[----:B------:R-:W-:Y:S01]  /*16f0*/  ISETP.LE.AND P0, PT, R3, UR16, PT ;  /* 0x0000001003007c0c */ /* 0x000fe2000bf03270 */
[----:B------:R0:W-:Y:S01]  /*1700*/  ATOMS.POPC.INC.32 RZ, [R29+URZ] ;  /* 0x000000001dff7f8c */ /* 0x0001e2000d8000ff */
[----:B------:R-:W-:Y:S02]  /*1710*/  LEA R24, R24, UR17, 0x2 ;  /* 0x0000001118187c11 */ /* 0x000fe4000f8e10ff */
[-C--:B------:R-:W-:Y:S02]  /*1720*/  LOP3.LUT R27, R27, R22.reuse, RZ, 0x30, !PT ;  /* 0x000000161b1b7212 */ /* 0x080fe400078e30ff */
[----:B------:R-:W-:Y:S01]  /*1730*/  LEA R26, R26, UR17, 0x2 ;  /* 0x000000111a1a7c11 */ /* 0x000fe2000f8e10ff */
[----:B------:R0:W-:Y:S01]  /*1740*/  ATOMS.POPC.INC.32 RZ, [R24+URZ] ;  /* 0x0000000018ff7f8c */ /* 0x0001e2000d8000ff */
[----:B------:R-:W-:-:S02]  /*1750*/  LOP3.LUT R28, R28, R22, RZ, 0x30, !PT ;  /* 0x000000161c1c7212 */ /* 0x000fc400078e30ff */
[----:B------:R-:W-:Y:S01]  /*1760*/  LEA R23, R23, UR17, 0x2 ;  /* 0x0000001117177c11 */ /* 0x000fe2000f8e10ff */
[----:B------:R0:W-:Y:S01]  /*1770*/  ATOMS.POPC.INC.32 RZ, [R26+URZ] ;  /* 0x000000001aff7f8c */ /* 0x0001e2000d8000ff */
[----:B------:R-:W-:Y:S02]  /*1780*/  LEA R25, R25, UR17, 0x2 ;  /* 0x0000001119197c11 */ /* 0x000fe4000f8e10ff */
[----:B------:R-:W-:Y:S01]  /*1790*/  LEA R27, R27, UR17, 0x2 ;  /* 0x000000111b1b7c11 */ /* 0x000fe2000f8e10ff */
[----:B------:R0:W-:Y:S01]  /*17a0*/  ATOMS.POPC.INC.32 RZ, [R23+URZ] ;  /* 0x0000000017ff7f8c */ /* 0x0001e2000d8000ff */
[----:B------:R-:W-:-:S03]  /*17b0*/  LEA R28, R28, UR17, 0x2 ;  /* 0x000000111c1c7c11 */ /* 0x000fc6000f8e10ff */
[----:B------:R0:W-:Y:S04]  /*17c0*/  ATOMS.POPC.INC.32 RZ, [R25+URZ] ;  /* 0x0000000019ff7f8c */ /* 0x0001e8000d8000ff */
[----:B------:R0:W-:Y:S04]  /*17d0*/  ATOMS.POPC.INC.32 RZ, [R27+URZ] ;  /* 0x000000001bff7f8c */ /* 0x0001e8000d8000ff */
[----:B------:R0:W-:Y:S01]  /*17e0*/  ATOMS.POPC.INC.32 RZ, [R28+URZ] ;  /* 0x000000001cff7f8c */ /* 0x0001e2000d8000ff */
[----:B------:R-:W-:Y:S05]  /*17f0*/  @!P0 BRA `(.L_x_149) ;  /* 0xfffffff800dc8947 */ /* 0x000fea000383ffff */
.L_x_148:
[----:B------:R-:W-:Y:S05]  /*1800*/  BRA.U !UP0, `(.L_x_150) ;  /* 0xfffffff108dc7547 */ /* 0x000fea000b83ffff */
.L_x_145:
[----:B------:R-:W-:Y:S01]  /*1810*/  BAR.SYNC.DEFER_BLOCKING 0x0 ;  /* 0x0000000000007b1d */ /* 0x000fe20000010000 */
[----:B------:R-:W-:-:S05]  /*1820*/  ISETP.NE.AND P0, PT, R20, RZ, PT ;  /* 0x000000ff1400720c */ /* 0x000fca0003f05270 */
[----:B------:R-:W-:Y:S08]  /*1830*/  BSSY.RECONVERGENT B0, `(.L_x_151) ;  /* 0x0000164000007945 */ /* 0x000ff00003800200 */
[----:B------:R-:W-:Y:S05]  /*1840*/  @P0 BRA `(.L_x_152) ;  /* 0x0000001400880947 */ /* 0x000fea0003800000 */
[----:B------:R-:W-:Y:S01]  /*1850*/  UISETP.GE.U32.AND UP0, UPT, UR22, 0x7, UPT ;  /* 0x000000071600788c */ /* 0x000fe2000bf06070 */
[----:B0-23--:R-:W-:-:S08]  /*1860*/  IMAD.MOV.U32 R3, RZ, RZ, RZ ;  /* 0x000000ffff037224 */ /* 0x00dfd000078e00ff */
[----:B------:R-:W-:Y:S05]  /*1870*/  BRA.U !UP0, `(.L_x_153) ;  /* 0x00000005085c7547 */ /* 0x000fea000b800000 */
[----:B----4-:R-:W0:Y:S01]  /*1880*/  LDC.64 R2, c[0x0][0x380] ;  /* 0x0000e000ff027b82 */ /* 0x010e220000000a00 */
[----:B-1---5:R-:W-:-:S07]  /*1890*/  IMAD.MOV.U32 R5, RZ, RZ, RZ ;  /* 0x000000ffff057224 */ /* 0x022fce00078e00ff */
.L_x_170:
[----:B----4-:R-:W-:Y:S01]  /*18a0*/  IMAD R7, R5, 0x400, R0 ;  /* 0x0000040005077824 */ /* 0x010fe200078e0200 */
[----:B------:R-:W-:Y:S04]  /*18b0*/  BSSY.RECONVERGENT B1, `(.L_x_154) ;  /* 0x000000f000017945 */ /* 0x000fe80003800200 */
[----:B01----:R-:W1:Y:S04]  /*18c0*/  LDS R18, [R7] ;  /* 0x0000000007127984 */ /* 0x003e680000000800 */
[----:B--23--:R2:W3:Y:S04]  /*18d0*/  LDS R9, [R7+0x400] ;  /* 0x0004000007097984 */ /* 0x00c4e80000000800 */
[----:B------:R2:W4:Y:S04]  /*18e0*/  LDS R22, [R7+0x800] ;  /* 0x0008000007167984 */ /* 0x0005280000000800 */
[----:B------:R2:W0:Y:S04]  /*18f0*/  LDS R14, [R7+0xc00] ;  /* 0x000c0000070e7984 */ /* 0x0004280000000800 */
[----:B------:R2:W0:Y:S04]  /*1900*/  LDS R12, [R7+0x1000] ;  /* 0x00100000070c7984 */ /* 0x0004280000000800 */
[----:B------:R2:W0:Y:S04]  /*1910*/  LDS R6, [R7+0x1400] ;  /* 0x0014000007067984 */ /* 0x0004280000000800 */
[----:B------:R2:W0:Y:S04]  /*1920*/  LDS R8, [R7+0x1800] ;  /* 0x0018000007087984 */ /* 0x0004280000000800 */
[----:B------:R2:W0:Y:S01]  /*1930*/  LDS R10, [R7+0x1c00] ;  /* 0x001c0000070a7984 */ /* 0x0004220000000800 */
[----:B-1----:R-:W-:-:S13]  /*1940*/  ISETP.NE.AND P0, PT, R18, RZ, PT ;  /* 0x000000ff1200720c */ /* 0x002fda0003f05270 */
[----:B--234-:R-:W-:Y:S05]  /*1950*/  @!P0 BRA `(.L_x_155) ;  /* 0x0000000000108947 */ /* 0x01cfea0003800000 */
[----:B------:R-:W-:Y:S01]  /*1960*/  LEA R17, R5, R4, 0x8 ;  /* 0x0000000405117211 */ /* 0x000fe200078e40ff */
[----:B------:R-:W-:-:S04]  /*1970*/  IMAD.MOV.U32 R19, RZ, RZ, RZ ;  /* 0x000000ffff137224 */ /* 0x000fc800078e00ff */
[----:B0-----:R-:W-:-:S05]  /*1980*/  IMAD.WIDE.U32 R16, R17, 0x8, R2 ;  /* 0x0000000811107825 */ /* 0x001fca00078e0002 */
[----:B------:R1:W-:Y:S02]  /*1990*/  REDG.E.ADD.64.STRONG.GPU desc[UR20][R16.64], R18 ;  /* 0x000000121000798e */ /* 0x0003e4000c12e514 */
.L_x_155:
[----:B------:R-:W-:Y:S05]  /*19a0*/  BSYNC.RECONVERGENT B1 ;  /* 0x0000000000017941 */ /* 0x000fea0003800200 */
.L_x_154:
[----:B------:R-:W-:Y:S01]  /*19b0*/  ISETP.NE.AND P6, PT, R9, RZ, PT ;  /* 0x000000ff0900720c */ /* 0x000fe20003fc5270 */
[----:B------:R-:W-:Y:S01]  /*19c0*/  BSSY.RECONVERGENT B1, `(.L_x_156) ;  /* 0x000000e000017945 */ /* 0x000fe20003800200 */
[----:B------:R-:W-:Y:S02]  /*19d0*/  ISETP.NE.AND P0, PT, R22, RZ, PT ;  /* 0x000000ff1600720c */ /* 0x000fe40003f05270 */
[----:B0-----:R-:W-:Y:S02]  /*19e0*/  ISETP.NE.AND P1, PT, R14, RZ, PT ;  /* 0x000000ff0e00720c */ /* 0x001fe40003f25270 */
[----:B------:R-:W-:Y:S02]  /*19f0*/  ISETP.NE.AND P2, PT, R12, RZ, PT ;  /* 0x000000ff0c00720c */ /* 0x000fe40003f45270 */
[----:B------:R-:W-:Y:S02]  /*1a00*/  ISETP.NE.AND P3, PT, R6, RZ, PT ;  /* 0x000000ff0600720c */ /* 0x000fe40003f65270 */
[----:B------:R-:W-:-:S02]  /*1a10*/  ISETP.NE.AND P4, PT, R8, RZ, PT ;  /* 0x000000ff0800720c */ /* 0x000fc40003f85270 */
[----:B------:R-:W-:Y:S01]  /*1a20*/  ISETP.NE.AND P5, PT, R10, RZ, PT ;  /* 0x000000ff0a00720c */ /* 0x000fe20003fa5270 */
[----:B------:R-:W-:-:S12]  /*1a30*/  @!P6 BRA `(.L_x_157) ;  /* 0x000000000018e947 */ /* 0x000fd80003800000 */
[----:B-1----:R-:W-:Y:S02]  /*1a40*/  IMAD R17, R5, 0x100, R4 ;  /* 0x0000010005117824 */ /* 0x002fe400078e0204 */
[----:B------:R-:W-:Y:S02]  /*1a50*/  IMAD.MOV.U32 R18, RZ, RZ, R9 ;  /* 0x000000ffff127224 */ /* 0x000fe400078e0009 */
[----:B------:R-:W-:Y:S02]  /*1a60*/  VIADD R17, R17, 0x100 ;  /* 0x0000010011117836 */ /* 0x000fe40000000000 */
[----:B------:R-:W-:Y:S02]  /*1a70*/  IMAD.MOV.U32 R19, RZ, RZ, RZ ;  /* 0x000000ffff137224 */ /* 0x000fe400078e00ff */
[----:B------:R-:W-:-:S05]  /*1a80*/  IMAD.WIDE.U32 R16, R17, 0x8, R2 ;  /* 0x0000000811107825 */ /* 0x000fca00078e0002 */
[----:B------:R0:W-:Y:S02]  /*1a90*/  REDG.E.ADD.64.STRONG.GPU desc[UR20][R16.64], R18 ;  /* 0x000000121000798e */ /* 0x0001e4000c12e514 */
.L_x_157:
[----:B------:R-:W-:Y:S05]  /*1aa0*/  BSYNC.RECONVERGENT B1 ;  /* 0x0000000000017941 */ /* 0x000fea0003800200 */
.L_x_156:
[----:B------:R-:W-:Y:S04]  /*1ab0*/  BSSY.RECONVERGENT B1, `(.L_x_158) ;  /* 0x0000007000017945 */ /* 0x000fe80003800200 */
[----:B------:R-:W-:Y:S05]  /*1ac0*/  @!P0 BRA `(.L_x_159) ;  /* 0x0000000000148947 */ /* 0x000fea0003800000 */
[----:B01----:R-:W-:Y:S02]  /*1ad0*/  IMAD R17, R5, 0x100, R4 ;  /* 0x0000010005117824 */ /* 0x003fe400078e0204 */
[----:B------:R-:W-:-:S03]  /*1ae0*/  IMAD.MOV.U32 R23, RZ, RZ, RZ ;  /* 0x000000ffff177224 */ /* 0x000fc600078e00ff */
[----:B------:R-:W-:-:S05]  /*1af0*/  IADD3 R17, PT, PT, R17, 0x200, RZ ;  /* 0x0000020011117810 */ /* 0x000fca0007ffe0ff */
[----:B------:R-:W-:-:S05]  /*1b00*/  IMAD.WIDE.U32 R16, R17, 0x8, R2 ;  /* 0x0000000811107825 */ /* 0x000fca00078e0002 */
[----:B------:R2:W-:Y:S02]  /*1b10*/  REDG.E.ADD.64.STRONG.GPU desc[UR20][R16.64], R22 ;  /* 0x000000161000798e */ /* 0x0005e4000c12e514 */
.L_x_159:
[----:B------:R-:W-:Y:S05]  /*1b20*/  BSYNC.RECONVERGENT B1 ;  /* 0x0000000000017941 */ /* 0x000fea0003800200 */
.L_x_158:
[----:B------:R-:W-:Y:S04]  /*1b30*/  BSSY.RECONVERGENT B1, `(.L_x_160) ;  /* 0x0000007000017945 */ /* 0x000fe80003800200 */
[----:B------:R-:W-:Y:S05]  /*1b40*/  @!P1 BRA `(.L_x_161) ;  /* 0x0000000000149947 */ /* 0x000fea0003800000 */
[----:B012---:R-:W-:Y:S02]  /*1b50*/  IMAD R17, R5, 0x100, R4 ;  /* 0x0000010005117824 */ /* 0x007fe400078e0204 */
[----:B------:R-:W-:Y:S02]  /*1b60*/  IMAD.MOV.U32 R15, RZ, RZ, RZ ;  /* 0x000000ffff0f7224 */ /* 0x000fe400078e00ff */
[----:B------:R-:W-:-:S04]  /*1b70*/  VIADD R17, R17, 0x300 ;  /* 0x0000030011117836 */ /* 0x000fc80000000000 */
[----:B------:R-:W-:-:S05]  /*1b80*/  IMAD.WIDE.U32 R16, R17, 0x8, R2 ;  /* 0x0000000811107825 */ /* 0x000fca00078e0002 */
[----:B------:R3:W-:Y:S02]  /*1b90*/  REDG.E.ADD.64.STRONG.GPU desc[UR20][R16.64], R14 ;  /* 0x0000000e1000798e */ /* 0x0007e4000c12e514 */
.L_x_161:
[----:B------:R-:W-:Y:S05]  /*1ba0*/  BSYNC.RECONVERGENT B1 ;  /* 0x0000000000017941 */ /* 0x000fea0003800200 */
.L_x_160:
[----:B------:R-:W-:Y:S04]  /*1bb0*/  BSSY.RECONVERGENT B1, `(.L_x_162) ;  /* 0x0000007000017945 */ /* 0x000fe80003800200 */
[----:B------:R-:W-:Y:S05]  /*1bc0*/  @!P2 BRA `(.L_x_163) ;  /* 0x000000000014a947 */ /* 0x000fea0003800000 */
[----:B---3--:R-:W-:Y:S02]  /*1bd0*/  IMAD R15, R5, 0x100, R4 ;  /* 0x00000100050f7824 */ /* 0x008fe400078e0204 */
[----:B------:R-:W-:Y:S02]  /*1be0*/  HFMA2 R13, -RZ, RZ, 0, 0 ;  /* 0x00000000ff0d7431 */ /* 0x000fe400000001ff */
[----:B------:R-:W-:-:S04]  /*1bf0*/  VIADD R15, R15, 0x400 ;  /* 0x000004000f0f7836 */ /* 0x000fc80000000000 */
[----:B------:R-:W-:-:S05]  /*1c00*/  IMAD.WIDE.U32 R14, R15, 0x8, R2 ;  /* 0x000000080f0e7825 */ /* 0x000fca00078e0002 */
[----:B------:R4:W-:Y:S02]  /*1c10*/  REDG.E.ADD.64.STRONG.GPU desc[UR20][R14.64], R12 ;  /* 0x0000000c0e00798e */ /* 0x0009e4000c12e514 */
.L_x_163:
[----:B------:R-:W-:Y:S05]  /*1c20*/  BSYNC.RECONVERGENT B1 ;  /* 0x0000000000017941 */ /* 0x000fea0003800200 */
.L_x_162:
[----:B------:R-:W-:Y:S04]  /*1c30*/  BSSY.RECONVERGENT B1, `(.L_x_164) ;  /* 0x0000007000017945 */ /* 0x000fe80003800200 */
[----:B------:R-:W-:Y:S05]  /*1c40*/  @!P3 BRA `(.L_x_165) ;  /* 0x000000000014b947 */ /* 0x000fea0003800000 */
[----:B----4-:R-:W-:Y:S02]  /*1c50*/  IMAD R13, R5, 0x100, R4 ;  /* 0x00000100050d7824 */ /* 0x010fe400078e0204 */
[----:B------:R-:W-:Y:S02]  /*1c60*/  IMAD.MOV.U32 R7, RZ, RZ, RZ ;  /* 0x000000ffff077224 */ /* 0x000fe400078e00ff */
[----:B------:R-:W-:-:S04]  /*1c70*/  VIADD R13, R13, 0x500 ;  /* 0x000005000d0d7836 */ /* 0x000fc80000000000 */
[----:B------:R-:W-:-:S05]  /*1c80*/  IMAD.WIDE.U32 R12, R13, 0x8, R2 ;  /* 0x000000080d0c7825 */ /* 0x000fca00078e0002 */
[----:B------:R4:W-:Y:S02]  /*1c90*/  REDG.E.ADD.64.STRONG.GPU desc[UR20][R12.64], R6 ;  /* 0x000000060c00798e */ /* 0x0009e4000c12e514 */
.L_x_165:
[----:B------:R-:W-:Y:S05]  /*1ca0*/  BSYNC.RECONVERGENT B1 ;  /* 0x0000000000017941 */ /* 0x000fea0003800200 */
.L_x_164:
[----:B------:R-:W-:Y:S04]  /*1cb0*/  BSSY.RECONVERGENT B1, `(.L_x_166) ;  /* 0x0000007000017945 */ /* 0x000fe80003800200 */
[----:B------:R-:W-:Y:S05]  /*1cc0*/  @!P4 BRA `(.L_x_167) ;  /* 0x000000000014c947 */ /* 0x000fea0003800000 */
[----:B----4-:R-:W-:Y:S02]  /*1cd0*/  IMAD R7, R5, 0x100, R4 ;  /* 0x0000010005077824 */ /* 0x010fe400078e0204 */
[----:B------:R-:W-:Y:S02]  /*1ce0*/  IMAD.MOV.U32 R9, RZ, RZ, RZ ;  /* 0x000000ffff097224 */ /* 0x000fe400078e00ff */
[----:B------:R-:W-:-:S04]  /*1cf0*/  VIADD R7, R7, 0x600 ;  /* 0x0000060007077836 */ /* 0x000fc80000000000 */
[----:B------:R-:W-:-:S05]  /*1d00*/  IMAD.WIDE.U32 R6, R7, 0x8, R2 ;  /* 0x0000000807067825 */ /* 0x000fca00078e0002 */
[----:B------:R4:W-:Y:S02]  /*1d10*/  REDG.E.ADD.64.STRONG.GPU desc[UR20][R6.64], R8 ;  /* 0x000000080600798e */ /* 0x0009e4000c12e514 */
.L_x_167:
[----:B------:R-:W-:Y:S05]  /*1d20*/  BSYNC.RECONVERGENT B1 ;  /* 0x0000000000017941 */ /* 0x000fea0003800200 */
.L_x_166:
[----:B------:R-:W-:Y:S04]  /*1d30*/  BSSY.RECONVERGENT B1, `(.L_x_168) ;  /* 0x0000007000017945 */ /* 0x000fe80003800200 */
[----:B------:R-:W-:Y:S05]  /*1d40*/  @!P5 BRA `(.L_x_169) ;  /* 0x000000000014d947 */ /* 0x000fea0003800000 */
[----:B----4-:R-:W-:Y:S01]  /*1d50*/  LEA R7, R5, R4, 0x8 ;  /* 0x0000000405077211 */ /* 0x010fe200078e40ff */
[----:B------:R-:W-:-:S04]  /*1d60*/  IMAD.MOV.U32 R11, RZ, RZ, RZ ;  /* 0x000000ffff0b7224 */ /* 0x000fc800078e00ff */
[----:B------:R-:W-:-:S04]  /*1d70*/  VIADD R7, R7, 0x700 ;  /* 0x0000070007077836 */ /* 0x000fc80000000000 */
[----:B------:R-:W-:-:S05]  /*1d80*/  IMAD.WIDE.U32 R6, R7, 0x8, R2 ;  /* 0x0000000807067825 */ /* 0x000fca00078e0002 */
[----:B------:R4:W-:Y:S02]  /*1d90*/  REDG.E.ADD.64.STRONG.GPU desc[UR20][R6.64], R10 ;  /* 0x0000000a0600798e */ /* 0x0009e4000c12e514 */
.L_x_169:
[----:B------:R-:W-:Y:S05]  /*1da0*/  BSYNC.RECONVERGENT B1 ;  /* 0x0000000000017941 */ /* 0x000fea0003800200 */
.L_x_168:
[----:B------:R-:W-:-:S05]  /*1db0*/  VIADD R5, R5, 0x8 ;  /* 0x0000000805057836 */ /* 0x000fca0000000000 */
[----:B------:R-:W-:-:S13]  /*1dc0*/  ISETP.NE.AND P0, PT, R5, UR27, PT ;  /* 0x0000001b05007c0c */ /* 0x000fda000bf05270 */
[----:B------:R-:W-:Y:S05]  /*1dd0*/  @P0 BRA `(.L_x_170) ;  /* 0xfffffff800b00947 */ /* 0x000fea000383ffff */
[----:B------:R-:W-:-:S07]  /*1de0*/  IMAD.U32 R3, RZ, RZ, UR27 ;  /* 0x0000001bff037e24 */ /* 0x000fce000f8e00ff */
.L_x_153:
[----:B------:R-:W-:Y:S02]  /*1df0*/  UISETP.NE.AND UP0, UPT, UR24, URZ, UPT ;  /* 0x000000ff1800728c */ /* 0x000fe4000bf05270 */
[----:B----45:R-:W-:Y:S02]  /*1e00*/  IMAD.U32 R8, RZ, RZ, UR24 ;  /* 0x00000018ff087e24 */ /* 0x030fe4000f8e00ff */
[----:B-1----:R-:W-:-:S03]  /*1e10*/  IMAD.U32 R5, RZ, RZ, UR25 ;  /* 0x00000019ff057e24 */ /* 0x002fc6000f8e00ff */
[----:B------:R-:W-:Y:S01]  /*1e20*/  IADD3 R8, PT, PT, R8, -0x1, RZ ;  /* 0xffffffff08087810 */ /* 0x000fe20007ffe0ff */
[----:B------:R-:W-:Y:S01]  /*1e30*/  VIADD R5, R5, 0xffffffff ;  /* 0xffffffff05057836 */ /* 0x000fe20000000000 */
[----:B------:R-:W-:Y:S06]  /*1e40*/  BRA.U !UP0, `(.L_x_171) ;  /* 0x0000000508707547 */ /* 0x000fec000b800000 */
[----:B------:R-:W-:-:S13]  /*1e50*/  ISETP.GE.U32.AND P0, PT, R8, 0x3, PT ;  /* 0x000000030800780c */ /* 0x000fda0003f06070 */
[----:B------:R-:W-:Y:S05]  /*1e60*/  @!P0 BRA `(.L_x_172) ;  /* 0x0000000000bc8947 */ /* 0x000fea0003800000 */
[----:B------:R-:W-:Y:S01]  /*1e70*/  IMAD R7, R3, 0x400, R0 ;  /* 0x0000040003077824 */ /* 0x000fe200078e0200 */
[----:B------:R-:W-:Y:S04]  /*1e80*/  BSSY.RECONVERGENT B1, `(.L_x_173) ;  /* 0x000000f000017945 */ /* 0x000fe80003800200 */
[----:B------:R-:W1:Y:S04]  /*1e90*/  LDS R12, [R7] ;  /* 0x00000000070c7984 */ /* 0x000e680000000800 */
[----:B------:R-:W4:Y:S04]  /*1ea0*/  LDS R9, [R7+0x400] ;  /* 0x0004000007097984 */ /* 0x000f280000000800 */
[----:B------:R-:W5:Y:S04]  /*1eb0*/  LDS R6, [R7+0x800] ;  /* 0x0008000007067984 */ /* 0x000f680000000800 */
[----:B------:R-:W0:Y:S01]  /*1ec0*/  LDS R2, [R7+0xc00] ;  /* 0x000c000007027984 */ /* 0x000e220000000800 */
[----:B-1----:R-:W-:-:S02]  /*1ed0*/  ISETP.NE.AND P0, PT, R12, RZ, PT ;  /* 0x000000ff0c00720c */ /* 0x002fc40003f05270 */
[----:B----4-:R-:W-:Y:S02]  /*1ee0*/  ISETP.NE.AND P1, PT, R9, RZ, PT ;  /* 0x000000ff0900720c */ /* 0x010fe40003f25270 */
[----:B-----5:R-:W-:Y:S02]  /*1ef0*/  ISETP.NE.AND P2, PT, R6, RZ, PT ;  /* 0x000000ff0600720c */ /* 0x020fe40003f45270 */
[----:B0-----:R-:W-:-:S07]  /*1f00*/  ISETP.NE.AND P3, PT, R2, RZ, PT ;  /* 0x000000ff0200720c */ /* 0x001fce0003f65270 */
[----:B------:R-:W-:Y:S06]  /*1f10*/  @!P0 BRA `(.L_x_174) ;  /* 0x0000000000148947 */ /* 0x000fec0003800000 */
[----:B------:R-:W0:Y:S01]  /*1f20*/  LDC.64 R10, c[0x0][0x380] ;  /* 0x0000e000ff0a7b82 */ /* 0x000e220000000a00 */
[----:B------:R-:W-:Y:S02]  /*1f30*/  IMAD R7, R3, 0x100, R4 ;  /* 0x0000010003077824 */ /* 0x000fe400078e0204 */
[----:B------:R-:W-:Y:S02]  /*1f40*/  IMAD.MOV.U32 R13, RZ, RZ, RZ ;  /* 0x000000ffff0d7224 */ /* 0x000fe400078e00ff */
[----:B0-----:R-:W-:-:S05]  /*1f50*/  IMAD.WIDE.U32 R10, R7, 0x8, R10 ;  /* 0x00000008070a7825 */ /* 0x001fca00078e000a */
[----:B------:R0:W-:Y:S02]  /*1f60*/  REDG.E.ADD.64.STRONG.GPU desc[UR20][R10.64], R12 ;  /* 0x0000000c0a00798e */ /* 0x0001e4000c12e514 */
.L_x_174:
[----:B------:R-:W-:Y:S05]  /*1f70*/  BSYNC.RECONVERGENT B1 ;  /* 0x0000000000017941 */ /* 0x000fea0003800200 */
.L_x_173:
[----:B------:R-:W-:Y:S04]  /*1f80*/  BSSY.RECONVERGENT B1, `(.L_x_175) ;  /* 0x0000009000017945 */ /* 0x000fe80003800200 */
[----:B------:R-:W-:Y:S05]  /*1f90*/  @!P1 BRA `(.L_x_176) ;  /* 0x00000000001c9947 */ /* 0x000fea0003800000 */
[----:B0-----:R-:W0:Y:S01]  /*1fa0*/  LDC.64 R10, c[0x0][0x380] ;  /* 0x0000e000ff0a7b82 */ /* 0x001e220000000a00 */
[----:B------:R-:W-:Y:S01]  /*1fb0*/  IMAD R7, R3, 0x100, R4 ;  /* 0x0000010003077824 */ /* 0x000fe200078e0204 */
[----:B------:R-:W-:Y:S01]  /*1fc0*/  MOV R12, R9 ;  /* 0x00000009000c7202 */ /* 0x000fe20000000f00 */
[----:B------:R-:W-:Y:S02]  /*1fd0*/  IMAD.MOV.U32 R13, RZ, RZ, RZ ;  /* 0x000000ffff0d7224 */ /* 0x000fe400078e00ff */
[----:B------:R-:W-:-:S04]  /*1fe0*/  VIADD R7, R7, 0x100 ;  /* 0x0000010007077836 */ /* 0x000fc80000000000 */
[----:B0-----:R-:W-:-:S05]  /*1ff0*/  IMAD.WIDE.U32 R10, R7, 0x8, R10 ;  /* 0x00000008070a7825 */ /* 0x001fca00078e000a */
[----:B------:R1:W-:Y:S02]  /*2000*/  REDG.E.ADD.64.STRONG.GPU desc[UR20][R10.64], R12 ;  /* 0x0000000c0a00798e */ /* 0x0003e4000c12e514 */
.L_x_176:
[----:B------:R-:W-:Y:S05]  /*2010*/  BSYNC.RECONVERGENT B1 ;  /* 0x0000000000017941 */ /* 0x000fea0003800200 */
.L_x_175:
[----:B------:R-:W-:Y:S04]  /*2020*/  BSSY.RECONVERGENT B1, `(.L_x_177) ;  /* 0x0000008000017945 */ /* 0x000fe80003800200 */
[----:B------:R-:W-:Y:S05]  /*2030*/  @!P2 BRA `(.L_x_178) ;  /* 0x000000000018a947 */ /* 0x000fea0003800000 */
[----:B01----:R-:W0:Y:S01]  /*2040*/  LDC.64 R10, c[0x0][0x380] ;  /* 0x0000e000ff0a7b82 */ /* 0x003e220000000a00 */
[----:B------:R-:W-:-:S04]  /*2050*/  IMAD R7, R3, 0x100, R4 ;  /* 0x0000010003077824 */ /* 0x000fc800078e0204 */
[----:B------:R-:W-:-:S04]  /*2060*/  VIADD R7, R7, 0x200 ;  /* 0x0000020007077836 */ /* 0x000fc80000000000 */
[----:B0-----:R-:W-:-:S04]  /*2070*/  IMAD.WIDE.U32 R10, R7, 0x8, R10 ;  /* 0x00000008070a7825 */ /* 0x001fc800078e000a */
[----:B------:R-:W-:-:S05]  /*2080*/  IMAD.MOV.U32 R7, RZ, RZ, RZ ;  /* 0x000000ffff077224 */ /* 0x000fca00078e00ff */
[----:B------:R4:W-:Y:S02]  /*2090*/  REDG.E.ADD.64.STRONG.GPU desc[UR20][R10.64], R6 ;  /* 0x000000060a00798e */ /* 0x0009e4000c12e514 */
.L_x_178:
[----:B------:R-:W-:Y:S05]  /*20a0*/  BSYNC.RECONVERGENT B1 ;  /* 0x0000000000017941 */ /* 0x000fea0003800200 */
.L_x_177:
[----:B------:R-:W-:Y:S04]  /*20b0*/  BSSY.RECONVERGENT B1, `(.L_x_179) ;  /* 0x0000009000017945 */ /* 0x000fe80003800200 */
[----:B------:R-:W-:Y:S05]  /*20c0*/  @!P3 BRA `(.L_x_180) ;  /* 0x00000000001cb947 */ /* 0x000fea0003800000 */
[----:B----4-:R-:W4:Y:S01]  /*20d0*/  LDC.64 R6, c[0x0][0x380] ;  /* 0x0000e000ff067b82 */ /* 0x010f220000000a00 */
[----:B------:R-:W-:Y:S01]  /*20e0*/  IMAD R9, R3, 0x100, R4 ;  /* 0x0000010003097824 */ /* 0x000fe200078e0204 */
[----:B01----:R-:W-:Y:S01]  /*20f0*/  MOV R10, R2 ;  /* 0x00000002000a7202 */ /* 0x003fe20000000f00 */
[----:B------:R-:W-:Y:S02]  /*2100*/  IMAD.MOV.U32 R11, RZ, RZ, RZ ;  /* 0x000000ffff0b7224 */ /* 0x000fe400078e00ff */
[----:B------:R-:W-:-:S04]  /*2110*/  VIADD R9, R9, 0x300 ;  /* 0x0000030009097836 */ /* 0x000fc80000000000 */
[----:B----4-:R-:W-:-:S05]  /*2120*/  IMAD.WIDE.U32 R6, R9, 0x8, R6 ;  /* 0x0000000809067825 */ /* 0x010fca00078e0006 */
[----:B------:R0:W-:Y:S02]  /*2130*/  REDG.E.ADD.64.STRONG.GPU desc[UR20][R6.64], R10 ;  /* 0x0000000a0600798e */ /* 0x0001e4000c12e514 */
.L_x_180:
[----:B------:R-:W-:Y:S05]  /*2140*/  BSYNC.RECONVERGENT B1 ;  /* 0x0000000000017941 */ /* 0x000fea0003800200 */
.L_x_179:
[----:B------:R-:W-:-:S07]  /*2150*/  VIADD R3, R3, 0x4 ;  /* 0x0000000403037836 */ /* 0x000fce0000000000 */
.L_x_172:
[----:B------:R-:W-:Y:S01]  /*2160*/  UISETP.NE.AND UP0, UPT, UR25, URZ, UPT ;  /* 0x000000ff1900728c */ /* 0x000fe2000bf05270 */
[----:B------:R-:W-:Y:S08]  /*2170*/  BSSY.RECONVERGENT B1, `(.L_x_171) ;  /* 0x0000029000017945 */ /* 0x000ff00003800200 */
[----:B------:R-:W-:Y:S05]  /*2180*/  BRA.U !UP0, `(.L_x_181) ;  /* 0x00000001089c7547 */ /* 0x000fea000b800000 */
[----:B------:R-:W-:-:S13]  /*2190*/  ISETP.NE.AND P0, PT, R5, RZ, PT ;  /* 0x000000ff0500720c */ /* 0x000fda0003f05270 */
[----:B------:R-:W-:Y:S05]  /*21a0*/  @!P0 BRA `(.L_x_182) ;  /* 0x0000000000648947 */ /* 0x000fea0003800000 */
[----:B0---4-:R-:W-:Y:S01]  /*21b0*/  IMAD R6, R3, 0x400, R0 ;  /* 0x0000040003067824 */ /* 0x011fe200078e0200 */
[----:B------:R-:W-:Y:S04]  /*21c0*/  BSSY.RECONVERGENT B2, `(.L_x_183) ;  /* 0x000000c000027945 */ /* 0x000fe80003800200 */
[----:B------:R-:W0:Y:S04]  /*21d0*/  LDS R2, [R6] ;  /* 0x0000000006027984 */ /* 0x000e280000000800 */
[----:B------:R-:W4:Y:S01]  /*21e0*/  LDS R9, [R6+0x400] ;  /* 0x0004000006097984 */ /* 0x000f220000000800 */
[----:B0-----:R-:W-:-:S02]  /*21f0*/  ISETP.NE.AND P0, PT, R2, RZ, PT ;  /* 0x000000ff0200720c */ /* 0x001fc40003f05270 */
[----:B----4-:R-:W-:-:S11]  /*2200*/  ISETP.NE.AND P1, PT, R9, RZ, PT ;  /* 0x000000ff0900720c */ /* 0x010fd60003f25270 */
[----:B------:R-:W-:Y:S05]  /*2210*/  @!P0 BRA `(.L_x_184) ;  /* 0x0000000000188947 */ /* 0x000fea0003800000 */
[----:B------:R-:W0:Y:S01]  /*2220*/  LDC.64 R6, c[0x0][0x380] ;  /* 0x0000e000ff067b82 */ /* 0x000e220000000a00 */
[----:B-1----:R-:W-:-:S04]  /*2230*/  IMAD R11, R3, 0x100, R4 ;  /* 0x00000100030b7824 */ /* 0x002fc800078e0204 */
[----:B0-----:R-:W-:-:S04]  /*2240*/  IMAD.WIDE.U32 R10, R11, 0x8, R6 ;  /* 0x000000080b0a7825 */ /* 0x001fc800078e0006 */
[----:B------:R-:W-:Y:S02]  /*2250*/  IMAD.MOV.U32 R6, RZ, RZ, R2 ;  /* 0x000000ffff067224 */ /* 0x000fe400078e0002 */
[----:B------:R-:W-:-:S05]  /*2260*/  IMAD.MOV.U32 R7, RZ, RZ, RZ ;  /* 0x000000ffff077224 */ /* 0x000fca00078e00ff */
[----:B------:R0:W-:Y:S02]  /*2270*/  REDG.E.ADD.64.STRONG.GPU desc[UR20][R10.64], R6 ;  /* 0x000000060a00798e */ /* 0x0001e4000c12e514 */
.L_x_184:
[----:B------:R-:W-:Y:S05]  /*2280*/  BSYNC.RECONVERGENT B2 ;  /* 0x0000000000027941 */ /* 0x000fea0003800200 */
.L_x_183:
[----:B------:R-:W-:Y:S04]  /*2290*/  BSSY.RECONVERGENT B2, `(.L_x_185) ;  /* 0x0000009000027945 */ /* 0x000fe80003800200 */
[----:B------:R-:W-:Y:S05]  /*22a0*/  @!P1 BRA `(.L_x_186) ;  /* 0x00000000001c9947 */ /* 0x000fea0003800000 */
[----:B0-----:R-:W0:Y:S01]  /*22b0*/  LDC.64 R6, c[0x0][0x380] ;  /* 0x0000e000ff067b82 */ /* 0x001e220000000a00 */
[----:B------:R-:W-:-:S05]  /*22c0*/  LEA R2, R3, R4, 0x8 ;  /* 0x0000000403027211 */ /* 0x000fca00078e40ff */
[----:B-1----:R-:W-:-:S04]  /*22d0*/  VIADD R11, R2, 0x100 ;  /* 0x00000100020b7836 */ /* 0x002fc80000000000 */
[----:B0-----:R-:W-:-:S04]  /*22e0*/  IMAD.WIDE.U32 R10, R11, 0x8, R6 ;  /* 0x000000080b0a7825 */ /* 0x001fc800078e0006 */
[----:B------:R-:W-:Y:S02]  /*22f0*/  IMAD.MOV.U32 R6, RZ, RZ, R9 ;  /* 0x000000ffff067224 */ /* 0x000fe400078e0009 */
[----:B------:R-:W-:-:S05]  /*2300*/  IMAD.MOV.U32 R7, RZ, RZ, RZ ;  /* 0x000000ffff077224 */ /* 0x000fca00078e00ff */
[----:B------:R4:W-:Y:S02]  /*2310*/  REDG.E.ADD.64.STRONG.GPU desc[UR20][R10.64], R6 ;  /* 0x000000060a00798e */ /* 0x0009e4000c12e514 */
.L_x_186:
[----:B------:R-:W-:Y:S05]  /*2320*/  BSYNC.RECONVERGENT B2 ;  /* 0x0000000000027941 */ /* 0x000fea0003800200 */
.L_x_185:
[----:B------:R-:W-:-:S07]  /*2330*/  VIADD R3, R3, 0x2 ;  /* 0x0000000203037836 */ /* 0x000fce0000000000 */
.L_x_182:
[----:B------:R-:W-:-:S09]  /*2340*/  UISETP.NE.AND UP0, UPT, UR9, URZ, UPT ;  /* 0x000000ff0900728c */ /* 0x000fd2000bf05270 */
[----:B------:R-:W-:Y:S05]  /*2350*/  BRA.U !UP0, `(.L_x_181) ;  /* 0x0000000108287547 */ /* 0x000fea000b800000 */
[----:B------:R-:W-:-:S05]  /*2360*/  IMAD R2, R3, 0x400, R0 ;  /* 0x0000040003027824 */ /* 0x000fca00078e0200 */
[----:B------:R-:W5:Y:S02]  /*2370*/  LDS R9, [R2] ;  /* 0x0000000002097984 */ /* 0x000f640000000800 */
[----:B-----5:R-:W-:-:S13]  /*2380*/  ISETP.NE.AND P0, PT, R9, RZ, PT ;  /* 0x000000ff0900720c */ /* 0x020fda0003f05270 */
[----:B------:R-:W-:Y:S05]  /*2390*/  @!P0 BRA `(.L_x_181) ;  /* 0x0000000000188947 */ /* 0x000fea0003800000 */
[----:B0---4-:R-:W0:Y:S01]  /*23a0*/  LDC.64 R6, c[0x0][0x380] ;  /* 0x0000e000ff067b82 */ /* 0x011e220000000a00 */
[----:B------:R-:W-:-:S04]  /*23b0*/  IMAD R3, R3, 0x100, R4 ;  /* 0x0000010003037824 */ /* 0x000fc800078e0204 */
[----:B0-----:R-:W-:Y:S01]  /*23c0*/  IMAD.WIDE.U32 R2, R3, 0x8, R6 ;  /* 0x0000000803027825 */ /* 0x001fe200078e0006 */
[----:B------:R-:W-:-:S03]  /*23d0*/  MOV R6, R9 ;  /* 0x0000000900067202 */ /* 0x000fc60000000f00 */
[----:B------:R-:W-:-:S05]  /*23e0*/  IMAD.MOV.U32 R7, RZ, RZ, RZ ;  /* 0x000000ffff077224 */ /* 0x000fca00078e00ff */
[----:B------:R0:W-:Y:S02]  /*23f0*/  REDG.E.ADD.64.STRONG.GPU desc[UR20][R2.64], R6 ;  /* 0x000000060200798e */ /* 0x0001e4000c12e514 */
.L_x_181:
[----:B------:R-:W-:Y:S05]  /*2400*/  BSYNC.RECONVERGENT B1 ;  /* 0x0000000000017941 */ /* 0x000fea0003800200 */
.L_x_171:
[----:B------:R-:W-:-:S13]  /*2410*/  ISETP.GT.U32.AND P0, PT, R4, 0x7f, PT ;  /* 0x0000007f0400780c */ /* 0x000fda0003f04070 */
[----:B------:R-:W-:Y:S05]  /*2420*/  @P0 BRA `(.L_x_152) ;  /* 0x0000000800900947 */ /* 0x000fea0003800000 */
[----:B------:R-:W-:Y:S01]  /*2430*/  UISETP.GE.U32.AND UP0, UPT, UR22, 0x7, UPT ;  /* 0x000000071600788c */ /* 0x000fe2000bf06070 */
[----:B0-----:R-:W-:-:S08]  /*2440*/  IMAD.MOV.U32 R3, RZ, RZ, RZ ;  /* 0x000000ffff037224 */ /* 0x001fd000078e00ff */
[----:B------:R-:W-:Y:S05]  /*2450*/  BRA.U !UP0, `(.L_x_187) ;  /* 0x0000000508147547 */ /* 0x000fea000b800000 */
[----:B------:R-:W0:Y:S01]  /*2460*/  LDC.64 R2, c[0x0][0x380] ;  /* 0x0000e000ff027b82 */ /* 0x000e220000000a00 */
[----:B------:R-:W-:-:S07]  /*2470*/  IMAD.MOV.U32 R9, RZ, RZ, RZ ;  /* 0x000000ffff097224 */ /* 0x000fce00078e00ff */
.L_x_204:
[C---:B01--4-:R-:W-:Y:S01]  /*2480*/  IMAD R11, R9.reuse, 0x400, R0 ;  /* 0x00000400090b7824 */ /* 0x053fe200078e0200 */
[----:B------:R-:W-:Y:S01]  /*2490*/  BSSY.RECONVERGENT B1, `(.L_x_188) ;  /* 0x0000011000017945 */ /* 0x000fe20003800200 */
[C---:B--23--:R-:W-:Y:S02]  /*24a0*/  IMAD R7, R9.reuse, 0x100, R4 ;  /* 0x0000010009077824 */ /* 0x04cfe400078e0204 */
[----:B------:R-:W-:Y:S01]  /*24b0*/  VIADD R9, R9, 0x8 ;  /* 0x0000000809097836 */ /* 0x000fe20000000000 */
[----:B---3--:R-:W1:Y:S01]  /*24c0*/  LDS R14, [R11+0x200] ;  /* 0x000200000b0e7984 */ /* 0x008e620000000800 */
[----:B0-----:R-:W-:-:S03]  /*24d0*/  IMAD.WIDE.U32 R6, R7, 0x8, R2 ;  /* 0x0000000807067825 */ /* 0x001fc600078e0002 */
[----:B------:R-:W0:Y:S04]  /*24e0*/  LDS R13, [R11+0x600] ;  /* 0x000600000b0d7984 */ /* 0x000e280000000800 */
[----:B--2---:R2:W3:Y:S04]  /*24f0*/  LDS R17, [R11+0xa00] ;  /* 0x000a00000b117984 */ /* 0x0044e80000000800 */
[----:B------:R2:W4:Y:S04]  /*2500*/  LDS R18, [R11+0xe00] ;  /* 0x000e00000b127984 */ /* 0x0005280000000800 */
[----:B------:R2:W2:Y:S04]  /*2510*/  LDS R19, [R11+0x1200] ;  /* 0x001200000b137984 */ /* 0x0004a80000000800 */
[----:B------:R0:W2:Y:S04]  /*2520*/  LDS R16, [R11+0x1600] ;  /* 0x001600000b107984 */ /* 0x0000a80000000800 */
[----:B------:R0:W2:Y:S04]  /*2530*/  LDS R12, [R11+0x1a00] ;  /* 0x001a00000b0c7984 */ /* 0x0000a80000000800 */
[----:B------:R0:W2:Y:S01]  /*2540*/  LDS R10, [R11+0x1e00] ;  /* 0x001e00000b0a7984 */ /* 0x0000a20000000800 */
[----:B-1----:R-:W-:-:S02]  /*2550*/  ISETP.NE.AND P0, PT, R14, RZ, PT ;  /* 0x000000ff0e00720c */ /* 0x002fc40003f05270 */
[----:B0-----:R-:W-:-:S11]  /*2560*/  ISETP.NE.AND P1, PT, R13, RZ, PT ;  /* 0x000000ff0d00720c */ /* 0x001fd60003f25270 */
[----:B---34-:R-:W-:Y:S05]  /*2570*/  @!P0 BRA `(.L_x_189) ;  /* 0x0000000000088947 */ /* 0x018fea0003800000 */
[----:B------:R-:W-:-:S05]  /*2580*/  HFMA2 R15, -RZ, RZ, 0, 0 ;  /* 0x00000000ff0f7431 */ /* 0x000fca00000001ff */
[----:B------:R0:W-:Y:S02]  /*2590*/  REDG.E.ADD.64.STRONG.GPU desc[UR20][R6.64+0x400], R14 ;  /* 0x0004000e0600798e */ /* 0x0001e4000c12e514 */
.L_x_189:
[----:B------:R-:W-:Y:S05]  /*25a0*/  BSYNC.RECONVERGENT B1 ;  /* 0x0000000000017941 */ /* 0x000fea0003800200 */
.L_x_188:
[----:B------:R-:W-:Y:S04]  /*25b0*/  BSSY.RECONVERGENT B1, `(.L_x_190) ;  /* 0x0000005000017945 */ /* 0x000fe80003800200 */
[----:B------:R-:W-:Y:S05]  /*25c0*/  @!P1 BRA `(.L_x_191) ;  /* 0x00000000000c9947 */ /* 0x000fea0003800000 */
[----:B0-----:R-:W-:Y:S02]  /*25d0*/  IMAD.MOV.U32 R14, RZ, RZ, R13 ;  /* 0x000000ffff0e7224 */ /* 0x001fe400078e000d */
[----:B------:R-:W-:-:S05]  /*25e0*/  IMAD.MOV.U32 R15, RZ, RZ, RZ ;  /* 0x000000ffff0f7224 */ /* 0x000fca00078e00ff */
[----:B------:R1:W-:Y:S02]  /*25f0*/  REDG.E.ADD.64.STRONG.GPU desc[UR20][R6.64+0xc00], R14 ;  /* 0x000c000e0600798e */ /* 0x0003e4000c12e514 */
.L_x_191:
[----:B------:R-:W-:Y:S05]  /*2600*/  BSYNC.RECONVERGENT B1 ;  /* 0x0000000000017941 */ /* 0x000fea0003800200 */
.L_x_190:
[----:B------:R-:W-:Y:S01]  /*2610*/  ISETP.NE.AND P6, PT, R17, RZ, PT ;  /* 0x000000ff1100720c */ /* 0x000fe20003fc5270 */
[----:B------:R-:W-:Y:S01]  /*2620*/  BSSY.RECONVERGENT B1, `(.L_x_192) ;  /* 0x000000b000017945 */ /* 0x000fe20003800200 */
[----:B------:R-:W-:Y:S02]  /*2630*/  ISETP.NE.AND P0, PT, R9, UR27, PT ;  /* 0x0000001b09007c0c */ /* 0x000fe4000bf05270 */
[----:B------:R-:W-:Y:S02]  /*2640*/  ISETP.NE.AND P1, PT, R18, RZ, PT ;  /* 0x000000ff1200720c */ /* 0x000fe40003f25270 */
[----:B--2---:R-:W-:Y:S02]  /*2650*/  ISETP.NE.AND P2, PT, R19, RZ, PT ;  /* 0x000000ff1300720c */ /* 0x004fe40003f45270 */
[----:B------:R-:W-:Y:S02]  /*2660*/  ISETP.NE.AND P3, PT, R16, RZ, PT ;  /* 0x000000ff1000720c */ /* 0x000fe40003f65270 */
[----:B------:R-:W-:-:S02]  /*2670*/  ISETP.NE.AND P4, PT, R12, RZ, PT ;  /* 0x000000ff0c00720c */ /* 0x000fc40003f85270 */
[----:B------:R-:W-:Y:S01]  /*2680*/  ISETP.NE.AND P5, PT, R10, RZ, PT ;  /* 0x000000ff0a00720c */ /* 0x000fe20003fa5270 */
[----:B------:R-:W-:-:S12]  /*2690*/  @!P6 BRA `(.L_x_193) ;  /* 0x00000000000ce947 */ /* 0x000fd80003800000 */
[----:B01----:R-:W-:Y:S02]  /*26a0*/  IMAD.MOV.U32 R14, RZ, RZ, R17 ;  /* 0x000000ffff0e7224 */ /* 0x003fe400078e0011 */
[----:B------:R-:W-:-:S05]  /*26b0*/  IMAD.MOV.U32 R15, RZ, RZ, RZ ;  /* 0x000000ffff0f7224 */ /* 0x000fca00078e00ff */
[----:B------:R2:W-:Y:S02]  /*26c0*/  REDG.E.ADD.64.STRONG.GPU desc[UR20][R6.64+0x1400], R14 ;  /* 0x0014000e0600798e */ /* 0x0005e4000c12e514 */
.L_x_193:
[----:B------:R-:W-:Y:S05]  /*26d0*/  BSYNC.RECONVERGENT B1 ;  /* 0x0000000000017941 */ /* 0x000fea0003800200 */
.L_x_192:
[----:B------:R-:W-:Y:S04]  /*26e0*/  BSSY.RECONVERGENT B1, `(.L_x_194) ;  /* 0x0000005000017945 */ /* 0x000fe80003800200 */
[----:B------:R-:W-:Y:S05]  /*26f0*/  @!P1 BRA `(.L_x_195) ;  /* 0x00000000000c9947 */ /* 0x000fea0003800000 */
[----:B012---:R-:W-:Y:S02]  /*2700*/  IMAD.MOV.U32 R14, RZ, RZ, R18 ;  /* 0x000000ffff0e7224 */ /* 0x007fe400078e0012 */
[----:B------:R-:W-:-:S05]  /*2710*/  IMAD.MOV.U32 R15, RZ, RZ, RZ ;  /* 0x000000ffff0f7224 */ /* 0x000fca00078e00ff */
[----:B------:R3:W-:Y:S02]  /*2720*/  REDG.E.ADD.64.STRONG.GPU desc[UR20][R6.64+0x1c00], R14 ;  /* 0x001c000e0600798e */ /* 0x0007e4000c12e514 */
.L_x_195:
[----:B------:R-:W-:Y:S05]  /*2730*/  BSYNC.RECONVERGENT B1 ;  /* 0x0000000000017941 */ /* 0x000fea0003800200 */
.L_x_194:
[----:B------:R-:W-:Y:S04]  /*2740*/  BSSY.RECONVERGENT B1, `(.L_x_196) ;  /* 0x0000005000017945 */ /* 0x000fe80003800200 */
[----:B------:R-:W-:Y:S05]  /*2750*/  @!P2 BRA `(.L_x_197) ;  /* 0x00000000000ca947 */ /* 0x000fea0003800000 */
[----:B0123--:R-:W-:Y:S01]  /*2760*/  MOV R14, R19 ;  /* 0x00000013000e7202 */ /* 0x00ffe20000000f00 */
[----:B------:R-:W-:-:S05]  /*2770*/  IMAD.MOV.U32 R15, RZ, RZ, RZ ;  /* 0x000000ffff0f7224 */ /* 0x000fca00078e00ff */
[----:B------:R4:W-:Y:S02]  /*2780*/  REDG.E.ADD.64.STRONG.GPU desc[UR20][R6.64+0x2400], R14 ;  /* 0x0024000e0600798e */ /* 0x0009e4000c12e514 */
.L_x_197:
[----:B------:R-:W-:Y:S05]  /*2790*/  BSYNC.RECONVERGENT B1 ;  /* 0x0000000000017941 */ /* 0x000fea0003800200 */
.L_x_196:
[----:B------:R-:W-:Y:S04]  /*27a0*/  BSSY.RECONVERGENT B1, `(.L_x_198) ;  /* 0x0000004000017945 */ /* 0x000fe80003800200 */
[----:B------:R-:W-:Y:S05]  /*27b0*/  @!P3 BRA `(.L_x_199) ;  /* 0x000000000008b947 */ /* 0x000fea0003800000 */
[----:B------:R-:W-:-:S05]  /*27c0*/  IMAD.MOV.U32 R17, RZ, RZ, RZ ;  /* 0x000000ffff117224 */ /* 0x000fca00078e00ff */
[----:B------:R0:W-:Y:S02]  /*27d0*/  REDG.E.ADD.64.STRONG.GPU desc[UR20][R6.64+0x2c00], R16 ;  /* 0x002c00100600798e */ /* 0x0001e4000c12e514 */
.L_x_199:
[----:B------:R-:W-:Y:S05]  /*27e0*/  BSYNC.RECONVERGENT B1 ;  /* 0x0000000000017941 */ /* 0x000fea0003800200 */
.L_x_198:
[----:B------:R-:W-:Y:S04]  /*27f0*/  BSSY.RECONVERGENT B1, `(.L_x_200) ;  /* 0x0000004000017945 */ /* 0x000fe80003800200 */
[----:B------:R-:W-:Y:S05]  /*2800*/  @!P4 BRA `(.L_x_201) ;  /* 0x000000000008c947 */ /* 0x000fea0003800000 */
[----:B------:R-:W-:-:S05]  /*2810*/  IMAD.MOV.U32 R13, RZ, RZ, RZ ;  /* 0x000000ffff0d7224 */ /* 0x000fca00078e00ff */
[----:B------:R0:W-:Y:S02]  /*2820*/  REDG.E.ADD.64.STRONG.GPU desc[UR20][R6.64+0x3400], R12 ;  /* 0x0034000c0600798e */ /* 0x0001e4000c12e514 */
.L_x_201:
[----:B------:R-:W-:Y:S05]  /*2830*/  BSYNC.RECONVERGENT B1 ;  /* 0x0000000000017941 */ /* 0x000fea0003800200 */
.L_x_200:
[----:B------:R-:W-:Y:S04]  /*2840*/  BSSY.RECONVERGENT B1, `(.L_x_202) ;  /* 0x0000004000017945 */ /* 0x000fe80003800200 */
[----:B------:R-:W-:Y:S05]  /*2850*/  @!P5 BRA `(.L_x_203) ;  /* 0x000000000008d947 */ /* 0x000fea0003800000 */
[----:B------:R-:W-:-:S05]  /*2860*/  IMAD.MOV.U32 R11, RZ, RZ, RZ ;  /* 0x000000ffff0b7224 */ /* 0x000fca00078e00ff */
[----:B------:R0:W-:Y:S02]  /*2870*/  REDG.E.ADD.64.STRONG.GPU desc[UR20][R6.64+0x3c00], R10 ;  /* 0x003c000a0600798e */ /* 0x0001e4000c12e514 */
.L_x_203:
[----:B------:R-:W-:Y:S05]  /*2880*/  BSYNC.RECONVERGENT B1 ;  /* 0x0000000000017941 */ /* 0x000fea0003800200 */
.L_x_202:
[----:B------:R-:W-:Y:S05]  /*2890*/  @P0 BRA `(.L_x_204) ;  /* 0xfffffff800f80947 */ /* 0x000fea000383ffff */
[----:B------:R-:W-:-:S07]  /*28a0*/  IMAD.U32 R3, RZ, RZ, UR27 ;  /* 0x0000001bff037e24 */ /* 0x000fce000f8e00ff */
.L_x_187:
[----:B------:R-:W-:-:S09]  /*28b0*/  UISETP.NE.AND UP0, UPT, UR24, URZ, UPT ;  /* 0x000000ff1800728c */ /* 0x000fd2000bf05270 */
[----:B------:R-:W-:Y:S05]  /*28c0*/  BRA.U !UP0, `(.L_x_152) ;  /* 0x0000000508687547 */ /* 0x000fea000b800000 */
[----:B------:R-:W-:-:S13]  /*28d0*/  ISETP.GE.U32.AND P0, PT, R8, 0x3, PT ;  /* 0x000000030800780c */ /* 0x000fda0003f06070 */
[----:B------:R-:W-:Y:S05]  /*28e0*/  @!P0 BRA `(.L_x_205) ;  /* 0x0000000000bc8947 */ /* 0x000fea0003800000 */
[----:B01234-:R-:W-:Y:S01]  /*28f0*/  IMAD R7, R3, 0x400, R0 ;  /* 0x0000040003077824 */ /* 0x01ffe200078e0200 */
[----:B------:R-:W-:Y:S04]  /*2900*/  BSSY.RECONVERGENT B1, `(.L_x_206) ;  /* 0x000000f000017945 */ /* 0x000fe80003800200 */
[----:B------:R-:W0:Y:S04]  /*2910*/  LDS R10, [R7+0x200] ;  /* 0x00020000070a7984 */ /* 0x000e280000000800 */
[----:B------:R-:W1:Y:S04]  /*2920*/  LDS R12, [R7+0x600] ;  /* 0x00060000070c7984 */ /* 0x000e680000000800 */
[----:B------:R-:W2:Y:S04]  /*2930*/  LDS R6, [R7+0xa00] ;  /* 0x000a000007067984 */ /* 0x000ea80000000800 */
[----:B------:R-:W3:Y:S01]  /*2940*/  LDS R2, [R7+0xe00] ;  /* 0x000e000007027984 */ /* 0x000ee20000000800 */
[----:B0-----:R-:W-:-:S02]  /*2950*/  ISETP.NE.AND P0, PT, R10, RZ, PT ;  /* 0x000000ff0a00720c */ /* 0x001fc40003f05270 */
[----:B-1----:R-:W-:Y:S02]  /*2960*/  ISETP.NE.AND P1, PT, R12, RZ, PT ;  /* 0x000000ff0c00720c */ /* 0x002fe40003f25270 */
[----:B--2---:R-:W-:Y:S02]  /*2970*/  ISETP.NE.AND P2, PT, R6, RZ, PT ;  /* 0x000000ff0600720c */ /* 0x004fe40003f45270 */
[----:B---3--:R-:W-:-:S07]  /*2980*/  ISETP.NE.AND P3, PT, R2, RZ, PT ;  /* 0x000000ff0200720c */ /* 0x008fce0003f65270 */
[----:B------:R-:W-:Y:S06]  /*2990*/  @!P0 BRA `(.L_x_207) ;  /* 0x0000000000148947 */ /* 0x000fec0003800000 */
[----:B------:R-:W0:Y:S01]  /*29a0*/  LDC.64 R8, c[0x0][0x380] ;  /* 0x0000e000ff087b82 */ /* 0x000e220000000a00 */
[----:B------:R-:W-:Y:S01]  /*29b0*/  LEA R7, R3, R4, 0x8 ;  /* 0x0000000403077211 */ /* 0x000fe200078e40ff */
[----:B------:R-:W-:-:S04]  /*29c0*/  IMAD.MOV.U32 R11, RZ, RZ, RZ ;  /* 0x000000ffff0b7224 */ /* 0x000fc800078e00ff */
[----:B0-----:R-:W-:-:S05]  /*29d0*/  IMAD.WIDE.U32 R8, R7, 0x8, R8 ;  /* 0x0000000807087825 */ /* 0x001fca00078e0008 */
[----:B------:R0:W-:Y:S02]  /*29e0*/  REDG.E.ADD.64.STRONG.GPU desc[UR20][R8.64+0x400], R10 ;  /* 0x0004000a0800798e */ /* 0x0001e4000c12e514 */
.L_x_207:
[----:B------:R-:W-:Y:S05]  /*29f0*/  BSYNC.RECONVERGENT B1 ;  /* 0x0000000000017941 */ /* 0x000fea0003800200 */
.L_x_206:
[----:B------:R-:W-:Y:S04]  /*2a00*/  BSSY.RECONVERGENT B1, `(.L_x_208) ;  /* 0x0000009000017945 */ /* 0x000fe80003800200 */
[----:B------:R-:W-:Y:S05]  /*2a10*/  @!P1 BRA `(.L_x_209) ;  /* 0x00000000001c9947 */ /* 0x000fea0003800000 */
[----:B0-----:R-:W0:Y:S01]  /*2a20*/  LDC.64 R8, c[0x0][0x380] ;  /* 0x0000e000ff087b82 */ /* 0x001e220000000a00 */
[----:B------:R-:W-:Y:S02]  /*2a30*/  IMAD R7, R3, 0x100, R4 ;  /* 0x0000010003077824 */ /* 0x000fe400078e0204 */
[----:B------:R-:W-:Y:S02]  /*2a40*/  IMAD.MOV.U32 R10, RZ, RZ, R12 ;  /* 0x000000ffff0a7224 */ /* 0x000fe400078e000c */
[----:B------:R-:W-:Y:S02]  /*2a50*/  VIADD R7, R7, 0x100 ;  /* 0x0000010007077836 */ /* 0x000fe40000000000 */
[----:B------:R-:W-:Y:S02]  /*2a60*/  IMAD.MOV.U32 R11, RZ, RZ, RZ ;  /* 0x000000ffff0b7224 */ /* 0x000fe400078e00ff */
[----:B0-----:R-:W-:-:S05]  /*2a70*/  IMAD.WIDE.U32 R8, R7, 0x8, R8 ;  /* 0x0000000807087825 */ /* 0x001fca00078e0008 */
[----:B------:R1:W-:Y:S02]  /*2a80*/  REDG.E.ADD.64.STRONG.GPU desc[UR20][R8.64+0x400], R10 ;  /* 0x0004000a0800798e */ /* 0x0003e4000c12e514 */
.L_x_209:
[----:B------:R-:W-:Y:S05]  /*2a90*/  BSYNC.RECONVERGENT B1 ;  /* 0x0000000000017941 */ /* 0x000fea0003800200 */
.L_x_208:
[----:B------:R-:W-:Y:S04]  /*2aa0*/  BSSY.RECONVERGENT B1, `(.L_x_210) ;  /* 0x0000008000017945 */ /* 0x000fe80003800200 */
[----:B------:R-:W-:Y:S05]  /*2ab0*/  @!P2 BRA `(.L_x_211) ;  /* 0x000000000018a947 */ /* 0x000fea0003800000 */
[----:B01----:R-:W0:Y:S01]  /*2ac0*/  LDC.64 R8, c[0x0][0x380] ;  /* 0x0000e000ff087b82 */ /* 0x003e220000000a00 */
[----:B------:R-:W-:-:S05]  /*2ad0*/  IMAD R7, R3, 0x100, R4 ;  /* 0x0000010003077824 */ /* 0x000fca00078e0204 */
[----:B------:R-:W-:-:S05]  /*2ae0*/  IADD3 R7, PT, PT, R7, 0x200, RZ ;  /* 0x0000020007077810 */ /* 0x000fca0007ffe0ff */
[----:B0-----:R-:W-:-:S04]  /*2af0*/  IMAD.WIDE.U32 R8, R7, 0x8, R8 ;  /* 0x0000000807087825 */ /* 0x001fc800078e0008 */
[----:B------:R-:W-:-:S05]  /*2b00*/  IMAD.MOV.U32 R7, RZ, RZ, RZ ;  /* 0x000000ffff077224 */ /* 0x000fca00078e00ff */
[----:B------:R2:W-:Y:S02]  /*2b10*/  REDG.E.ADD.64.STRONG.GPU desc[UR20][R8.64+0x400], R6 ;  /* 0x000400060800798e */ /* 0x0005e4000c12e514 */
.L_x_211:
[----:B------:R-:W-:Y:S05]  /*2b20*/  BSYNC.RECONVERGENT B1 ;  /* 0x0000000000017941 */ /* 0x000fea0003800200 */
.L_x_210:
[----:B------:R-:W-:Y:S04]  /*2b30*/  BSSY.RECONVERGENT B1, `(.L_x_212) ;  /* 0x0000009000017945 */ /* 0x000fe80003800200 */
[----:B------:R-:W-:Y:S05]  /*2b40*/  @!P3 BRA `(.L_x_213) ;  /* 0x00000000001cb947 */ /* 0x000fea0003800000 */
[----:B--2---:R-:W2:Y:S01]  /*2b50*/  LDC.64 R6, c[0x0][0x380] ;  /* 0x0000e000ff067b82 */ /* 0x004ea20000000a00 */
[----:B01----:R-:W-:Y:S02]  /*2b60*/  IMAD R9, R3, 0x100, R4 ;  /* 0x0000010003097824 */ /* 0x003fe400078e0204 */
[----:B------:R-:W-:Y:S02]  /*2b70*/  IMAD.MOV.U32 R8, RZ, RZ, R2 ;  /* 0x000000ffff087224 */ /* 0x000fe400078e0002 */
[----:B------:R-:W-:-:S04]  /*2b80*/  VIADD R9, R9, 0x300 ;  /* 0x0000030009097836 */ /* 0x000fc80000000000 */
[----:B--2---:R-:W-:-:S04]  /*2b90*/  IMAD.WIDE.U32 R6, R9, 0x8, R6 ;  /* 0x0000000809067825 */ /* 0x004fc800078e0006 */
[----:B------:R-:W-:-:S05]  /*2ba0*/  IMAD.MOV.U32 R9, RZ, RZ, RZ ;  /* 0x000000ffff097224 */ /* 0x000fca00078e00ff */
[----:B------:R3:W-:Y:S02]  /*2bb0*/  REDG.E.ADD.64.STRONG.GPU desc[UR20][R6.64+0x400], R8 ;  /* 0x000400080600798e */ /* 0x0007e4000c12e514 */
.L_x_213:
[----:B------:R-:W-:Y:S05]  /*2bc0*/  BSYNC.RECONVERGENT B1 ;  /* 0x0000000000017941 */ /* 0x000fea0003800200 */
.L_x_212:
[----:B------:R-:W-:-:S07]  /*2bd0*/  VIADD R3, R3, 0x4 ;  /* 0x0000000403037836 */ /* 0x000fce0000000000 */
.L_x_205:
[----:B------:R-:W-:-:S09]  /*2be0*/  UISETP.NE.AND UP0, UPT, UR25, URZ, UPT ;  /* 0x000000ff1900728c */ /* 0x000fd2000bf05270 */
[----:B------:R-:W-:Y:S05]  /*2bf0*/  BRA.U !UP0, `(.L_x_152) ;  /* 0x00000001089c7547 */ /* 0x000fea000b800000 */
[----:B------:R-:W-:-:S13]  /*2c00*/  ISETP.NE.AND P0, PT, R5, RZ, PT ;  /* 0x000000ff0500720c */ /* 0x000fda0003f05270 */
[----:B------:R-:W-:Y:S05]  /*2c10*/  @!P0 BRA `(.L_x_214) ;  /* 0x0000000000648947 */ /* 0x000fea0003800000 */
[----:B01234-:R-:W-:Y:S01]  /*2c20*/  LEA R6, R3, R0, 0xa ;  /* 0x0000000003067211 */ /* 0x01ffe200078e50ff */
[----:B------:R-:W-:Y:S04]  /*2c30*/  BSSY.RECONVERGENT B1, `(.L_x_215) ;  /* 0x000000c000017945 */ /* 0x000fe80003800200 */
[----:B------:R-:W0:Y:S04]  /*2c40*/  LDS R2, [R6+0x200] ;  /* 0x0002000006027984 */ /* 0x000e280000000800 */
[----:B------:R-:W1:Y:S01]  /*2c50*/  LDS R5, [R6+0x600] ;  /* 0x0006000006057984 */ /* 0x000e620000000800 */
[----:B0-----:R-:W-:-:S02]  /*2c60*/  ISETP.NE.AND P0, PT, R2, RZ, PT ;  /* 0x000000ff0200720c */ /* 0x001fc40003f05270 */
[----:B-1----:R-:W-:-:S11]  /*2c70*/  ISETP.NE.AND P1, PT, R5, RZ, PT ;  /* 0x000000ff0500720c */ /* 0x002fd60003f25270 */
[----:B------:R-:W-:Y:S05]  /*2c80*/  @!P0 BRA `(.L_x_216) ;  /* 0x0000000000188947 */ /* 0x000fea0003800000 */
[----:B------:R-:W0:Y:S01]  /*2c90*/  LDC.64 R6, c[0x0][0x380] ;  /* 0x0000e000ff067b82 */ /* 0x000e220000000a00 */
[----:B------:R-:W-:-:S04]  /*2ca0*/  IMAD R9, R3, 0x100, R4 ;  /* 0x0000010003097824 */ /* 0x000fc800078e0204 */
[----:B0-----:R-:W-:-:S04]  /*2cb0*/  IMAD.WIDE.U32 R8, R9, 0x8, R6 ;  /* 0x0000000809087825 */ /* 0x001fc800078e0006 */
[----:B------:R-:W-:Y:S02]  /*2cc0*/  IMAD.MOV.U32 R6, RZ, RZ, R2 ;  /* 0x000000ffff067224 */ /* 0x000fe400078e0002 */
[----:B------:R-:W-:-:S05]  /*2cd0*/  IMAD.MOV.U32 R7, RZ, RZ, RZ ;  /* 0x000000ffff077224 */ /* 0x000fca00078e00ff */
[----:B------:R0:W-:Y:S02]  /*2ce0*/  REDG.E.ADD.64.STRONG.GPU desc[UR20][R8.64+0x400], R6 ;  /* 0x000400060800798e */ /* 0x0001e4000c12e514 */
.L_x_216:
[----:B------:R-:W-:Y:S05]  /*2cf0*/  BSYNC.RECONVERGENT B1 ;  /* 0x0000000000017941 */ /* 0x000fea0003800200 */
.L_x_215:
[----:B------:R-:W-:Y:S04]  /*2d00*/  BSSY.RECONVERGENT B1, `(.L_x_217) ;  /* 0x0000009000017945 */ /* 0x000fe80003800200 */
[----:B------:R-:W-:Y:S05]  /*2d10*/  @!P1 BRA `(.L_x_218) ;  /* 0x00000000001c9947 */ /* 0x000fea0003800000 */
[----:B0-----:R-:W0:Y:S01]  /*2d20*/  LDC.64 R6, c[0x0][0x380] ;  /* 0x0000e000ff067b82 */ /* 0x001e220000000a00 */
[----:B------:R-:W-:-:S04]  /*2d30*/  IMAD R2, R3, 0x100, R4 ;  /* 0x0000010003027824 */ /* 0x000fc800078e0204 */
[----:B------:R-:W-:-:S04]  /*2d40*/  VIADD R9, R2, 0x100 ;  /* 0x0000010002097836 */ /* 0x000fc80000000000 */
[----:B0-----:R-:W-:-:S04]  /*2d50*/  IMAD.WIDE.U32 R8, R9, 0x8, R6 ;  /* 0x0000000809087825 */ /* 0x001fc800078e0006 */
[----:B------:R-:W-:Y:S02]  /*2d60*/  HFMA2 R7, -RZ, RZ, 0, 0 ;  /* 0x00000000ff077431 */ /* 0x000fe400000001ff */
[----:B------:R-:W-:-:S05]  /*2d70*/  IMAD.MOV.U32 R6, RZ, RZ, R5 ;  /* 0x000000ffff067224 */ /* 0x000fca00078e0005 */
[----:B------:R1:W-:Y:S02]  /*2d80*/  REDG.E.ADD.64.STRONG.GPU desc[UR20][R8.64+0x400], R6 ;  /* 0x000400060800798e */ /* 0x0003e4000c12e514 */
.L_x_218:
[----:B------:R-:W-:Y:S05]  /*2d90*/  BSYNC.RECONVERGENT B1 ;  /* 0x0000000000017941 */ /* 0x000fea0003800200 */
.L_x_217:
[----:B------:R-:W-:-:S07]  /*2da0*/  VIADD R3, R3, 0x2 ;  /* 0x0000000203037836 */ /* 0x000fce0000000000 */
.L_x_214:
[----:B------:R-:W-:-:S09]  /*2db0*/  UISETP.NE.AND UP0, UPT, UR9, URZ, UPT ;  /* 0x000000ff0900728c */ /* 0x000fd2000bf05270 */
[----:B------:R-:W-:Y:S05]  /*2dc0*/  BRA.U !UP0, `(.L_x_152) ;  /* 0x0000000108287547 */ /* 0x000fea000b800000 */
[----:B------:R-:W-:-:S05]  /*2dd0*/  IMAD R2, R3, 0x400, R0 ;  /* 0x0000040003027824 */ /* 0x000fca00078e0200 */
[----:B------:R-:W5:Y:S02]  /*2de0*/  LDS R5, [R2+0x200] ;  /* 0x0002000002057984 */ /* 0x000f640000000800 */
[----:B-----5:R-:W-:-:S13]  /*2df0*/  ISETP.NE.AND P0, PT, R5, RZ, PT ;  /* 0x000000ff0500720c */ /* 0x020fda0003f05270 */
[----:B------:R-:W-:Y:S05]  /*2e00*/  @!P0 BRA `(.L_x_152) ;  /* 0x0000000000188947 */ /* 0x000fea0003800000 */
[----:B01234-:R-:W0:Y:S01]  /*2e10*/  LDC.64 R6, c[0x0][0x380] ;  /* 0x0000e000ff067b82 */ /* 0x01fe220000000a00 */
[----:B------:R-:W-:-:S04]  /*2e20*/  IMAD R3, R3, 0x100, R4 ;  /* 0x0000010003037824 */ /* 0x000fc800078e0204 */
[----:B0-----:R-:W-:-:S04]  /*2e30*/  IMAD.WIDE.U32 R2, R3, 0x8, R6 ;  /* 0x0000000803027825 */ /* 0x001fc800078e0006 */
[----:B------:R-:W-:Y:S02]  /*2e40*/  IMAD.MOV.U32 R6, RZ, RZ, R5 ;  /* 0x000000ffff067224 */ /* 0x000fe400078e0005 */
[----:B------:R-:W-:-:S05]  /*2e50*/  IMAD.MOV.U32 R7, RZ, RZ, RZ ;  /* 0x000000ffff077224 */ /* 0x000fca00078e00ff */
[----:B------:R0:W-:Y:S02]  /*2e60*/  REDG.E.ADD.64.STRONG.GPU desc[UR20][R2.64+0x400], R6 ;  /* 0x000400060200798e */ /* 0x0001e4000c12e514 */
.L_x_152:
[----:B------:R-:W-:Y:S05]  /*2e70*/  BSYNC.RECONVERGENT B0 ;  /* 0x0000000000007941 */ /* 0x000fea0003800200 */
.L_x_151:
[----:B------:R-:W-:Y:S01]  /*2e80*/  BAR.SYNC.DEFER_BLOCKING 0x0 ;  /* 0x0000000000007b1d */ /* 0x000fe20000010000 */
[----:B------:R-:W-:-:S04]  /*2e90*/  UIADD3 UR6, UP0, UPT, UR6, 0x1, URZ ;  /* 0x0000000106067890 */ /* 0x000fc8000ff1e0ff */
[----:B------:R-:W-:Y:S02]  /*2ea0*/  UIADD3.X UR7, UPT, UPT, URZ, UR7, URZ, UP0, !UPT ;  /* 0x00000007ff077290 */ /* 0x000fe400087fe4ff */
[----:B------:R-:W-:-:S04]  /*2eb0*/  UISETP.NE.U32.AND UP0, UPT, UR6, UR11, UPT ;  /* 0x0000000b0600728c */ /* 0x000fc8000bf05070 */
[----:B------:R-:W-:-:S09]  /*2ec0*/  UISETP.NE.AND.EX UP0, UPT, UR7, UR12, UPT, UP0 ;  /* 0x0000000c0700728c */ /* 0x000fd2000bf05300 */
[----:B------:R-:W-:Y:S05]  /*2ed0*/  BRA.U UP0, `(.L_x_219) ;  /* 0xffffffd100f07547 */ /* 0x000fea000b83ffff */
[----:B------:R-:W-:Y:S05]  /*2ee0*/  EXIT ;  /* 0x000000000000794d */ /* 0x000fea0003800000 */
.L_x_220:
        /* <DEDUP_REMOVED lines=9> */
.L_x_243:


//--------------------- .text._ZN3cub18CUB_300001_SM_10006detail10radix_sort31DeviceRadixSortSingleTileKernelINS1_5radix10policy_hubIiiyE10Policy1000ELNS0_9SortOrderE0EiiyNS1_21identity_decomposer_tEEEvPKT1_PSA_PKT2_PSE_T3_iiT4_ --------------------------
	.section	.text._ZN3cub18CUB_300001_SM_10006detail10radix_sort31DeviceRadixSortSingleTileKernelINS1_5radix10policy_hubIiiyE10Policy1000ELNS0_9SortOrderE0EiiyNS1_21identity_decomposer_tEEEvPKT1_PSA_PKT2_PSE_T3_iiT4_,"ax",@progbits
	.align	128
        .global         _ZN3cub18CUB_300001_SM_10006detail10radix_sort31DeviceRadixSortSingleTileKernelINS1_5radix10policy_hubIiiyE10Policy1000ELNS0_9SortOrderE0EiiyNS1_21identity_decomposer_tEEEvPKT1_PSA_PKT2_PSE_T3_iiT4_
        .type           _ZN3cub18CUB_300001_SM_10006detail10radix_sort31DeviceRadixSortSingleTileKernelINS1_5radix10policy_hubIiiyE10Policy1000ELNS0_9SortOrderE0EiiyNS1_21identity_decomposer_tEEEvPKT1_PSA_PKT2_PSE_T3_iiT4_,@function
        .size           _ZN3cub18CUB_300001_SM_10006detail10radix_sort31DeviceRadixSortSingleTileKernelINS1_5radix10policy_hubIiiyE10Policy1000ELNS0_9SortOrderE0EiiyNS1_21identity_decomposer_tEEEvPKT1_PSA_PKT2_PSE_T3_iiT4_,(.L_x_244 - _ZN3cub18CUB_300001_SM_10006detail10radix_sort31DeviceRadixSortSingleTileKernelINS1_5radix10policy_hubIiiyE10Policy1000ELNS0_9SortOrderE0EiiyNS1_21identity_decomposer_tEEEvPKT1_PSA_PKT2_PSE_T3_iiT4_)
        .other          _ZN3cub18CUB_300001_SM_10006detail10radix_sort31DeviceRadixSortSingleTileKernelINS1_5radix10policy_hubIiiyE10Policy1000ELNS0_9SortOrderE0EiiyNS1_21identity_decomposer_tEEEvPKT1_PSA_PKT2_PSE_T3_iiT4_,@"STO_CUDA_ENTRY STV_DEFAULT"
_ZN3cub18CUB_300001_SM_10006detail10radix_sort31DeviceRadixSortSingleTileKernelINS1_5radix10policy_hubIiiyE10Policy1000ELNS0_9SortOrderE0EiiyNS1_21identity_decomposer_tEEEvPKT1_PSA_PKT2_PSE_T3_iiT4_:
.text._ZN3cub18CUB_300001_SM_10006detail10radix_sort31DeviceRadixSortSingleTileKernelINS1_5radix10policy_hubIiiyE10Policy1000ELNS0_9SortOrderE0EiiyNS1_21identity_decomposer_tEEEvPKT1_PSA_PKT2_PSE_T3_iiT4_:
[----:B------:R-:W-:Y:S01]  /*0000*/  LDC R1, c[0x0][0x37c] ;  /* 0x0000df00ff017b82 */ /* 0x000fe20000000800 */
[----:B------:R-:W0:Y:S01]  /*0010*/  S2R R0, SR_TID.X ;  /* 0x0000000000007919 */ /* 0x000e220000002100 */
[----:B------:R-:W1:Y:S06]  /*0020*/  LDCU UR4, c[0x0][0x3a0] ;  /* 0x00007400ff0477ac */ /* 0x000e6c0008000800 */
[----:B------:R-:W2:Y:S01]  /*0030*/  LDC.64 R6, c[0x0][0x380] ;  /* 0x0000e000ff067b82 */ /* 0x000ea20000000a00 */
[----:B------:R-:W3:Y:S01]  /*0040*/  LDCU.64 UR8, c[0x0][0x358] ;  /* 0x00006b00ff0877ac */ /* 0x000ee20008000a00 */
[----:B------:R-:W4:Y:S01]  /*0050*/  LDCU UR10, c[0x0][0x3ac] ;  /* 0x00007580ff0a77ac */ /* 0x000f220008000800 */
[----:B0-----:R-:W-:-:S04]  /*0060*/  IMAD R9, R0, 0x13, RZ ;  /* 0x0000001300097824 */ /* 0x001fc800078e02ff */
[C---:B------:R-:W-:Y:S01]  /*0070*/  VIADD R4, R9.reuse, 0x1 ;  /* 0x0000000109047836 */ /* 0x040fe20000000000 */
[C---:B-1----:R-:W-:Y:S01]  /*0080*/  ISETP.GE.AND P6, PT, R9.reuse, UR4, PT ;  /* 0x0000000409007c0c */ /* 0x042fe2000bfc6270 */
[C---:B------:R-:W-:Y:S02]  /*0090*/  VIADD R8, R9.reuse, 0x5 ;  /* 0x0000000509087836 */ /* 0x040fe40000000000 */
[C---:B--2---:R-:W-:Y:S01]  /*00a0*/  IMAD.WIDE.U32 R6, R9.reuse, 0x4, R6 ;  /* 0x0000000409067825 */ /* 0x044fe200078e0006 */
[----:B------:R-:W-:Y:S02]  /*00b0*/  ISETP.GE.AND P5, PT, R4, UR4, PT ;  /* 0x0000000404007c0c */ /* 0x000fe4000bfa6270 */
[----:B------:R-:W-:Y:S01]  /*00c0*/  ISETP.GE.AND P1, PT, R8, UR4, PT ;  /* 0x0000000408007c0c */ /* 0x000fe2000bf26270 */
[C---:B------:R-:W-:Y:S01]  /*00d0*/  VIADD R5, R9.reuse, 0x2 ;  /* 0x0000000209057836 */ /* 0x040fe20000000000 */
[----:B------:R-:W-:Y:S01]  /*00e0*/  P2R R46, PR, RZ, 0x20 ;  /* 0x00000020ff2e7803 */ /* 0x000fe20000000000 */
[C---:B------:R-:W-:Y:S01]  /*00f0*/  VIADD R10, R9.reuse, 0x6 ;  /* 0x00000006090a7836 */ /* 0x040fe20000000000 */
[----:B------:R-:W-:Y:S01]  /*0100*/  P2R R49, PR, RZ, 0x2 ;  /* 0x00000002ff317803 */ /* 0x000fe20000000000 */
[----:B------:R-:W-:Y:S01]  /*0110*/  VIADD R4, R9, 0x3 ;  /* 0x0000000309047836 */ /* 0x000fe20000000000 */
[----:B------:R-:W-:Y:S01]  /*0120*/  ISETP.GE.AND P4, PT, R5, UR4, PT ;  /* 0x0000000405007c0c */ /* 0x000fe2000bf86270 */
[C---:B------:R-:W-:Y:S01]  /*0130*/  VIADD R5, R9.reuse, 0x4 ;  /* 0x0000000409057836 */ /* 0x040fe20000000000 */
[----:B------:R-:W-:Y:S01]  /*0140*/  ISETP.GE.AND P0, PT, R10, UR4, PT ;  /* 0x000000040a007c0c */ /* 0x000fe2000bf06270 */
[----:B------:R-:W-:Y:S01]  /*0150*/  VIADD R29, R9, 0x9 ;  /* 0x00000009091d7836 */ /* 0x000fe20000000000 */
[----:B------:R-:W-:Y:S01]  /*0160*/  ISETP.GE.AND P3, PT, R4, UR4, PT ;  /* 0x0000000404007c0c */ /* 0x000fe2000bf66270 */
[----:B---3--:R-:W2:Y:S01]  /*0170*/  @!P5 LDG.E R8, desc[UR8][R6.64+0x4] ;  /* 0x000004080608d981 */ /* 0x008ea2000c1e1900 */
[----:B------:R-:W-:Y:S01]  /*0180*/  ISETP.GE.AND P2, PT, R5, UR4, PT ;  /* 0x0000000405007c0c */ /* 0x000fe2000bf46270 */
[C---:B------:R-:W-:Y:S01]  /*0190*/  VIADD R4, R9.reuse, 0x7 ;  /* 0x0000000709047836 */ /* 0x040fe20000000000 */
[----:B------:R-:W-:Y:S01]  /*01a0*/  P2R R50, PR, RZ, 0x1 ;  /* 0x00000001ff327803 */ /* 0x000fe20000000000 */
[----:B------:R-:W3:Y:S01]  /*01b0*/  @!P1 LDG.E R35, desc[UR8][R6.64+0x14] ;  /* 0x0000140806239981 */ /* 0x000ee2000c1e1900 */
[C---:B------:R-:W-:Y:S01]  /*01c0*/  VIADD R5, R9.reuse, 0x8 ;  /* 0x0000000809057836 */ /* 0x040fe20000000000 */
[----:B------:R-:W-:Y:S01]  /*01d0*/  P2R R47, PR, RZ, 0x8 ;  /* 0x00000008ff2f7803 */ /* 0x000fe20000000000 */
[C---:B------:R-:W-:Y:S01]  /*01e0*/  VIADD R30, R9.reuse, 0xa ;  /* 0x0000000a091e7836 */ /* 0x040fe20000000000 */
[----:B------:R-:W4:Y:S01]  /*01f0*/  @!P4 LDG.E R10, desc[UR8][R6.64+0x8] ;  /* 0x00000808060ac981 */ /* 0x000f22000c1e1900 */
[C---:B------:R-:W-:Y:S01]  /*0200*/  VIADD R31, R9.reuse, 0xb ;  /* 0x0000000b091f7836 */ /* 0x040fe20000000000 */
[----:B------:R-:W-:Y:S01]  /*0210*/  P2R R48, PR, RZ, 0x4 ;  /* 0x00000004ff307803 */ /* 0x000fe20000000000 */
[C---:B------:R-:W-:Y:S01]  /*0220*/  VIADD R32, R9.reuse, 0xc ;  /* 0x0000000c09207836 */ /* 0x040fe20000000000 */
[----:B------:R-:W3:Y:S01]  /*0230*/  @!P3 LDG.E R11, desc[UR8][R6.64+0xc] ;  /* 0x00000c08060bb981 */ /* 0x000ee2000c1e1900 */
[----:B------:R-:W-:Y:S01]  /*0240*/  VIADD R33, R9, 0x10 ;  /* 0x0000001009217836 */ /* 0x000fe20000000000 */
[----:B------:R-:W-:-:S02]  /*0250*/  P2R R45, PR, RZ, 0x10 ;  /* 0x00000010ff2d7803 */ /* 0x000fc40000000000 */
[----:B------:R-:W3:Y:S04]  /*0260*/  @!P2 LDG.E R34, desc[UR8][R6.64+0x10] ;  /* 0x000010080622a981 */ /* 0x000ee8000c1e1900 */
[----:B------:R-:W3:Y:S01]  /*0270*/  @!P0 LDG.E R36, desc[UR8][R6.64+0x18] ;  /* 0x0000180806248981 */ /* 0x000ee2000c1e1900 */
[----:B------:R-:W-:-:S03]  /*0280*/  ISETP.GE.AND P0, PT, R4, UR4, PT ;  /* 0x0000000404007c0c */ /* 0x000fc6000bf06270 */
[----:B------:R-:W3:Y:S01]  /*0290*/  @!P6 LDG.E R61, desc[UR8][R6.64] ;  /* 0x00000008063de981 */ /* 0x000ee2000c1e1900 */
[----:B------:R-:W-:-:S09]  /*02a0*/  P2R R51, PR, RZ, 0x1 ;  /* 0x00000001ff337803 */ /* 0x000fd20000000000 */
[----:B------:R-:W3:Y:S01]  /*02b0*/  @!P0 LDG.E R37, desc[UR8][R6.64+0x1c] ;  /* 0x00001c0806258981 */ /* 0x000ee2000c1e1900 */
[----:B------:R-:W-:Y:S02]  /*02c0*/  ISETP.GE.AND P0, PT, R5, UR4, PT ;  /* 0x0000000405007c0c */ /* 0x000fe4000bf06270 */
[----:B------:R-:W0:Y:S02]  /*02d0*/  LDC.64 R4, c[0x0][0x390] ;  /* 0x0000e400ff047b82 */ /* 0x000e240000000a00 */
[----:B------:R-:W-:-:S09]  /*02e0*/  P2R R52, PR, RZ, 0x1 ;  /* 0x00000001ff347803 */ /* 0x000fd20000000000 */
[----:B------:R-:W3:Y:S01]  /*02f0*/  @!P0 LDG.E R38, desc[UR8][R6.64+0x20] ;  /* 0x0000200806268981 */ /* 0x000ee2000c1e1900 */
[----:B------:R-:W-:-:S04]  /*0300*/  ISETP.GE.AND P0, PT, R29, UR4, PT ;  /* 0x000000041d007c0c */ /* 0x000fc8000bf06270 */
[----:B------:R-:W-:-:S09]  /*0310*/  P2R R53, PR, RZ, 0x1 ;  /* 0x00000001ff357803 */ /* 0x000fd20000000000 */
[----:B------:R-:W3:Y:S01]  /*0320*/  @!P0 LDG.E R39, desc[UR8][R6.64+0x24] ;  /* 0x0000240806278981 */ /* 0x000ee2000c1e1900 */
[----:B------:R-:W-:Y:S01]  /*0330*/  ISETP.GE.AND P0, PT, R30, UR4, PT ;  /* 0x000000041e007c0c */ /* 0x000fe2000bf06270 */
[----:B------:R-:W-:-:S05]  /*0340*/  VIADD R30, R9, 0xd ;  /* 0x0000000d091e7836 */ /* 0x000fca0000000000 */
[----:B------:R-:W-:Y:S02]  /*0350*/  ISETP.GE.AND P1, PT, R30, UR4, PT ;  /* 0x000000041e007c0c */ /* 0x000fe4000bf26270 */
[----:B------:R-:W-:Y:S02]  /*0360*/  P2R R54, PR, RZ, 0x1 ;  /* 0x00000001ff367803 */ /* 0x000fe40000000000 */
[----:B------:R-:W-:-:S03]  /*0370*/  P2R R58, PR, RZ, 0x2 ;  /* 0x00000002ff3a7803 */ /* 0x000fc60000000000 */
[----:B------:R-:W3:Y:S01]  /*0380*/  @!P0 LDG.E R40, desc[UR8][R6.64+0x28] ;  /* 0x0000280806288981 */ /* 0x000ee2000c1e1900 */
[----:B------:R-:W-:-:S05]  /*0390*/  ISETP.GE.AND P0, PT, R31, UR4, PT ;  /* 0x000000041f007c0c */ /* 0x000fca000bf06270 */
[----:B------:R-:W3:Y:S01]  /*03a0*/  @!P1 LDG.E R62, desc[UR8][R6.64+0x34] ;  /* 0x00003408063e9981 */ /* 0x000ee2000c1e1900 */
[----:B------:R-:W-:-:S04]  /*03b0*/  ISETP.NE.AND P1, PT, R54, RZ, PT ;  /* 0x000000ff3600720c */ /* 0x000fc80003f25270 */
[----:B------:R-:W-:Y:S02]  /*03c0*/  P2R R57, PR, RZ, 0x2 ;  /* 0x00000002ff397803 */ /* 0x000fe40000000000 */
[----:B------:R-:W-:Y:S01]  /*03d0*/  ISETP.NE.AND P1, PT, R53, RZ, PT ;  /* 0x000000ff3500720c */ /* 0x000fe20003f25270 */
[----:B------:R-:W3:Y:S03]  /*03e0*/  @!P0 LDG.E R41, desc[UR8][R6.64+0x2c] ;  /* 0x00002c0806298981 */ /* 0x000ee6000c1e1900 */
[----:B------:R-:W-:Y:S02]  /*03f0*/  P2R R56, PR, RZ, 0x2 ;  /* 0x00000002ff387803 */ /* 0x000fe40000000000 */
[----:B------:R-:W-:Y:S02]  /*0400*/  ISETP.NE.AND P1, PT, R52, RZ, PT ;  /* 0x000000ff3400720c */ /* 0x000fe40003f25270 */
[----:B------:R-:W-:-:S02]  /*0410*/  P2R R60, PR, RZ, 0x1 ;  /* 0x00000001ff3c7803 */ /* 0x000fc40000000000 */
[----:B------:R-:W-:Y:S02]  /*0420*/  P2R R55, PR, RZ, 0x2 ;  /* 0x00000002ff377803 */ /* 0x000fe40000000000 */
[----:B------:R-:W-:Y:S02]  /*0430*/  ISETP.GE.AND P0, PT, R32, UR4, PT ;  /* 0x0000000420007c0c */ /* 0x000fe4000bf06270 */
[----:B------:R-:W-:Y:S01]  /*0440*/  ISETP.NE.AND P1, PT, R51, RZ, PT ;  /* 0x000000ff3300720c */ /* 0x000fe20003f25270 */
[----:B------:R-:W-:-:S03]  /*0450*/  VIADD R32, R9, 0xf ;  /* 0x0000000f09207836 */ /* 0x000fc60000000000 */
[----:B------:R-:W-:Y:S02]  /*0460*/  P2R R54, PR, RZ, 0x2 ;  /* 0x00000002ff367803 */ /* 0x000fe40000000000 */
[----:B------:R-:W-:Y:S02]  /*0470*/  ISETP.NE.AND P1, PT, R50, RZ, PT ;  /* 0x000000ff3200720c */ /* 0x000fe40003f25270 */
[----:B------:R-:W-:Y:S02]  /*0480*/  ISETP.GE.AND P3, PT, R32, UR4, PT ;  /* 0x0000000420007c0c */ /* 0x000fe4000bf66270 */
[----:B------:R-:W-:Y:S01]  /*0490*/  P2R R53, PR, RZ, 0x2 ;  /* 0x00000002ff357803 */ /* 0x000fe20000000000 */
[----:B------:R-:W3:Y:S01]  /*04a0*/  @!P0 LDG.E R42, desc[UR8][R6.64+0x30] ;  /* 0x00003008062a8981 */ /* 0x000ee2000c1e1900 */
[----:B------:R-:W-:Y:S01]  /*04b0*/  ISETP.NE.AND P1, PT, R49, RZ, PT ;  /* 0x000000ff3100720c */ /* 0x000fe20003f25270 */
[----:B------:R-:W-:-:S03]  /*04c0*/  VIADD R31, R9, 0xe ;  /* 0x0000000e091f7836 */ /* 0x000fc60000000000 */
[----:B------:R-:W-:Y:S01]  /*04d0*/  P2R R51, PR, RZ, 0x2 ;  /* 0x00000002ff337803 */ /* 0x000fe20000000000 */
[C---:B------:R-:W-:Y:S01]  /*04e0*/  VIADD R43, R9.reuse, 0x11 ;  /* 0x00000011092b7836 */ /* 0x040fe20000000000 */
[----:B------:R-:W-:Y:S01]  /*04f0*/  ISETP.NE.AND P1, PT, R48, RZ, PT ;  /* 0x000000ff3000720c */ /* 0x000fe20003f25270 */
[----:B------:R-:W-:Y:S01]  /*0500*/  VIADD R44, R9, 0x12 ;  /* 0x00000012092c7836 */ /* 0x000fe20000000000 */
[----:B------:R-:W-:Y:S02]  /*0510*/  ISETP.GE.AND P2, PT, R31, UR4, PT ;  /* 0x000000041f007c0c */ /* 0x000fe4000bf46270 */
[----:B------:R-:W-:Y:S02]  /*0520*/  P2R R49, PR, RZ, 0x2 ;  /* 0x00000002ff317803 */ /* 0x000fe40000000000 */
[----:B------:R-:W-:Y:S02]  /*0530*/  ISETP.NE.AND P1, PT, R47, RZ, PT ;  /* 0x000000ff2f00720c */ /* 0x000fe40003f25270 */
[----:B------:R-:W-:Y:S01]  /*0540*/  ISETP.GE.AND P4, PT, R33, UR4, PT ;  /* 0x0000000421007c0c */ /* 0x000fe2000bf86270 */
[----:B------:R-:W3:Y:S01]  /*0550*/  @!P3 LDG.E R47, desc[UR8][R6.64+0x3c] ;  /* 0x00003c08062fb981 */ /* 0x000ee2000c1e1900 */
[----:B------:R-:W-:-:S02]  /*0560*/  ISETP.GE.AND P5, PT, R43, UR4, PT ;  /* 0x000000042b007c0c */ /* 0x000fc4000bfa6270 */
[----:B------:R-:W-:Y:S02]  /*0570*/  ISETP.GE.AND P6, PT, R44, UR4, PT ;  /* 0x000000042c007c0c */ /* 0x000fe4000bfc6270 */
[----:B------:R-:W-:Y:S02]  /*0580*/  P2R R48, PR, RZ, 0x2 ;  /* 0x00000002ff307803 */ /* 0x000fe40000000000 */
[----:B------:R-:W-:-:S04]  /*0590*/  ISETP.NE.AND P1, PT, R45, RZ, PT ;  /* 0x000000ff2d00720c */ /* 0x000fc80003f25270 */
[----:B------:R-:W-:Y:S01]  /*05a0*/  P2R R45, PR, RZ, 0x2 ;  /* 0x00000002ff2d7803 */ /* 0x000fe20000000000 */
[----:B0-----:R-:W-:Y:S01]  /*05b0*/  IMAD.WIDE.U32 R4, R9, 0x4, R4 ;  /* 0x0000000409047825 */ /* 0x001fe200078e0004 */
[----:B------:R-:W-:Y:S01]  /*05c0*/  ISETP.NE.AND P1, PT, R46, RZ, PT ;  /* 0x000000ff2e00720c */ /* 0x000fe20003f25270 */
[----:B------:R-:W3:Y:S01]  /*05d0*/  @!P4 LDG.E R50, desc[UR8][R6.64+0x40] ;  /* 0x000040080632c981 */ /* 0x000ee2000c1e1900 */
[----:B------:R-:W-:-:S03]  /*05e0*/  P2R R59, PR, RZ, 0x1 ;  /* 0x00000001ff3b7803 */ /* 0x000fc60000000000 */
[----:B------:R-:W3:Y:S01]  /*05f0*/  @!P2 LDG.E R46, desc[UR8][R6.64+0x38] ;  /* 0x00003808062ea981 */ /* 0x000ee2000c1e1900 */
[----:B------:R-:W-:Y:S01]  /*0600*/  ISETP.GE.AND P0, PT, R9, UR4, PT ;  /* 0x0000000409007c0c */ /* 0x000fe2000bf06270 */
[----:B------:R-:W-:Y:S01]  /*0610*/  IMAD.MOV.U32 R30, RZ, RZ, -0x1 ;  /* 0xffffffffff1e7424 */ /* 0x000fe200078e00ff */
[----:B------:R-:W0:Y:S01]  /*0620*/  S2UR UR6, SR_CgaCtaId ;  /* 0x00000000000679c3 */ /* 0x000e220000008800 */
[----:B------:R-:W3:Y:S01]  /*0630*/  @!P5 LDG.E R9, desc[UR8][R6.64+0x44] ;  /* 0x000044080609d981 */ /* 0x000ee2000c1e1900 */
[----:B------:R-:W-:Y:S01]  /*0640*/  IMAD.MOV.U32 R31, RZ, RZ, -0x1 ;  /* 0xffffffffff1f7424 */ /* 0x000fe200078e00ff */
[----:B------:R-:W1:Y:S02]  /*0650*/  LDCU.64 UR4, c[0x0][0x3a8] ;  /* 0x00007500ff0477ac */ /* 0x000e640008000a00 */
[----:B------:R-:W3:Y:S03]  /*0660*/  @!P6 LDG.E R52, desc[UR8][R6.64+0x48] ;  /* 0x000048080634e981 */ /* 0x000ee6000c1e1900 */
[----:B------:R-:W-:Y:S06]  /*0670*/  BAR.SYNC.DEFER_BLOCKING 0x0 ;  /* 0x0000000000007b1d */ /* 0x000fec0000010000 */
[----:B------:R0:W5:Y:S01]  /*0680*/  @!P1 LDG.E R3, desc[UR8][R4.64+0x4] ;  /* 0x0000040804039981 */ /* 0x000162000c1e1900 */
[----:B------:R-:W-:-:S02]  /*0690*/  IMAD.MOV.U32 R32, RZ, RZ, -0x1 ;  /* 0xffffffffff207424 */ /* 0x000fc400078e00ff */
[----:B------:R-:W-:Y:S01]  /*06a0*/  IMAD.MOV.U32 R33, RZ, RZ, -0x1 ;  /* 0xffffffffff217424 */ /* 0x000fe200078e00ff */
[----:B------:R0:W5:Y:S01]  /*06b0*/  @!P0 LDG.E R2, desc[UR8][R4.64] ;  /* 0x0000000804028981 */ /* 0x000162000c1e1900 */
[----:B--2---:R-:W-:Y:S01]  /*06c0*/  @!P1 LOP3.LUT R30, R8, 0x80000000, RZ, 0x3c, !PT ;  /* 0x80000000081e9812 */ /* 0x004fe200078e3cff */
[----:B------:R-:W-:Y:S01]  /*06d0*/  IMAD.MOV.U32 R29, RZ, RZ, -0x1 ;  /* 0xffffffffff1d7424 */ /* 0x000fe200078e00ff */
[----:B------:R-:W-:Y:S01]  /*06e0*/  ISETP.NE.AND P1, PT, R45, RZ, PT ;  /* 0x000000ff2d00720c */ /* 0x000fe20003f25270 */
[----:B------:R2:W5:Y:S01]  /*06f0*/  @!P2 LDG.E R24, desc[UR8][R4.64+0x38] ;  /* 0x000038080418a981 */ /* 0x000562000c1e1900 */
[----:B-1----:R-:W-:-:S03]  /*0700*/  UIADD3 UR7, UPT, UPT, UR4, 0x6, URZ ;  /* 0x0000000604077890 */ /* 0x002fc6000fffe0ff */
[----:B------:R2:W5:Y:S01]  /*0710*/  @!P3 LDG.E R25, desc[UR8][R4.64+0x3c] ;  /* 0x00003c080419b981 */ /* 0x000562000c1e1900 */
[----:B------:R-:W-:-:S03]  /*0720*/  UIADD3 UR5, UPT, UPT, -UR4, UR5, URZ ;  /* 0x0000000504057290 */ /* 0x000fc6000fffe1ff */
[----:B------:R2:W5:Y:S04]  /*0730*/  @!P4 LDG.E R26, desc[UR8][R4.64+0x40] ;  /* 0x00004008041ac981 */ /* 0x000568000c1e1900 */
[----:B----4-:R-:W-:Y:S01]  /*0740*/  @!P1 LOP3.LUT R31, R10, 0x80000000, RZ, 0x3c, !PT ;  /* 0x800000000a1f9812 */ /* 0x010fe200078e3cff */
[----:B------:R2:W5:Y:S01]  /*0750*/  @!P1 LDG.E R12, desc[UR8][R4.64+0x8] ;  /* 0x00000808040c9981 */ /* 0x000562000c1e1900 */
[----:B------:R-:W-:-:S03]  /*0760*/  ISETP.NE.AND P1, PT, R48, RZ, PT ;  /* 0x000000ff3000720c */ /* 0x000fc60003f25270 */
[----:B------:R2:W5:Y:S04]  /*0770*/  @!P5 LDG.E R27, desc[UR8][R4.64+0x44] ;  /* 0x00004408041bd981 */ /* 0x000568000c1e1900 */
[----:B------:R2:W5:Y:S06]  /*0780*/  @!P6 LDG.E R28, desc[UR8][R4.64+0x48] ;  /* 0x00004808041ce981 */ /* 0x00056c000c1e1900 */
[----:B---3--:R-:W-:Y:S01]  /*0790*/  @!P1 LOP3.LUT R32, R11, 0x80000000, RZ, 0x3c, !PT ;  /* 0x800000000b209812 */ /* 0x008fe200078e3cff */
[----:B------:R2:W5:Y:S01]  /*07a0*/  @!P1 LDG.E R13, desc[UR8][R4.64+0xc] ;  /* 0x00000c08040d9981 */ /* 0x000562000c1e1900 */
[----:B------:R-:W-:-:S13]  /*07b0*/  ISETP.NE.AND P1, PT, R49, RZ, PT ;  /* 0x000000ff3100720c */ /* 0x000fda0003f25270 */
[----:B------:R-:W-:Y:S01]  /*07c0*/  @!P1 LOP3.LUT R33, R34, 0x80000000, RZ, 0x3c, !PT ;  /* 0x8000000022219812 */ /* 0x000fe200078e3cff */
[----:B------:R2:W5:Y:S01]  /*07d0*/  @!P1 LDG.E R14, desc[UR8][R4.64+0x10] ;  /* 0x00001008040e9981 */ /* 0x000562000c1e1900 */
[----:B------:R-:W-:Y:S01]  /*07e0*/  ISETP.NE.AND P1, PT, R51, RZ, PT ;  /* 0x000000ff3300720c */ /* 0x000fe20003f25270 */
[----:B------:R-:W-:-:S12]  /*07f0*/  IMAD.MOV.U32 R34, RZ, RZ, -0x1 ;  /* 0xffffffffff227424 */ /* 0x000fd800078e00ff */
        /* <DEDUP_REMOVED lines=15> */
[----:B------:R-:W-:Y:S01]  /*08f0*/  IMAD.MOV.U32 R38, RZ, RZ, -0x1 ;  /* 0xffffffffff267424 */ /* 0x000fe200078e00ff */
[----:B------:R-:W-:Y:S02]  /*0900*/  @!P0 LOP3.LUT R29, R61, 0x80000000, RZ, 0x3c, !PT ;  /* 0x800000003d1d8812 */ /* 0x000fe400078e3cff */
[----:B------:R-:W-:-:S09]  /*0910*/  ISETP.NE.AND P0, PT, R60, RZ, PT ;  /* 0x000000ff3c00720c */ /* 0x000fd20003f05270 */
[----:B------:R-:W-:Y:S01]  /*0920*/  @!P1 LOP3.LUT R38, R39, 0x80000000, RZ, 0x3c, !PT ;  /* 0x8000000027269812 */ /* 0x000fe200078e3cff */
[----:B------:R2:W5:Y:S01]  /*0930*/  @!P1 LDG.E R19, desc[UR8][R4.64+0x24] ;  /* 0x0000240804139981 */ /* 0x000562000c1e1900 */
[----:B------:R-:W-:Y:S01]  /*0940*/  ISETP.NE.AND P1, PT, R57, RZ, PT ;  /* 0x000000ff3900720c */ /* 0x000fe20003f25270 */
[----:B------:R-:W-:Y:S02]  /*0950*/  IMAD.MOV.U32 R39, RZ, RZ, -0x1 ;  /* 0xffffffffff277424 */ /* 0x000fe400078e00ff */
[----:B------:R2:W5:Y:S10]  /*0960*/  @!P0 LDG.E R21, desc[UR8][R4.64+0x2c] ;  /* 0x00002c0804158981 */ /* 0x000574000c1e1900 */
[----:B------:R-:W-:Y:S01]  /*0970*/  @!P1 LOP3.LUT R39, R40, 0x80000000, RZ, 0x3c, !PT ;  /* 0x8000000028279812 */ /* 0x000fe200078e3cff */
[----:B------:R-:W-:Y:S01]  /*0980*/  IMAD.MOV.U32 R40, RZ, RZ, -0x1 ;  /* 0xffffffffff287424 */ /* 0x000fe200078e00ff */
[----:B------:R2:W5:Y:S01]  /*0990*/  @!P1 LDG.E R20, desc[UR8][R4.64+0x28] ;  /* 0x0000280804149981 */ /* 0x000562000c1e1900 */
[----:B------:R-:W-:-:S02]  /*09a0*/  @!P0 LOP3.LUT R40, R41, 0x80000000, RZ, 0x3c, !PT ;  /* 0x8000000029288812 */ /* 0x000fc400078e3cff */
[----:B------:R-:W-:Y:S02]  /*09b0*/  ISETP.NE.AND P1, PT, R58, RZ, PT ;  /* 0x000000ff3a00720c */ /* 0x000fe40003f25270 */
[----:B------:R-:W-:Y:S01]  /*09c0*/  ISETP.NE.AND P0, PT, R59, RZ, PT ;  /* 0x000000ff3b00720c */ /* 0x000fe20003f05270 */
[----:B------:R-:W-:Y:S01]  /*09d0*/  IMAD.MOV.U32 R41, RZ, RZ, -0x1 ;  /* 0xffffffffff297424 */ /* 0x000fe200078e00ff */
[----:B------:R-:W-:Y:S02]  /*09e0*/  UMOV UR4, 0x400 ;  /* 0x0000040000047882 */ /* 0x000fe40000000000 */
[----:B0-----:R-:W-:-:S07]  /*09f0*/  ULEA UR4, UR6, UR4, 0x18 ;  /* 0x0000000406047291 */ /* 0x001fce000f8ec0ff */
[----:B------:R2:W5:Y:S02]  /*0a00*/  @!P1 LDG.E R23, desc[UR8][R4.64+0x34] ;  /* 0x0000340804179981 */ /* 0x000564000c1e1900 */
[----:B------:R-:W-:Y:S02]  /*0a10*/  @!P0 LOP3.LUT R41, R42, 0x80000000, RZ, 0x3c, !PT ;  /* 0x800000002a298812 */ /* 0x000fe400078e3cff */
[----:B------:R2:W5:Y:S01]  /*0a20*/  @!P0 LDG.E R22, desc[UR8][R4.64+0x30] ;  /* 0x0000300804168981 */ /* 0x000562000c1e1900 */
[----:B------:R-:W0:Y:S01]  /*0a30*/  S2R R42, SR_LANEID ;  /* 0x00000000002a7919 */ /* 0x000e220000000000 */
[----:B------:R-:W-:Y:S01]  /*0a40*/  IMAD.MOV.U32 R45, RZ, RZ, -0x1 ;  /* 0xffffffffff2d7424 */ /* 0x000fe200078e00ff */
[----:B------:R-:W-:Y:S02]  /*0a50*/  @!P3 LOP3.LUT R45, R47, 0x80000000, RZ, 0x3c, !PT ;  /* 0x800000002f2db812 */ /* 0x000fe400078e3cff */
[----:B------:R-:W-:Y:S01]  /*0a60*/  LEA R47, R0, UR4, 0x2 ;  /* 0x00000004002f7c11 */ /* 0x000fe2000f8e10ff */
[----:B------:R-:W-:Y:S01]  /*0a70*/  IMAD.MOV.U32 R44, RZ, RZ, -0x1 ;  /* 0xffffffffff2c7424 */ /* 0x000fe200078e00ff */
[----:B------:R-:W-:-:S02]  /*0a80*/  SHF.R.U32.HI R124, RZ, 0x5, R0 ;  /* 0x00000005ff7c7819 */ /* 0x000fc40000011600 */
[----:B------:R-:W-:Y:S01]  /*0a90*/  @!P2 LOP3.LUT R44, R46, 0x80000000, RZ, 0x3c, !PT ;  /* 0x800000002e2ca812 */ /* 0x000fe200078e3cff */
[----:B------:R-:W-:Y:S02]  /*0aa0*/  IMAD R51, R0, 0x80, R47 ;  /* 0x0000008000337824 */ /* 0x000fe400078e022f */
[----:B------:R-:W-:Y:S01]  /*0ab0*/  IMAD.MOV.U32 R46, RZ, RZ, -0x1 ;  /* 0xffffffffff2e7424 */ /* 0x000fe200078e00ff */
[----:B------:R-:W-:Y:S01]  /*0ac0*/  @!P4 LOP3.LUT R46, R50, 0x80000000, RZ, 0x3c, !PT ;  /* 0x80000000322ec812 */ /* 0x000fe200078e3cff */
[----:B------:R-:W-:Y:S01]  /*0ad0*/  IMAD.MOV.U32 R43, RZ, RZ, -0x1 ;  /* 0xffffffffff2b7424 */ /* 0x000fe200078e00ff */
[----:B------:R-:W-:Y:S01]  /*0ae0*/  @!P1 LOP3.LUT R43, R62, 0x80000000, RZ, 0x3c, !PT ;  /* 0x800000003e2b9812 */ /* 0x000fe200078e3cff */
[----:B------:R-:W-:Y:S01]  /*0af0*/  IMAD.MOV.U32 R48, RZ, RZ, -0x1 ;  /* 0xffffffffff307424 */ /* 0x000fe200078e00ff */
[----:B------:R-:W-:Y:S01]  /*0b00*/  @!P5 LOP3.LUT R48, R9, 0x80000000, RZ, 0x3c, !PT ;  /* 0x800000000930d812 */ /* 0x000fe200078e3cff */
[----:B------:R-:W-:Y:S01]  /*0b10*/  IMAD.MOV.U32 R49, RZ, RZ, -0x1 ;  /* 0xffffffffff317424 */ /* 0x000fe200078e00ff */
[----:B------:R-:W-:Y:S01]  /*0b20*/  @!P6 LOP3.LUT R49, R52, 0x80000000, RZ, 0x3c, !PT ;  /* 0x800000003431e812 */ /* 0x000fe200078e3cff */
[----:B------:R-:W-:Y:S01]  /*0b30*/  IMAD R53, R0, -0x38, R51 ;  /* 0xffffffc800357824 */ /* 0x000fe200078e0233 */
[----:B------:R-:W-:Y:S01]  /*0b40*/  LEA R50, R124, UR4, 0x2 ;  /* 0x000000047c327c11 */ /* 0x000fe2000f8e10ff */
[----:B--2---:R-:W-:Y:S06]  /*0b50*/  BAR.SYNC.DEFER_BLOCKING 0x0 ;  /* 0x0000000000007b1d */ /* 0x004fec0000010000 */
.L_x_222:
[----:B------:R-:W-:Y:S01]  /*0b60*/  UISETP.LT.AND UP0, UPT, UR5, 0x6, UPT ;  /* 0x000000060500788c */ /* 0x000fe2000bf01270 */
[----:B------:R-:W-:Y:S01]  /*0b70*/  STS [R47], RZ ;  /* 0x000000ff2f007388 */ /* 0x000fe20000000800 */
[----:B------:R-:W-:Y:S01]  /*0b80*/  UIADD3 UR6, UPT, UPT, UR7, -0x6, URZ ;  /* 0xfffffffa07067890 */ /* 0x000fe2000fffe0ff */
[----:B0-----:R-:W-:Y:S01]  /*0b90*/  ISETP.NE.AND P1, PT, R42, 0x1f, PT ;  /* 0x0000001f2a00780c */ /* 0x001fe20003f25270 */
[----:B------:R-:W-:Y:S01]  /*0ba0*/  USEL UR4, UR5, 0x6, UP0 ;  /* 0x0000000605047887 */ /* 0x000fe20008000000 */
[----:B------:R-:W-:Y:S01]  /*0bb0*/  STS [R47+0x400], RZ ;  /* 0x000400ff2f007388 */ /* 0x000fe20000000800 */
[C---:B------:R-:W-:Y:S01]  /*0bc0*/  ISETP.NE.AND P2, PT, R124.reuse, 0x6, PT ;  /* 0x000000067c00780c */ /* 0x040fe20003f45270 */
[----:B------:R-:W-:Y:S01]  /*0bd0*/  UISETP.GE.AND UP0, UPT, UR7, UR10, UPT ;  /* 0x0000000a0700728c */ /* 0x000fe2000bf06270 */
[----:B-1----:R-:W-:Y:S01]  /*0be0*/  SHF.R.U32.HI R4, RZ, UR6, R29 ;  /* 0x00000006ff047c19 */ /* 0x002fe2000801161d */
[----:B------:R-:W-:Y:S01]  /*0bf0*/  UBMSK UR4, URZ, UR4 ;  /* 0x00000004ff04729b */ /* 0x000fe20008000000 */
[----:B------:R-:W-:Y:S01]  /*0c00*/  STS [R47+0x800], RZ ;  /* 0x000800ff2f007388 */ /* 0x000fe20000000800 */
[----:B------:R-:W-:-:S03]  /*0c10*/  ISETP.NE.AND P3, PT, R124, 0x7, PT ;  /* 0x000000077c00780c */ /* 0x000fc60003f65270 */
[----:B------:R-:W-:Y:S01]  /*0c20*/  STS [R47+0xc00], RZ ;  /* 0x000c00ff2f007388 */ /* 0x000fe20000000800 */
[----:B------:R-:W-:-:S03]  /*0c30*/  LOP3.LUT R4, R4, UR4, RZ, 0xc0, !PT ;  /* 0x0000000404047c12 */ /* 0x000fc6000f8ec0ff */
[----:B------:R-:W-:Y:S02]  /*0c40*/  STS [R47+0x1000], RZ ;  /* 0x001000ff2f007388 */ /* 0x000fe40000000800 */
[----:B------:R-:W-:Y:S01]  /*0c50*/  IMAD.SHL.U32 R5, R4, 0x400, RZ ;  /* 0x0000040004057824 */ /* 0x000fe200078e00ff */
[----:B------:R-:W-:Y:S01]  /*0c60*/  SHF.R.U32.HI R4, RZ, 0x4, R4 ;  /* 0x00000004ff047819 */ /* 0x000fe20000011604 */
[----:B------:R-:W-:Y:S03]  /*0c70*/  STS [R47+0x1400], RZ ;  /* 0x001400ff2f007388 */ /* 0x000fe60000000800 */
[----:B------:R-:W-:Y:S01]  /*0c80*/  LOP3.LUT R54, R5, 0x7c00, RZ, 0xc0, !PT ;  /* 0x00007c0005367812 */ /* 0x000fe200078ec0ff */
[----:B------:R-:W-:Y:S01]  /*0c90*/  STS [R47+0x1800], RZ ;  /* 0x001800ff2f007388 */ /* 0x000fe20000000800 */
[----:B------:R-:W-:-:S03]  /*0ca0*/  LOP3.LUT R4, R4, 0xffffffe, RZ, 0xc0, !PT ;  /* 0x0ffffffe04047812 */ /* 0x000fc600078ec0ff */
[----:B------:R-:W-:Y:S01]  /*0cb0*/  STS [R47+0x1c00], RZ ;  /* 0x001c00ff2f007388 */ /* 0x000fe20000000800 */
[----:B------:R-:W-:Y:S02]  /*0cc0*/  IADD3 R54, PT, PT, R4, R47, R54 ;  /* 0x0000002f04367210 */ /* 0x000fe40007ffe036 */
[----:B------:R-:W-:Y:S01]  /*0cd0*/  SHF.R.U32.HI R4, RZ, UR6, R30 ;  /* 0x00000006ff047c19 */ /* 0x000fe2000801161e */
[----:B------:R-:W-:Y:S03]  /*0ce0*/  STS [R47+0x2000], RZ ;  /* 0x002000ff2f007388 */ /* 0x000fe60000000800 */
[----:B------:R-:W-:Y:S01]  /*0cf0*/  LOP3.LUT R4, R4, UR4, RZ, 0xc0, !PT ;  /* 0x0000000404047c12 */ /* 0x000fe2000f8ec0ff */
[----:B------:R-:W-:Y:S04]  /*0d00*/  STS [R47+0x2400], RZ ;  /* 0x002400ff2f007388 */ /* 0x000fe80000000800 */
[----:B------:R-:W-:Y:S01]  /*0d10*/  STS [R47+0x2800], RZ ;  /* 0x002800ff2f007388 */ /* 0x000fe20000000800 */
[----:B------:R-:W-:Y:S01]  /*0d20*/  IMAD.SHL.U32 R5, R4, 0x400, RZ ;  /* 0x0000040004057824 */ /* 0x000fe200078e00ff */
[----:B------:R-:W-:-:S02]  /*0d30*/  SHF.R.U32.HI R4, RZ, 0x4, R4 ;  /* 0x00000004ff047819 */ /* 0x000fc40000011604 */
[----:B------:R-:W-:Y:S02]  /*0d40*/  STS [R47+0x2c00], RZ ;  /* 0x002c00ff2f007388 */ /* 0x000fe40000000800 */
[----:B------:R-:W-:Y:S02]  /*0d50*/  LOP3.LUT R56, R5, 0x7c00, RZ, 0xc0, !PT ;  /* 0x00007c0005387812 */ /* 0x000fe400078ec0ff */
        /* <DEDUP_REMOVED lines=32> */
[----:B------:R-:W0:Y:S02]  /*0f60*/  LDS.U16 R52, [R54] ;  /* 0x0000000036347984 */ /* 0x000e240000000400 */
[----:B0-----:R-:W-:-:S05]  /*0f70*/  VIADD R5, R52, 0x1 ;  /* 0x0000000134057836 */ /* 0x001fca0000000000 */
[----:B------:R0:W-:Y:S04]  /*0f80*/  STS.U16 [R54], R5 ;  /* 0x0000000536007388 */ /* 0x0001e80000000400 */
[----:B------:R-:W1:Y:S01]  /*0f90*/  LDS.U16 R57, [R56] ;  /* 0x0000000038397984 */ /* 0x000e620000000400 */
[----:B0-----:R-:W-:Y:S01]  /*0fa0*/  IMAD.SHL.U32 R5, R4, 0x400, RZ ;  /* 0x0000040004057824 */ /* 0x001fe200078e00ff */
[----:B------:R-:W-:-:S04]  /*0fb0*/  SHF.R.U32.HI R4, RZ, 0x4, R4 ;  /* 0x00000004ff047819 */ /* 0x000fc80000011604 */
[----:B------:R-:W-:Y:S02]  /*0fc0*/  LOP3.LUT R60, R5, 0x7c00, RZ, 0xc0, !PT ;  /* 0x00007c00053c7812 */ /* 0x000fe400078ec0ff */
[----:B------:R-:W-:-:S04]  /*0fd0*/  LOP3.LUT R4, R4, 0xffffffe, RZ, 0xc0, !PT ;  /* 0x0ffffffe04047812 */ /* 0x000fc800078ec0ff */
[----:B------:R-:W-:Y:S02]  /*0fe0*/  IADD3 R60, PT, PT, R4, R47, R60 ;  /* 0x0000002f043c7210 */ /* 0x000fe40007ffe03c */
[----:B------:R-:W-:-:S04]  /*0ff0*/  SHF.R.U32.HI R4, RZ, UR6, R33 ;  /* 0x00000006ff047c19 */ /* 0x000fc80008011621 */
[----:B------:R-:W-:-:S05]  /*1000*/  LOP3.LUT R4, R4, UR4, RZ, 0xc0, !PT ;  /* 0x0000000404047c12 */ /* 0x000fca000f8ec0ff */
[----:B------:R-:W-:Y:S01]  /*1010*/  IMAD.SHL.U32 R6, R4, 0x400, RZ ;  /* 0x0000040004067824 */ /* 0x000fe200078e00ff */
[----:B------:R-:W-:-:S04]  /*1020*/  SHF.R.U32.HI R4, RZ, 0x4, R4 ;  /* 0x00000004ff047819 */ /* 0x000fc80000011604 */
[----:B------:R-:W-:Y:S02]  /*1030*/  LOP3.LUT R6, R6, 0x7c00, RZ, 0xc0, !PT ;  /* 0x00007c0006067812 */ /* 0x000fe400078ec0ff */
[----:B------:R-:W-:-:S04]  /*1040*/  LOP3.LUT R4, R4, 0xffffffe, RZ, 0xc0, !PT ;  /* 0x0ffffffe04047812 */ /* 0x000fc800078ec0ff */
[----:B------:R-:W-:Y:S01]  /*1050*/  IADD3 R62, PT, PT, R4, R47, R6 ;  /* 0x0000002f043e7210 */ /* 0x000fe20007ffe006 */
[----:B-1----:R-:W-:Y:S01]  /*1060*/  VIADD R7, R57, 0x1 ;  /* 0x0000000139077836 */ /* 0x002fe20000000000 */
[----:B------:R-:W-:-:S04]  /*1070*/  SHF.R.U32.HI R4, RZ, UR6, R34 ;  /* 0x00000006ff047c19 */ /* 0x000fc80008011622 */
[----:B------:R-:W-:Y:S01]  /*1080*/  STS.U16 [R56], R7 ;  /* 0x0000000738007388 */ /* 0x000fe20000000400 */
[----:B------:R-:W-:-:S03]  /*1090*/  LOP3.LUT R4, R4, UR4, RZ, 0xc0, !PT ;  /* 0x0000000404047c12 */ /* 0x000fc6000f8ec0ff */
        /* <DEDUP_REMOVED lines=129> */
[----:B------:R-:W-:Y:S01]  /*18b0*/  SHF.R.U32.HI R4, RZ, UR6, R49 ;  /* 0x00000006ff047c19 */ /* 0x000fe20008011631 */
[----:B------:R-:W0:Y:S03]  /*18c0*/  S2UR UR6, SR_CgaCtaId ;  /* 0x00000000000679c3 */ /* 0x000e260000008800 */
[----:B------:R-:W-:Y:S01]  /*18d0*/  LOP3.LUT R4, R4, UR4, RZ, 0xc0, !PT ;  /* 0x0000000404047c12 */ /* 0x000fe2000f8ec0ff */
[----:B------:R-:W-:-:S04]  /*18e0*/  UMOV UR4, 0x400 ;  /* 0x0000040000047882 */ /* 0x000fc80000000000 */
[----:B------:R-:W-:Y:S01]  /*18f0*/  IMAD.SHL.U32 R6, R4, 0x400, RZ ;  /* 0x0000040004067824 */ /* 0x000fe200078e00ff */
[----:B------:R-:W-:-:S04]  /*1900*/  SHF.R.U32.HI R4, RZ, 0x4, R4 ;  /* 0x00000004ff047819 */ /* 0x000fc80000011604 */
[----:B------:R-:W-:Y:S02]  /*1910*/  LOP3.LUT R6, R6, 0x7c00, RZ, 0xc0, !PT ;  /* 0x00007c0006067812 */ /* 0x000fe400078ec0ff */
[----:B------:R-:W-:-:S04]  /*1920*/  LOP3.LUT R4, R4, 0xffffffe, RZ, 0xc0, !PT ;  /* 0x0ffffffe04047812 */ /* 0x000fc800078ec0ff */
[----:B------:R-:W-:Y:S01]  /*1930*/  IADD3 R90, PT, PT, R4, R47, R6 ;  /* 0x0000002f045a7210 */ /* 0x000fe20007ffe006 */
[----:B-1----:R-:W-:Y:S01]  /*1940*/  VIADD R7, R85, 0x1 ;  /* 0x0000000155077836 */ /* 0x002fe20000000000 */
[----:B0-----:R-:W-:-:S04]  /*1950*/  ULEA UR4, UR6, UR4, 0x18 ;  /* 0x0000000406047291 */ /* 0x001fc8000f8ec0ff */
[----:B------:R-:W-:Y:S04]  /*1960*/  STS.U16 [R84], R7 ;  /* 0x0000000754007388 */ /* 0x000fe80000000400 */
[----:B------:R-:W0:Y:S02]  /*1970*/  LDS.U16 R87, [R86] ;  /* 0x0000000056577984 */ /* 0x000e240000000400 */
[----:B0-----:R-:W-:-:S05]  /*1980*/  VIADD R5, R87, 0x1 ;  /* 0x0000000157057836 */ /* 0x001fca0000000000 */
[----:B------:R-:W-:Y:S04]  /*1990*/  STS.U16 [R86], R5 ;  /* 0x0000000556007388 */ /* 0x000fe80000000400 */
[----:B------:R-:W0:Y:S02]  /*19a0*/  LDS.U16 R89, [R88] ;  /* 0x0000000058597984 */ /* 0x000e240000000400 */
[----:B0-----:R-:W-:-:S05]  /*19b0*/  VIADD R7, R89, 0x1 ;  /* 0x0000000159077836 */ /* 0x001fca0000000000 */
[----:B------:R-:W-:Y:S04]  /*19c0*/  STS.U16 [R88], R7 ;  /* 0x0000000758007388 */ /* 0x000fe80000000400 */
[----:B------:R-:W0:Y:S02]  /*19d0*/  LDS.U16 R91, [R90] ;  /* 0x000000005a5b7984 */ /* 0x000e240000000400 */
[----:B0-----:R-:W-:-:S05]  /*19e0*/  VIADD R5, R91, 0x1 ;  /* 0x000000015b057836 */ /* 0x001fca0000000000 */
[----:B------:R-:W-:Y:S01]  /*19f0*/  STS.U16 [R90], R5 ;  /* 0x000000055a007388 */ /* 0x000fe20000000400 */
[----:B------:R-:W-:Y:S06]  /*1a00*/  BAR.SYNC.DEFER_BLOCKING 0x0 ;  /* 0x0000000000007b1d */ /* 0x000fec0000010000 */
[----:B------:R-:W-:Y:S04]  /*1a10*/  LDS R92, [R51] ;  /* 0x00000000335c7984 */ /* 0x000fe80000000800 */
[----:B------:R-:W0:Y:S04]  /*1a20*/  LDS R93, [R51+0x4] ;  /* 0x00000400335d7984 */ /* 0x000e280000000800 */
[----:B------:R-:W1:Y:S04]  /*1a30*/  LDS R94, [R51+0x8] ;  /* 0x00000800335e7984 */ /* 0x000e680000000800 */
[----:B------:R-:W2:Y:S04]  /*1a40*/  LDS R95, [R51+0xc] ;  /* 0x00000c00335f7984 */ /* 0x000ea80000000800 */
[----:B------:R-:W3:Y:S04]  /*1a50*/  LDS R96, [R51+0x10] ;  /* 0x0000100033607984 */ /* 0x000ee80000000800 */
[----:B------:R-:W4:Y:S04]  /*1a60*/  LDS R97, [R51+0x14] ;  /* 0x0000140033617984 */ /* 0x000f280000000800 */
[----:B------:R-:W4:Y:S04]  /*1a70*/  LDS R98, [R51+0x18] ;  /* 0x0000180033627984 */ /* 0x000f280000000800 */
[----:B------:R-:W4:Y:S04]  /*1a80*/  LDS R99, [R51+0x1c] ;  /* 0x00001c0033637984 */ /* 0x000f280000000800 */
[----:B------:R-:W4:Y:S04]  /*1a90*/  LDS R100, [R51+0x20] ;  /* 0x0000200033647984 */ /* 0x000f280000000800 */
[----:B------:R-:W4:Y:S04]  /*1aa0*/  LDS R101, [R51+0x24] ;  /* 0x0000240033657984 */ /* 0x000f280000000800 */
[----:B------:R-:W4:Y:S04]  /*1ab0*/  LDS R102, [R51+0x28] ;  /* 0x0000280033667984 */ /* 0x000f280000000800 */
[----:B------:R-:W4:Y:S01]  /*1ac0*/  LDS R103, [R51+0x2c] ;  /* 0x00002c0033677984 */ /* 0x000f220000000800 */
[----:B0-----:R-:W-:-:S03]  /*1ad0*/  IMAD.IADD R93, R92, 0x1, R93 ;  /* 0x000000015c5d7824 */ /* 0x001fc600078e025d */
[----:B------:R-:W0:Y:S01]  /*1ae0*/  LDS R104, [R51+0x30] ;  /* 0x0000300033687984 */ /* 0x000e220000000800 */
[----:B-1----:R-:W-:-:S03]  /*1af0*/  IMAD.IADD R94, R94, 0x1, R93 ;  /* 0x000000015e5e7824 */ /* 0x002fc600078e025d */
[----:B------:R-:W1:Y:S01]  /*1b00*/  LDS R105, [R51+0x34] ;  /* 0x0000340033697984 */ /* 0x000e620000000800 */
[----:B--2---:R-:W-:-:S03]  /*1b10*/  IMAD.IADD R95, R95, 0x1, R94 ;  /* 0x000000015f5f7824 */ /* 0x004fc600078e025e */
[----:B------:R-:W2:Y:S01]  /*1b20*/  LDS R106, [R51+0x38] ;  /* 0x00003800336a7984 */ /* 0x000ea20000000800 */
[----:B---3--:R-:W-:-:S03]  /*1b30*/  IMAD.IADD R96, R96, 0x1, R95 ;  /* 0x0000000160607824 */ /* 0x008fc600078e025f */
[----:B------:R-:W3:Y:S01]  /*1b40*/  LDS R107, [R51+0x3c] ;  /* 0x00003c00336b7984 */ /* 0x000ee20000000800 */
[----:B----4-:R-:W-:-:S03]  /*1b50*/  IMAD.IADD R97, R97, 0x1, R96 ;  /* 0x0000000161617824 */ /* 0x010fc600078e0260 */
[----:B------:R-:W4:Y:S01]  /*1b60*/  LDS R108, [R51+0x40] ;  /* 0x00004000336c7984 */ /* 0x000f220000000800 */
[----:B------:R-:W-:-:S03]  /*1b70*/  IMAD.IADD R98, R98, 0x1, R97 ;  /* 0x0000000162627824 */ /* 0x000fc600078e0261 */
        /* <DEDUP_REMOVED lines=31> */
[----:B------:R-:W-:-:S04]  /*1d70*/  IMAD.IADD R114, R114, 0x1, R113 ;  /* 0x0000000172727824 */ /* 0x000fc800078e0271 */
[----:B0-----:R-:W-:-:S04]  /*1d80*/  IMAD.IADD R115, R115, 0x1, R114 ;  /* 0x0000000173737824 */ /* 0x001fc800078e0272 */
[----:B-1----:R-:W-:-:S04]  /*1d90*/  IMAD.IADD R116, R116, 0x1, R115 ;  /* 0x0000000174747824 */ /* 0x002fc800078e0273 */
[----:B--2---:R-:W-:-:S04]  /*1da0*/  IMAD.IADD R117, R117, 0x1, R116 ;  /* 0x0000000175757824 */ /* 0x004fc800078e0274 */
[----:B---3--:R-:W-:-:S04]  /*1db0*/  IMAD.IADD R118, R118, 0x1, R117 ;  /* 0x0000000176767824 */ /* 0x008fc800078e0275 */
[----:B----4-:R-:W-:-:S04]  /*1dc0*/  IMAD.IADD R119, R119, 0x1, R118 ;  /* 0x0000000177777824 */ /* 0x010fc800078e0276 */
[----:B------:R-:W-:-:S04]  /*1dd0*/  IMAD.IADD R120, R120, 0x1, R119 ;  /* 0x0000000178787824 */ /* 0x000fc800078e0277 */
[----:B------:R-:W-:-:S04]  /*1de0*/  IMAD.IADD R121, R121, 0x1, R120 ;  /* 0x0000000179797824 */ /* 0x000fc800078e0278 */
[----:B------:R-:W-:-:S04]  /*1df0*/  IMAD.IADD R122, R122, 0x1, R121 ;  /* 0x000000017a7a7824 */ /* 0x000fc800078e0279 */
[----:B------:R-:W-:-:S04]  /*1e00*/  IMAD.IADD R123, R123, 0x1, R122 ;  /* 0x000000017b7b7824 */ /* 0x000fc800078e027a */
[----:B------:R-:W-:-:S05]  /*1e10*/  IMAD.IADD R125, R4, 0x1, R123 ;  /* 0x00000001047d7824 */ /* 0x000fca00078e027b */
        /* <DEDUP_REMOVED lines=8> */
[----:B------:R-:W0:Y:S02]  /*1ea0*/  SHFL.UP P0, R126, R127, 0x10, RZ ;  /* 0x060000007f7e7989 */ /* 0x000e2400000000ff */
[----:B0-----:R-:W-:Y:S01]  /*1eb0*/  @P0 IMAD.IADD R126, R127, 0x1, R126 ;  /* 0x000000017f7e0824 */ /* 0x001fe200078e027e */
[----:B------:R-:W-:-:S03]  /*1ec0*/  ISETP.NE.AND P0, PT, R124, 0x1, PT ;  /* 0x000000017c00780c */ /* 0x000fc60003f05270 */
[----:B------:R-:W-:Y:S01]  /*1ed0*/  IMAD.IADD R125, R126, 0x1, -R125 ;  /* 0x000000017e7d7824 */ /* 0x000fe200078e0a7d */
[----:B------:R-:W-:Y:S01]  /*1ee0*/  @!P1 STS [R50+0x8400], R126 ;  /* 0x0084007e32009388 */ /* 0x000fe20000000800 */
[----:B------:R-:W-:Y:S01]  /*1ef0*/  BAR.SYNC.DEFER_BLOCKING 0x0 ;  /* 0x0000000000007b1d */ /* 0x000fe20000010000 */
[----:B------:R-:W-:-:S05]  /*1f00*/  ISETP.NE.AND P1, PT, R124, 0x4, PT ;  /* 0x000000047c00780c */ /* 0x000fca0003f25270 */
[----:B------:R-:W0:Y:S04]  /*1f10*/  LDS.128 R4, [UR4+0x8400] ;  /* 0x00840004ff047984 */ /* 0x000e280008000c00 */
[----:B------:R-:W1:Y:S01]  /*1f20*/  LDS.128 R8, [UR4+0x8410] ;  /* 0x00841004ff087984 */ /* 0x000e620008000c00 */
[C---:B0-----:R-:W-:Y:S01]  /*1f30*/  SEL R55, R4.reuse, R55, !P0 ;  /* 0x0000003704377207 */ /* 0x041fe20004000000 */
[----:B------:R-:W-:Y:S01]  /*1f40*/  IMAD.IADD R5, R4, 0x1, R5 ;  /* 0x0000000104057824 */ /* 0x000fe200078e0205 */
[----:B------:R-:W-:-:S03]  /*1f50*/  ISETP.NE.AND P0, PT, R124, 0x2, PT ;  /* 0x000000027c00780c */ /* 0x000fc60003f05270 */
[----:B------:R-:W-:Y:S01]  /*1f60*/  IMAD.IADD R6, R6, 0x1, R5 ;  /* 0x0000000106067824 */ /* 0x000fe200078e0205 */
[----:B------:R-:W-:Y:S02]  /*1f70*/  SEL R55, R5, R55, !P0 ;  /* 0x0000003705377207 */ /* 0x000fe40004000000 */
[----:B------:R-:W-:Y:S01]  /*1f80*/  ISETP.NE.AND P0, PT, R124, 0x3, PT ;  /* 0x000000037c00780c */ /* 0x000fe20003f05270 */
[----:B------:R-:W-:-:S03]  /*1f90*/  IMAD.IADD R7, R7, 0x1, R6 ;  /* 0x0000000107077824 */ /* 0x000fc600078e0206 */
[----:B------:R-:W-:Y:S01]  /*1fa0*/  SEL R55, R6, R55, !P0 ;  /* 0x0000003706377207 */ /* 0x000fe20004000000 */
[C---:B-1----:R-:W-:Y:S01]  /*1fb0*/  IMAD.IADD R8, R7.reuse, 0x1, R8 ;  /* 0x0000000107087824 */ /* 0x042fe200078e0208 */
[----:B------:R-:W-:Y:S02]  /*1fc0*/  ISETP.NE.AND P0, PT, R124, 0x5, PT ;  /* 0x000000057c00780c */ /* 0x000fe40003f05270 */
[----:B------:R-:W-:Y:S01]  /*1fd0*/  SEL R55, R7, R55, !P1 ;  /* 0x0000003707377207 */ /* 0x000fe20004800000 */
[----:B------:R-:W-:Y:S01]  /*1fe0*/  IMAD.IADD R9, R9, 0x1, R8 ;  /* 0x0000000109097824 */ /* 0x000fe200078e0208 */
[----:B------:R-:W-:Y:S02]  /*1ff0*/  ISETP.NE.AND P1, PT, R42, RZ, PT ;  /* 0x000000ff2a00720c */ /* 0x000fe40003f25270 */
[----:B------:R-:W-:Y:S01]  /*2000*/  SEL R55, R8, R55, !P0 ;  /* 0x0000003708377207 */ /* 0x000fe20004000000 */
[----:B------:R-:W-:Y:S01]  /*2010*/  IMAD.IADD R10, R10, 0x1, R9 ;  /* 0x000000010a0a7824 */ /* 0x000fe200078e0209 */
[----:B------:R-:W-:-:S02]  /*2020*/  ISETP.GT.U32.AND P0, PT, R0, 0x1f, PT ;  /* 0x0000001f0000780c */ /* 0x000fc40003f04070 */
[----:B------:R-:W-:Y:S01]  /*2030*/  SEL R55, R9, R55, !P2 ;  /* 0x0000003709377207 */ /* 0x000fe20005000000 */
[----:B------:R-:W-:Y:S01]  /*2040*/  IMAD.IADD R11, R11, 0x1, R10 ;  /* 0x000000010b0b7824 */ /* 0x000fe200078e020a */
[----:B------:R-:W-:Y:S02]  /*2050*/  ISETP.GT.U32.OR P2, PT, R0, 0x1f, P1 ;  /* 0x0000001f0000780c */ /* 0x000fe40000f44470 */
[----:B------:R-:W-:Y:S02]  /*2060*/  SEL R4, R125, RZ, P1 ;  /* 0x000000ff7d047207 */ /* 0x000fe40000800000 */
[----:B------:R-:W-:-:S05]  /*2070*/  SEL R55, R10, R55, !P3 ;  /* 0x000000370a377207 */ /* 0x000fca0005800000 */
[----:B------:R-:W-:Y:S01]  /*2080*/  @P0 IMAD.IADD R125, R55, 0x1, R4 ;  /* 0x00000001377d0824 */ /* 0x000fe200078e0204 */
[----:B------:R-:W-:-:S03]  /*2090*/  ISETP.NE.AND P0, PT, R0, RZ, PT ;  /* 0x000000ff0000720c */ /* 0x000fc60003f05270 */
[----:B------:R-:W-:-:S05]  /*20a0*/  @!P2 IMAD.U32 R125, R11, 0x10000, RZ ;  /* 0x000100000b7da824 */ /* 0x000fca00078e00ff */
[----:B------:R-:W-:Y:S01]  /*20b0*/  @!P2 STS [UR4+0x8428], R125 ;  /* 0x0084287dff00a988 */ /* 0x000fe20008000804 */
[----:B------:R-:W-:Y:S06]  /*20c0*/  BAR.SYNC.DEFER_BLOCKING 0x0 ;  /* 0x0000000000007b1d */ /* 0x000fec0000010000 */
[----:B------:R-:W0:Y:S02]  /*20d0*/  LDS R4, [UR4+0x8428] ;  /* 0x00842804ff047984 */ /* 0x000e240008000800 */
[----:B0-----:R-:W-:-:S05]  /*20e0*/  SEL R4, R4, RZ, P0 ;  /* 0x000000ff04047207 */ /* 0x001fca0000000000 */
[----:B------:R-:W-:-:S04]  /*20f0*/  IMAD.IADD R4, R4, 0x1, R125 ;  /* 0x0000000104047824 */ /* 0x000fc800078e027d */
[--C-:B------:R-:W-:Y:S01]  /*2100*/  IMAD.IADD R92, R92, 0x1, R4.reuse ;  /* 0x000000015c5c7824 */ /* 0x100fe200078e0204 */
[----:B------:R-:W-:Y:S01]  /*2110*/  STS [R51], R4 ;  /* 0x0000000433007388 */ /* 0x000fe20000000800 */
[--C-:B------:R-:W-:Y:S02]  /*2120*/  IMAD.IADD R6, R93, 0x1, R4.reuse ;  /* 0x000000015d067824 */ /* 0x100fe400078e0204 */
[--C-:B------:R-:W-:Y:S01]  /*2130*/  IMAD.IADD R94, R94, 0x1, R4.reuse ;  /* 0x000000015e5e7824 */ /* 0x100fe200078e0204 */
[----:B------:R-:W-:Y:S01]  /*2140*/  STS [R51+0x4], R92 ;  /* 0x0000045c33007388 */ /* 0x000fe20000000800 */
[--C-:B------:R-:W-:Y:S02]  /*2150*/  IMAD.IADD R8, R95, 0x1, R4.reuse ;  /* 0x000000015f087824 */ /* 0x100fe400078e0204 */
[--C-:B------:R-:W-:Y:S01]  /*2160*/  IMAD.IADD R96, R96, 0x1, R4.reuse ;  /* 0x0000000160607824 */ /* 0x100fe200078e0204 */
[----:B------:R-:W-:Y:S01]  /*2170*/  STS [R51+0x8], R6 ;  /* 0x0000080633007388 */ /* 0x000fe20000000800 */
[----:B------:R-:W-:-:S02]  /*2180*/  IMAD.IADD R10, R97, 0x1, R4 ;  /* 0x00000001610a7824 */ /* 0x000fc400078e0204 */
[--C-:B------:R-:W-:Y:S01]  /*2190*/  IMAD.IADD R98, R98, 0x1, R4.reuse ;  /* 0x0000000162627824 */ /* 0x100fe200078e0204 */
[----:B------:R-:W-:Y:S01]  /*21a0*/  STS [R51+0xc], R94 ;  /* 0x00000c5e33007388 */ /* 0x000fe20000000800 */
        /* <DEDUP_REMOVED lines=36> */
[----:B------:R-:W-:-:S03]  /*23f0*/  IMAD.IADD R150, R123, 0x1, R4 ;  /* 0x000000017b967824 */ /* 0x000fc600078e0204 */
[----:B------:R-:W-:Y:S04]  /*2400*/  STS [R51+0x40], R134 ;  /* 0x0000408633007388 */ /* 0x000fe80000000800 */
        /* <DEDUP_REMOVED lines=15> */
[----:B------:R-:W-:Y:S01]  /*2500*/  STS [R51+0x80], R150 ;  /* 0x0000809633007388 */ /* 0x000fe20000000800 */
[----:B------:R-:W-:Y:S06]  /*2510*/  BAR.SYNC.DEFER_BLOCKING 0x0 ;  /* 0x0000000000007b1d */ /* 0x000fec0000010000 */
[----:B------:R-:W0:Y:S04]  /*2520*/  LDS.U16 R5, [R54] ;  /* 0x0000000036057984 */ /* 0x000e280000000400 */
[----:B------:R-:W1:Y:S04]  /*2530*/  LDS.U16 R56, [R56] ;  /* 0x0000000038387984 */ /* 0x000e680000000400 */
[----:B------:R-:W2:Y:S04]  /*2540*/  LDS.U16 R58, [R58] ;  /* 0x000000003a3a7984 */ /* 0x000ea80000000400 */
[----:B------:R-:W3:Y:S04]  /*2550*/  LDS.U16 R60, [R60] ;  /* 0x000000003c3c7984 */ /* 0x000ee80000000400 */
[----:B------:R-:W4:Y:S04]  /*2560*/  LDS.U16 R62, [R62] ;  /* 0x000000003e3e7984 */ /* 0x000f280000000400 */
[----:B------:R-:W4:Y:S04]  /*2570*/  LDS.U16 R64, [R64] ;  /* 0x0000000040407984 */ /* 0x000f280000000400 */
[----:B------:R-:W4:Y:S04]  /*2580*/  LDS.U16 R66, [R66] ;  /* 0x0000000042427984 */ /* 0x000f280000000400 */
[----:B------:R-:W4:Y:S04]  /*2590*/  LDS.U16 R68, [R68] ;  /* 0x0000000044447984 */ /* 0x000f280000000400 */
[----:B------:R-:W4:Y:S04]  /*25a0*/  LDS.U16 R70, [R70] ;  /* 0x0000000046467984 */ /* 0x000f280000000400 */
[----:B------:R-:W4:Y:S04]  /*25b0*/  LDS.U16 R72, [R72] ;  /* 0x0000000048487984 */ /* 0x000f280000000400 */
[----:B------:R-:W4:Y:S01]  /*25c0*/  LDS.U16 R74, [R74] ;  /* 0x000000004a4a7984 */ /* 0x000f220000000400 */
[----:B0-----:R-:W-:-:S03]  /*25d0*/  IMAD.IADD R5, R52, 0x1, R5 ;  /* 0x0000000134057824 */ /* 0x001fc600078e0205 */
[----:B------:R-:W0:Y:S01]  /*25e0*/  LDS.U16 R76, [R76] ;  /* 0x000000004c4c7984 */ /* 0x000e220000000400 */
[----:B-1----:R-:W-:-:S03]  /*25f0*/  IMAD.IADD R56, R57, 0x1, R56 ;  /* 0x0000000139387824 */ /* 0x002fc600078e0238 */
[----:B------:R-:W1:Y:S01]  /*2600*/  LDS.U16 R78, [R78] ;  /* 0x000000004e4e7984 */ /* 0x000e620000000400 */
[----:B--2---:R-:W-:-:S03]  /*2610*/  IMAD.IADD R58, R59, 0x1, R58 ;  /* 0x000000013b3a7824 */ /* 0x004fc600078e023a */
[----:B------:R-:W2:Y:S01]  /*2620*/  LDS.U16 R80, [R80] ;  /* 0x0000000050507984 */ /* 0x000ea20000000400 */
[----:B---3--:R-:W-:-:S03]  /*2630*/  IMAD.IADD R60, R61, 0x1, R60 ;  /* 0x000000013d3c7824 */ /* 0x008fc600078e023c */
[----:B------:R-:W3:Y:S01]  /*2640*/  LDS.U16 R82, [R82] ;  /* 0x0000000052527984 */ /* 0x000ee20000000400 */
[----:B----4-:R-:W-:-:S03]  /*2650*/  IMAD.IADD R62, R63, 0x1, R62 ;  /* 0x000000013f3e7824 */ /* 0x010fc600078e023e */
[----:B------:R-:W4:Y:S01]  /*2660*/  LDS.U16 R84, [R84] ;  /* 0x0000000054547984 */ /* 0x000f220000000400 */
[----:B------:R-:W-:-:S03]  /*2670*/  IMAD.IADD R64, R65, 0x1, R64 ;  /* 0x0000000141407824 */ /* 0x000fc600078e0240 */
[----:B------:R-:W4:Y:S01]  /*2680*/  LDS.U16 R86, [R86] ;  /* 0x0000000056567984 */ /* 0x000f220000000400 */
[----:B------:R-:W-:-:S03]  /*2690*/  IMAD.IADD R66, R67, 0x1, R66 ;  /* 0x0000000143427824 */ /* 0x000fc600078e0242 */
[----:B------:R-:W4:Y:S01]  /*26a0*/  LDS.U16 R88, [R88] ;  /* 0x0000000058587984 */ /* 0x000f220000000400 */
[----:B------:R-:W-:-:S03]  /*26b0*/  IMAD.IADD R68, R69, 0x1, R68 ;  /* 0x0000000145447824 */ /* 0x000fc600078e0244 */
[----:B------:R-:W4:Y:S01]  /*26c0*/  LDS.U16 R90, [R90] ;  /* 0x000000005a5a7984 */ /* 0x000f220000000400 */
[----:B------:R-:W-:Y:S02]  /*26d0*/  IMAD.IADD R70, R71, 0x1, R70 ;  /* 0x0000000147467824 */ /* 0x000fe400078e0246 */
[----:B------:R-:W-:Y:S02]  /*26e0*/  IMAD.IADD R72, R73, 0x1, R72 ;  /* 0x0000000149487824 */ /* 0x000fe400078e0248 */
[----:B------:R-:W-:Y:S02]  /*26f0*/  IMAD.IADD R74, R75, 0x1, R74 ;  /* 0x000000014b4a7824 */ /* 0x000fe400078e024a */
[----:B0-----:R-:W-:Y:S02]  /*2700*/  IMAD.IADD R76, R77, 0x1, R76 ;  /* 0x000000014d4c7824 */ /* 0x001fe400078e024c */
[----:B-1----:R-:W-:Y:S02]  /*2710*/  IMAD.IADD R78, R79, 0x1, R78 ;  /* 0x000000014f4e7824 */ /* 0x002fe400078e024e */
[----:B--2---:R-:W-:-:S02]  /*2720*/  IMAD.IADD R80, R81, 0x1, R80 ;  /* 0x0000000151507824 */ /* 0x004fc400078e0250 */
[----:B---3--:R-:W-:Y:S02]  /*2730*/  IMAD.IADD R82, R83, 0x1, R82 ;  /* 0x0000000153527824 */ /* 0x008fe400078e0252 */
[----:B----4-:R-:W-:Y:S02]  /*2740*/  IMAD.IADD R84, R85, 0x1, R84 ;  /* 0x0000000155547824 */ /* 0x010fe400078e0254 */
[----:B------:R-:W-:Y:S02]  /*2750*/  IMAD.IADD R86, R87, 0x1, R86 ;  /* 0x0000000157567824 */ /* 0x000fe400078e0256 */
[----:B------:R-:W-:Y:S02]  /*2760*/  IMAD.IADD R88, R89, 0x1, R88 ;  /* 0x0000000159587824 */ /* 0x000fe400078e0258 */
[----:B------:R-:W-:Y:S01]  /*2770*/  IMAD.IADD R90, R91, 0x1, R90 ;  /* 0x000000015b5a7824 */ /* 0x000fe200078e025a */
[----:B------:R-:W-:Y:S06]  /*2780*/  BAR.SYNC.DEFER_BLOCKING 0x0 ;  /* 0x0000000000007b1d */ /* 0x000fec0000010000 */
[----:B------:R-:W-:Y:S05]  /*2790*/  BRA.U UP0, `(.L_x_221) ;  /* 0x0000000500987547 */ /* 0x000fea000b800000 */
[----:B------:R-:W-:Y:S01]  /*27a0*/  LEA R4, R5, UR4, 0x2 ;  /* 0x0000000405047c11 */ /* 0x000fe2000f8e10ff */
[----:B------:R-:W-:Y:S01]  /*27b0*/  UIADD3 UR7, UPT, UPT, UR7, 0x6, URZ ;  /* 0x0000000607077890 */ /* 0x000fe2000fffe0ff */
[----:B------:R-:W-:Y:S01]  /*27c0*/  LEA R5, R56, UR4, 0x2 ;  /* 0x0000000438057c11 */ /* 0x000fe2000f8e10ff */
[----:B------:R-:W-:Y:S01]  /*27d0*/  UIADD3 UR5, UPT, UPT, UR5, -0x6, URZ ;  /* 0xfffffffa05057890 */ /* 0x000fe2000fffe0ff */
[----:B------:R-:W-:Y:S01]  /*27e0*/  LEA R6, R58, UR4, 0x2 ;  /* 0x000000043a067c11 */ /* 0x000fe2000f8e10ff */
[----:B------:R1:W-:Y:S01]  /*27f0*/  STS [R4], R29 ;  /* 0x0000001d04007388 */ /* 0x0003e20000000800 */
[----:B------:R-:W-:Y:S02]  /*2800*/  LEA R7, R60, UR4, 0x2 ;  /* 0x000000043c077c11 */ /* 0x000fe4000f8e10ff */
[----:B------:R-:W-:Y:S01]  /*2810*/  LEA R8, R62, UR4, 0x2 ;  /* 0x000000043e087c11 */ /* 0x000fe2000f8e10ff */
[----:B------:R1:W-:Y:S01]  /*2820*/  STS [R5], R30 ;  /* 0x0000001e05007388 */ /* 0x0003e20000000800 */
[----:B------:R-:W-:-:S02]  /*2830*/  LEA R9, R64, UR4, 0x2 ;  /* 0x0000000440097c11 */ /* 0x000fc4000f8e10ff */
[----:B------:R-:W-:Y:S01]  /*2840*/  LEA R10, R66, UR4, 0x2 ;  /* 0x00000004420a7c11 */ /* 0x000fe2000f8e10ff */
[----:B------:R1:W-:Y:S01]  /*2850*/  STS [R6], R31 ;  /* 0x0000001f06007388 */ /* 0x0003e20000000800 */
[----:B------:R-:W-:Y:S02]  /*2860*/  LEA R11, R68, UR4, 0x2 ;  /* 0x00000004440b7c11 */ /* 0x000fe4000f8e10ff */
        /* <DEDUP_REMOVED lines=16> */
[----:B------:R1:W-:Y:S04]  /*2970*/  STS [R52], R37 ;  /* 0x0000002534007388 */ /* 0x0003e80000000800 */
        /* <DEDUP_REMOVED lines=9> */
[----:B------:R1:W-:Y:S01]  /*2a10*/  STS [R64], R49 ;  /* 0x0000003140007388 */ /* 0x0003e20000000800 */
[----:B------:R-:W-:Y:S06]  /*2a20*/  BAR.SYNC.DEFER_BLOCKING 0x0 ;  /* 0x0000000000007b1d */ /* 0x000fec0000010000 */
[----:B------:R1:W2:Y:S04]  /*2a30*/  LDS R29, [R53] ;  /* 0x00000000351d7984 */ /* 0x0002a80000000800 */
[----:B------:R1:W3:Y:S04]  /*2a40*/  LDS R30, [R53+0x4] ;  /* 0x00000400351e7984 */ /* 0x0002e80000000800 */
[----:B------:R1:W4:Y:S04]  /*2a50*/  LDS R31, [R53+0x8] ;  /* 0x00000800351f7984 */ /* 0x0003280000000800 */
[----:B------:R1:W0:Y:S04]  /*2a60*/  LDS R32, [R53+0xc] ;  /* 0x00000c0035207984 */ /* 0x0002280000000800 */
        /* <DEDUP_REMOVED lines=14> */
[----:B------:R1:W0:Y:S01]  /*2b50*/  LDS R49, [R53+0x48] ;  /* 0x0000480035317984 */ /* 0x0002220000000800 */
[----:B------:R-:W-:Y:S06]  /*2b60*/  BAR.SYNC.DEFER_BLOCKING 0x0 ;  /* 0x0000000000007b1d */ /* 0x000fec0000010000 */
[----:B-----5:R1:W-:Y:S04]  /*2b70*/  STS [R4], R2 ;  /* 0x0000000204007388 */ /* 0x0203e80000000800 */
        /* <DEDUP_REMOVED lines=19> */
[----:B------:R1:W0:Y:S04]  /*2cb0*/  LDS R2, [R53] ;  /* 0x0000000035027984 */ /* 0x0002280000000800 */
        /* <DEDUP_REMOVED lines=19> */
[----:B--234-:R-:W-:Y:S05]  /*2df0*/  BRA `(.L_x_222) ;  /* 0xffffffdc00587947 */ /* 0x01cfea000383ffff */
.L_x_221:
[----:B------:R-:W-:Y:S01]  /*2e00*/  LEA R5, R5, UR4, 0x2 ;  /* 0x0000000405057c11 */ /* 0x000fe2000f8e10ff */
[----:B------:R-:W-:Y:S01]  /*2e10*/  IMAD R53, R0, -0x48, R53 ;  /* 0xffffffb800357824 */ /* 0x000fe200078e0235 */
[----:B------:R-:W-:Y:S01]  /*2e20*/  LEA R56, R56, UR4, 0x2 ;  /* 0x0000000438387c11 */ /* 0x000fe2000f8e10ff */
[----:B------:R-:W0:Y:S01]  /*2e30*/  LDCU.64 UR6, c[0x0][0x3a0] ;  /* 0x00007400ff0677ac */ /* 0x000e220008000a00 */
[----:B------:R-:W-:Y:S01]  /*2e40*/  LEA R58, R58, UR4, 0x2 ;  /* 0x000000043a3a7c11 */ /* 0x000fe2000f8e10ff */
[----:B------:R-:W-:Y:S01]  /*2e50*/  STS [R5], R29 ;  /* 0x0000001d05007388 */ /* 0x000fe20000000800 */
[----:B------:R-:W-:Y:S02]  /*2e60*/  LEA R60, R60, UR4, 0x2 ;  /* 0x000000043c3c7c11 */ /* 0x000fe4000f8e10ff */
[----:B------:R-:W-:Y:S01]  /*2e70*/  LEA R62, R62, UR4, 0x2 ;  /* 0x000000043e3e7c11 */ /* 0x000fe2000f8e10ff */
[----:B------:R-:W-:Y:S01]  /*2e80*/  STS [R56], R30 ;  /* 0x0000001e38007388 */ /* 0x000fe20000000800 */
[----:B------:R-:W-:-:S02]  /*2e90*/  LEA R64, R64, UR4, 0x2 ;  /* 0x0000000440407c11 */ /* 0x000fc4000f8e10ff */
[----:B------:R-:W-:Y:S01]  /*2ea0*/  LEA R66, R66, UR4, 0x2 ;  /* 0x0000000442427c11 */ /* 0x000fe2000f8e10ff */
[----:B------:R-:W-:Y:S01]  /*2eb0*/  STS [R58], R31 ;  /* 0x0000001f3a007388 */ /* 0x000fe20000000800 */
[----:B------:R-:W-:Y:S02]  /*2ec0*/  LEA R68, R68, UR4, 0x2 ;  /* 0x0000000444447c11 */ /* 0x000fe4000f8e10ff */
[----:B------:R-:W-:Y:S01]  /*2ed0*/  LEA R70, R70, UR4, 0x2 ;  /* 0x0000000446467c11 */ /* 0x000fe2000f8e10ff */
[----:B------:R-:W-:Y:S01]  /*2ee0*/  STS [R60], R32 ;  /* 0x000000203c007388 */ /* 0x000fe20000000800 */
[----:B------:R-:W-:Y:S02]  /*2ef0*/  LEA R72, R72, UR4, 0x2 ;  /* 0x0000000448487c11 */ /* 0x000fe4000f8e10ff */
[----:B------:R-:W-:Y:S01]  /*2f00*/  LEA R74, R74, UR4, 0x2 ;  /* 0x000000044a4a7c11 */ /* 0x000fe2000f8e10ff */
[----:B------:R-:W-:Y:S01]  /*2f10*/  STS [R62], R33 ;  /* 0x000000213e007388 */ /* 0x000fe20000000800 */
[----:B------:R-:W-:Y:S01]  /*2f20*/  LEA R76, R76, UR4, 0x2 ;  /* 0x000000044c4c7c11 */ /* 0x000fe2000f8e10ff */
[----:B0-----:R-:W-:Y:S01]  /*2f30*/  IMAD.U32 R4, RZ, RZ, UR7 ;  /* 0x00000007ff047e24 */ /* 0x001fe2000f8e00ff */
        /* <DEDUP_REMOVED lines=11> */
[----:B------:R-:W-:-:S03]  /*2ff0*/  ISETP.LT.U32.AND P2, PT, R0, UR6, PT ;  /* 0x0000000600007c0c */ /* 0x000fc6000bf41070 */
[----:B------:R-:W-:Y:S01]  /*3000*/  STS [R72], R38 ;  /* 0x0000002648007388 */ /* 0x000fe20000000800 */
[----:B------:R-:W-:-:S03]  /*3010*/  ISETP.GT.U32.AND.EX P2, PT, R4, RZ, PT, P2 ;  /* 0x000000ff0400720c */ /* 0x000fc60003f44120 */
[----:B------:R-:W-:Y:S04]  /*3020*/  STS [R74], R39 ;  /* 0x000000274a007388 */ /* 0x000fe80000000800 */
[----:B------:R-:W-:Y:S04]  /*3030*/  STS [R76], R40 ;  /* 0x000000284c007388 */ /* 0x000fe80000000800 */
[----:B------:R-:W-:Y:S04]  /*3040*/  STS [R78], R41 ;  /* 0x000000294e007388 */ /* 0x000fe80000000800 */
[----:B------:R-:W-:Y:S04]  /*3050*/  STS [R80], R43 ;  /* 0x0000002b50007388 */ /* 0x000fe80000000800 */
[----:B------:R-:W-:Y:S04]  /*3060*/  STS [R47], R44 ;  /* 0x0000002c2f007388 */ /* 0x000fe80000000800 */
[----:B------:R-:W-:Y:S04]  /*3070*/  STS [R84], R45 ;  /* 0x0000002d54007388 */ /* 0x000fe80000000800 */
[----:B------:R-:W-:Y:S04]  /*3080*/  STS [R51], R46 ;  /* 0x0000002e33007388 */ /* 0x000fe80000000800 */
[----:B------:R-:W-:Y:S04]  /*3090*/  STS [R88], R48 ;  /* 0x0000003058007388 */ /* 0x000fe80000000800 */
[----:B------:R-:W-:Y:S01]  /*30a0*/  STS [R90], R49 ;  /* 0x000000315a007388 */ /* 0x000fe20000000800 */
[----:B------:R-:W-:Y:S06]  /*30b0*/  BAR.SYNC.DEFER_BLOCKING 0x0 ;  /* 0x0000000000007b1d */ /* 0x000fec0000010000 */
[----:B------:R-:W0:Y:S04]  /*30c0*/  LDS R6, [R53] ;  /* 0x0000000035067984 */ /* 0x000e280000000800 */
[----:B------:R-:W1:Y:S04]  /*30d0*/  LDS R7, [R53+0x400] ;  /* 0x0004000035077984 */ /* 0x000e680000000800 */
[----:B------:R-:W2:Y:S04]  /*30e0*/  LDS R8, [R53+0x800] ;  /* 0x0008000035087984 */ /* 0x000ea80000000800 */
[----:B------:R-:W-:Y:S04]  /*30f0*/  LDS R9, [R53+0xc00] ;  /* 0x000c000035097984 */ /* 0x000fe80000000800 */
[----:B------:R-:W-:Y:S04]  /*3100*/  LDS R10, [R53+0x1000] ;  /* 0x00100000350a7984 */ /* 0x000fe80000000800 */
[----:B------:R-:W-:Y:S04]  /*3110*/  LDS R11, [R53+0x1400] ;  /* 0x00140000350b7984 */ /* 0x000fe80000000800 */
[----:B------:R-:W3:Y:S04]  /*3120*/  LDS R29, [R53+0x1800] ;  /* 0x00180000351d7984 */ /* 0x000ee80000000800 */
[----:B------:R-:W-:Y:S04]  /*3130*/  LDS R30, [R53+0x1c00] ;  /* 0x001c0000351e7984 */ /* 0x000fe80000000800 */
        /* <DEDUP_REMOVED lines=10> */
[----:B------:R-:W-:Y:S01]  /*31e0*/  LDS R41, [R53+0x4800] ;  /* 0x0048000035297984 */ /* 0x000fe20000000800 */
[----:B------:R-:W-:Y:S06]  /*31f0*/  BAR.SYNC.DEFER_BLOCKING 0x0 ;  /* 0x0000000000007b1d */ /* 0x000fec0000010000 */
[----:B-----5:R4:W-:Y:S04]  /*3200*/  STS [R5], R2 ;  /* 0x0000000205007388 */ /* 0x0209e80000000800 */
[----:B------:R0:W-:Y:S04]  /*3210*/  STS [R56], R3 ;  /* 0x0000000338007388 */ /* 0x0001e80000000800 */
[----:B------:R1:W-:Y:S01]  /*3220*/  STS [R58], R12 ;  /* 0x0000000c3a007388 */ /* 0x0003e20000000800 */
[----:B----4-:R-:W4:Y:S03]  /*3230*/  LDC.64 R4, c[0x0][0x398] ;  /* 0x0000e600ff047b82 */ /* 0x010f260000000a00 */
[----:B------:R-:W-:Y:S04]  /*3240*/  STS [R60], R13 ;  /* 0x0000000d3c007388 */ /* 0x000fe80000000800 */
[----:B------:R2:W-:Y:S01]  /*3250*/  STS [R62], R14 ;  /* 0x0000000e3e007388 */ /* 0x0005e20000000800 */
[----:B0-----:R-:W0:Y:S01]  /*3260*/  LDC.64 R2, c[0x0][0x388] ;  /* 0x0000e200ff027b82 */ /* 0x001e220000000a00 */
[----:B-1----:R-:W-:-:S02]  /*3270*/  VIADD R12, R0, 0x100 ;  /* 0x00000100000c7836 */ /* 0x002fc40000000000 */
[----:B------:R-:W-:Y:S04]  /*3280*/  STS [R64], R15 ;  /* 0x0000000f40007388 */ /* 0x000fe80000000800 */
[----:B------:R1:W-:Y:S01]  /*3290*/  STS [R66], R16 ;  /* 0x0000001042007388 */ /* 0x0003e20000000800 */
[----:B------:R-:W-:Y:S01]  /*32a0*/  ISETP.LT.U32.AND P4, PT, R12, UR6, PT ;  /* 0x000000060c007c0c */ /* 0x000fe2000bf81070 */
[C---:B--2---:R-:W-:Y:S01]  /*32b0*/  VIADD R14, R0.reuse, 0x200 ;  /* 0x00000200000e7836 */ /* 0x044fe20000000000 */
[----:B------:R-:W-:Y:S01]  /*32c0*/  LOP3.LUT R12, R0, 0x400, RZ, 0xfc, !PT ;  /* 0x00000400000c7812 */ /* 0x000fe200078efcff */
[----:B------:R-:W-:Y:S03]  /*32d0*/  STS [R68], R17 ;  /* 0x0000001144007388 */ /* 0x000fe60000000800 */
[----:B------:R-:W-:Y:S01]  /*32e0*/  ISETP.LT.U32.AND P3, PT, R14, UR6, PT ;  /* 0x000000060e007c0c */ /* 0x000fe2000bf61070 */
[----:B------:R-:W-:Y:S01]  /*32f0*/  STS [R70], R18 ;  /* 0x0000001246007388 */ /* 0x000fe20000000800 */
[----:B------:R-:W-:Y:S01]  /*3300*/  VIADD R14, R0, 0x500 ;  /* 0x00000500000e7836 */ /* 0x000fe20000000000 */
[----:B------:R-:W-:Y:S01]  /*3310*/  ISETP.LT.U32.AND P0, PT, R12, UR6, PT ;  /* 0x000000060c007c0c */ /* 0x000fe2000bf01070 */
[C---:B-1----:R-:W-:Y:S01]  /*3320*/  VIADD R16, R0.reuse, 0x300 ;  /* 0x0000030000107836 */ /* 0x042fe20000000000 */
[----:B------:R-:W-:Y:S01]  /*3330*/  STS [R72], R19 ;  /* 0x0000001348007388 */ /* 0x000fe20000000800 */
[----:B------:R-:W-:Y:S01]  /*3340*/  VIADD R12, R0, 0x600 ;  /* 0x00000600000c7836 */ /* 0x000fe20000000000 */
[----:B------:R-:W-:Y:S01]  /*3350*/  ISETP.LT.U32.AND P1, PT, R14, UR6, PT ;  /* 0x000000060e007c0c */ /* 0x000fe2000bf21070 */
[----:B------:R-:W-:Y:S01]  /*3360*/  IMAD.U32 R14, RZ, RZ, UR7 ;  /* 0x00000007ff0e7e24 */ /* 0x000fe2000f8e00ff */
[----:B------:R-:W-:Y:S01]  /*3370*/  STS [R74], R20 ;  /* 0x000000144a007388 */ /* 0x000fe20000000800 */
[----:B------:R-:W-:Y:S01]  /*3380*/  ISETP.LT.U32.AND P5, PT, R16, UR6, PT ;  /* 0x0000000610007c0c */ /* 0x000fe2000bfa1070 */
[----:B------:R-:W-:Y:S01]  /*3390*/  IMAD.U32 R16, RZ, RZ, UR7 ;  /* 0x00000007ff107e24 */ /* 0x000fe2000f8e00ff */
[----:B------:R-:W-:Y:S01]  /*33a0*/  ISETP.LT.U32.AND P6, PT, R12, UR6, PT ;  /* 0x000000060c007c0c */ /* 0x000fe2000bfc1070 */
[----:B------:R-:W-:Y:S01]  /*33b0*/  STS [R76], R21 ;  /* 0x000000154c007388 */ /* 0x000fe20000000800 */
[----:B0-----:R-:W-:Y:S01]  /*33c0*/  IMAD.WIDE.U32 R2, R0, 0x4, R2 ;  /* 0x0000000400027825 */ /* 0x001fe200078e0002 */
[----:B------:R-:W-:-:S02]  /*33d0*/  ISETP.GT.U32.AND.EX P3, PT, R14, RZ, PT, P3 ;  /* 0x000000ff0e00720c */ /* 0x000fc40003f64130 */
[----:B------:R-:W-:Y:S01]  /*33e0*/  STS [R78], R22 ;  /* 0x000000164e007388 */ /* 0x000fe20000000800 */
[----:B------:R-:W-:Y:S01]  /*33f0*/  ISETP.GT.U32.AND.EX P4, PT, R16, RZ, PT, P4 ;  /* 0x000000ff1000720c */ /* 0x000fe20003f84140 */
[----:B----4-:R-:W-:Y:S02]  /*3400*/  IMAD.WIDE.U32 R4, R0, 0x4, R4 ;  /* 0x0000000400047825 */ /* 0x010fe400078e0004 */
[----:B------:R0:W-:Y:S02]  /*3410*/  STS [R80], R23 ;  /* 0x0000001750007388 */ /* 0x0001e40000000800 */
[----:B------:R-:W-:Y:S02]  /*3420*/  IMAD.U32 R12, RZ, RZ, UR7 ;  /* 0x00000007ff0c7e24 */ /* 0x000fe4000f8e00ff */
[----:B------:R-:W-:Y:S03]  /*3430*/  STS [R47], R24 ;  /* 0x000000182f007388 */ /* 0x000fe60000000800 */
[----:B------:R-:W-:Y:S01]  /*3440*/  ISETP.GT.U32.AND.EX P5, PT, R12, RZ, PT, P5 ;  /* 0x000000ff0c00720c */ /* 0x000fe20003fa4150 */
[----:B------:R1:W-:Y:S01]  /*3450*/  STS [R84], R25 ;  /* 0x0000001954007388 */ /* 0x0003e20000000800 */
[----:B0-----:R-:W-:Y:S01]  /*3460*/  @P2 LOP3.LUT R23, R6, 0x80000000, RZ, 0x3c, !PT ;  /* 0x8000000006172812 */ /* 0x001fe200078e3cff */
[----:B------:R-:W-:-:S02]  /*3470*/  VIADD R6, R0, 0x700 ;  /* 0x0000070000067836 */ /* 0x000fc40000000000 */
[----:B------:R-:W-:Y:S04]  /*3480*/  STS [R51], R26 ;  /* 0x0000001a33007388 */ /* 0x000fe80000000800 */
[----:B------:R0:W-:Y:S01]  /*3490*/  STS [R88], R27 ;  /* 0x0000001b58007388 */ /* 0x0001e20000000800 */
[----:B-1----:R-:W-:-:S03]  /*34a0*/  @P4 LOP3.LUT R25, R7, 0x80000000, RZ, 0x3c, !PT ;  /* 0x8000000007194812 */ /* 0x002fc600078e3cff */
[----:B------:R-:W-:Y:S01]  /*34b0*/  STS [R90], R28 ;  /* 0x0000001c5a007388 */ /* 0x000fe20000000800 */
[----:B------:R-:W-:Y:S01]  /*34c0*/  BAR.SYNC.DEFER_BLOCKING 0x0 ;  /* 0x0000000000007b1d */ /* 0x000fe20000010000 */
[----:B0-----:R-:W-:Y:S01]  /*34d0*/  @P3 LOP3.LUT R27, R8, 0x80000000, RZ, 0x3c, !PT ;  /* 0x80000000081b3812 */ /* 0x001fe200078e3cff */
[----:B------:R-:W-:-:S05]  /*34e0*/  IMAD.U32 R8, RZ, RZ, UR7 ;  /* 0x00000007ff087e24 */ /* 0x000fca000f8e00ff */
[C---:B------:R-:W-:Y:S02]  /*34f0*/  ISETP.GT.U32.AND.EX P1, PT, R8.reuse, RZ, PT, P1 ;  /* 0x000000ff0800720c */ /* 0x040fe40003f24110 */
[----:B------:R-:W-:-:S13]  /*3500*/  ISETP.GT.U32.AND.EX P6, PT, R8, RZ, PT, P6 ;  /* 0x000000ff0800720c */ /* 0x000fda0003fc4160 */
[----:B---3--:R-:W-:Y:S01]  /*3510*/  @P6 LOP3.LUT R29, R29, 0x80000000, RZ, 0x3c, !PT ;  /* 0x800000001d1d6812 */ /* 0x008fe200078e3cff */
[----:B------:R-:W0:Y:S04]  /*3520*/  @P2 LDS R43, [R53] ;  /* 0x00000000352b2984 */ /* 0x000e280000000800 */
[----:B------:R-:W1:Y:S04]  /*3530*/  LDS R13, [R53+0x400] ;  /* 0x00040000350d7984 */ /* 0x000e680000000800 */
[----:B------:R-:W2:Y:S04]  /*3540*/  LDS R15, [R53+0x800] ;  /* 0x00080000350f7984 */ /* 0x000ea80000000800 */
[----:B------:R-:W3:Y:S04]  /*3550*/  LDS R17, [R53+0xc00] ;  /* 0x000c000035117984 */ /* 0x000ee80000000800 */
[----:B------:R-:W4:Y:S04]  /*3560*/  LDS R19, [R53+0x1000] ;  /* 0x0010000035137984 */ /* 0x000f280000000800 */
[----:B------:R-:W-:Y:S04]  /*3570*/  @P2 STG.E desc[UR8][R2.64], R23 ;  /* 0x0000001702002986 */ /* 0x000fe8000c101908 */
[----:B------:R-:W4:Y:S04]  /*3580*/  LDS R21, [R53+0x1400] ;  /* 0x0014000035157984 */ /* 0x000f280000000800 */
[----:B------:R-:W4:Y:S04]  /*3590*/  LDS R7, [R53+0x1800] ;  /* 0x0018000035077984 */ /* 0x000f280000000800 */
[----:B------:R-:W4:Y:S04]  /*35a0*/  LDS R23, [R53+0x1c00] ;  /* 0x001c000035177984 */ /* 0x000f280000000800 */
[----:B0-----:R0:W-:Y:S01]  /*35b0*/  @P2 STG.E desc[UR8][R4.64], R43 ;  /* 0x0000002b04002986 */ /* 0x0011e2000c101908 */
[----:B------:R-:W-:Y:S01]  /*35c0*/  ISETP.LT.U32.AND P2, PT, R6, UR6, PT ;  /* 0x0000000606007c0c */ /* 0x000fe2000bf41070 */
[----:B------:R-:W-:-:S02]  /*35d0*/  IMAD.U32 R6, RZ, RZ, UR7 ;  /* 0x00000007ff067e24 */ /* 0x000fc4000f8e00ff */
[----:B------:R2:W-:Y:S01]  /*35e0*/  @P4 STG.E desc[UR8][R2.64+0x400], R25 ;  /* 0x0004001902004986 */ /* 0x0005e2000c101908 */
[----:B------:R-:W-:Y:S02]  /*35f0*/  ISETP.GT.U32.AND.EX P2, PT, R8, RZ, PT, P2 ;  /* 0x000000ff0800720c */ /* 0x000fe40003f44120 */
[----:B------:R-:W-:Y:S01]  /*3600*/  ISETP.GT.U32.AND.EX P0, PT, R6, RZ, PT, P0 ;  /* 0x000000ff0600720c */ /* 0x000fe20003f04100 */
[----:B-1----:R-:W-:Y:S01]  /*3610*/  @P4 STG.E desc[UR8][R4.64+0x400], R13 ;  /* 0x0004000d04004986 */ /* 0x002fe2000c101908 */
[----:B------:R-:W-:Y:S02]  /*3620*/  LOP3.LUT R6, R0, 0x800, RZ, 0xfc, !PT ;  /* 0x0000080000067812 */ /* 0x000fe400078efcff */
[----:B0-----:R-:W-:Y:S01]  /*3630*/  @P5 LOP3.LUT R43, R9, 0x80000000, RZ, 0x3c, !PT ;  /* 0x80000000092b5812 */ /* 0x001fe200078e3cff */
[----:B------:R-:W-:Y:S01]  /*3640*/  @P3 STG.E desc[UR8][R2.64+0x800], R27 ;  /* 0x0008001b02003986 */ /* 0x000fe2000c101908 */
[----:B------:R-:W-:Y:S01]  /*3650*/  ISETP.LT.U32.AND P4, PT, R6, UR6, PT ;  /* 0x0000000606007c0c */ /* 0x000fe2000bf81070 */
[----:B------:R-:W-:-:S02]  /*3660*/  VIADD R6, R0, 0x900 ;  /* 0x0000090000067836 */ /* 0x000fc40000000000 */
[----:B------:R-:W0:Y:S04]  /*3670*/  LDS R9, [R53+0x2000] ;  /* 0x0020000035097984 */ /* 0x000e280000000800 */
[----:B--2---:R-:W-:Y:S01]  /*3680*/  @P0 LOP3.LUT R25, R10, 0x80000000, RZ, 0x3c, !PT ;  /* 0x800000000a190812 */ /* 0x004fe200078e3cff */
[----:B------:R-:W-:Y:S01]  /*3690*/  @P3 STG.E desc[UR8][R4.64+0x800], R15 ;  /* 0x0008000f04003986 */ /* 0x000fe2000c101908 */
[----:B------:R-:W-:Y:S01]  /*36a0*/  ISETP.LT.U32.AND P3, PT, R6, UR6, PT ;  /* 0x0000000606007c0c */ /* 0x000fe2000bf61070 */
[----:B------:R-:W-:Y:S02]  /*36b0*/  VIADD R6, R0, 0xa00 ;  /* 0x00000a0000067836 */ /* 0x000fe40000000000 */
[----:B------:R-:W-:Y:S01]  /*36c0*/  @P5 STG.E desc[UR8][R2.64+0xc00], R43 ;  /* 0x000c002b02005986 */ /* 0x000fe2000c101908 */
[----:B------:R-:W-:Y:S01]  /*36d0*/  ISETP.GT.U32.AND.EX P3, PT, R8, RZ, PT, P3 ;  /* 0x000000ff0800720c */ /* 0x000fe20003f64130 */
[----:B------:R-:W-:-:S02]  /*36e0*/  IMAD.U32 R10, RZ, RZ, UR7 ;  /* 0x00000007ff0a7e24 */ /* 0x000fc4000f8e00ff */
[----:B---3--:R1:W-:Y:S01]  /*36f0*/  @P5 STG.E desc[UR8][R4.64+0xc00], R17 ;  /* 0x000c001104005986 */ /* 0x0083e2000c101908 */
[----:B------:R-:W-:Y:S01]  /*3700*/  ISETP.LT.U32.AND P5, PT, R6, UR6, PT ;  /* 0x0000000606007c0c */ /* 0x000fe2000bfa1070 */
[----:B------:R-:W-:Y:S02]  /*3710*/  VIADD R6, R0, 0xb00 ;  /* 0x00000b0000067836 */ /* 0x000fe40000000000 */
[----:B------:R-:W2:Y:S01]  /*3720*/  LDS R13, [R53+0x2400] ;  /* 0x00240000350d7984 */ /* 0x000ea20000000800 */
[----:B------:R-:W-:-:S03]  /*3730*/  ISETP.GT.U32.AND.EX P5, PT, R8, RZ, PT, P5 ;  /* 0x000000ff0800720c */ /* 0x000fc60003fa4150 */
[----:B------:R-:W-:Y:S04]  /*3740*/  @P0 STG.E desc[UR8][R2.64+0x1000], R25 ;  /* 0x0010001902000986 */ /* 0x000fe8000c101908 */
[----:B----4-:R3:W-:Y:S01]  /*3750*/  @P0 STG.E desc[UR8][R4.64+0x1000], R19 ;  /* 0x0010001304000986 */ /* 0x0107e2000c101908 */
[----:B-1----:R-:W-:Y:S02]  /*3760*/  @P1 LOP3.LUT R17, R11, 0x80000000, RZ, 0x3c, !PT ;  /* 0x800000000b111812 */ /* 0x002fe400078e3cff */
[----:B------:R-:W-:Y:S01]  /*3770*/  ISETP.LT.U32.AND P0, PT, R6, UR6, PT ;  /* 0x0000000606007c0c */ /* 0x000fe2000bf01070 */
[----:B------:R-:W1:Y:S01]  /*3780*/  LDS R11, [R53+0x2800] ;  /* 0x00280000350b7984 */ /* 0x000e620000000800 */
[----:B------:R-:W-:Y:S01]  /*3790*/  IMAD.U32 R6, RZ, RZ, UR7 ;  /* 0x00000007ff067e24 */ /* 0x000fe2000f8e00ff */
[----:B------:R-:W-:-:S02]  /*37a0*/  @P5 LOP3.LUT R33, R33, 0x80000000, RZ, 0x3c, !PT ;  /* 0x8000000021215812 */ /* 0x000fc400078e3cff */
[----:B------:R-:W4:Y:S01]  /*37b0*/  LDS R15, [R53+0x2c00] ;  /* 0x002c0000350f7984 */ /* 0x000f220000000800 */
[----:B------:R-:W-:Y:S02]  /*37c0*/  ISETP.GT.U32.AND.EX P0, PT, R8, RZ, PT, P0 ;  /* 0x000000ff0800720c */ /* 0x000fe40003f04100 */
[----:B------:R-:W-:Y:S01]  /*37d0*/  ISETP.GT.U32.AND.EX P4, PT, R6, RZ, PT, P4 ;  /* 0x000000ff0600720c */ /* 0x000fe20003f84140 */
[----:B------:R-:W-:Y:S01]  /*37e0*/  @P1 STG.E desc[UR8][R2.64+0x1400], R17 ;  /* 0x0014001102001986 */ /* 0x000fe2000c101908 */
[----:B------:R-:W-:Y:S02]  /*37f0*/  LOP3.LUT R6, R0, 0xc00, RZ, 0xfc, !PT ;  /* 0x00000c0000067812 */ /* 0x000fe400078efcff */
[----:B---3--:R-:W-:Y:S01]  /*3800*/  @P2 LOP3.LUT R19, R30, 0x80000000, RZ, 0x3c, !PT ;  /* 0x800000001e132812 */ /* 0x008fe200078e3cff */
[----:B------:R-:W-:Y:S01]  /*3810*/  @P1 STG.E desc[UR8][R4.64+0x1400], R21 ;  /* 0x0014001504001986 */ /* 0x000fe2000c101908 */
[----:B------:R-:W-:Y:S01]  /*3820*/  ISETP.LT.U32.AND P1, PT, R6, UR6, PT ;  /* 0x0000000606007c0c */ /* 0x000fe2000bf21070 */
[----:B------:R-:W-:Y:S01]  /*3830*/  VIADD R6, R0, 0xd00 ;  /* 0x00000d0000067836 */ /* 0x000fe20000000000 */
[----:B------:R-:W-:Y:S01]  /*3840*/  @P3 LOP3.LUT R25, R32, 0x80000000, RZ, 0x3c, !PT ;  /* 0x8000000020193812 */ /* 0x000fe200078e3cff */
[----:B------:R-:W-:Y:S01]  /*3850*/  @P6 STG.E desc[UR8][R2.64+0x1800], R29 ;  /* 0x0018001d02006986 */ /* 0x000fe2000c101908 */
[----:B------:R-:W-:-:S03]  /*3860*/  ISETP.GT.U32.AND.EX P1, PT, R8, RZ, PT, P1 ;  /* 0x000000ff0800720c */ /* 0x000fc60003f24110 */
[----:B------:R-:W-:Y:S01]  /*3870*/  @P6 STG.E desc[UR8][R4.64+0x1800], R7 ;  /* 0x0018000704006986 */ /* 0x000fe2000c101908 */
[----:B------:R-:W-:Y:S01]  /*3880*/  ISETP.LT.U32.AND P6, PT, R6, UR6, PT ;  /* 0x0000000606007c0c */ /* 0x000fe2000bfc1070 */
[----:B------:R-:W-:Y:S01]  /*3890*/  VIADD R6, R0, 0xe00 ;  /* 0x00000e0000067836 */ /* 0x000fe20000000000 */
[----:B------:R-:W-:Y:S01]  /*38a0*/  @P4 LOP3.LUT R31, R31, 0x80000000, RZ, 0x3c, !PT ;  /* 0x800000001f1f4812 */ /* 0x000fe200078e3cff */
[----:B------:R-:W3:Y:S01]  /*38b0*/  LDS R7, [R53+0x3000] ;  /* 0x0030000035077984 */ /* 0x000ee20000000800 */
[----:B------:R-:W-:-:S03]  /*38c0*/  ISETP.GT.U32.AND.EX P6, PT, R10, RZ, PT, P6 ;  /* 0x000000ff0a00720c */ /* 0x000fc60003fc4160 */
[----:B------:R-:W-:Y:S02]  /*38d0*/  @P2 STG.E desc[UR8][R2.64+0x1c00], R19 ;  /* 0x001c001302002986 */ /* 0x000fe4000c101908 */
[----:B------:R-:W-:Y:S02]  /*38e0*/  @P1 LOP3.LUT R35, R35, 0x80000000, RZ, 0x3c, !PT ;  /* 0x8000000023231812 */ /* 0x000fe400078e3cff */
[----:B------:R-:W3:Y:S04]  /*38f0*/  LDS R17, [R53+0x3400] ;  /* 0x0034000035117984 */ /* 0x000ee80000000800 */
[----:B------:R-:W-:Y:S01]  /*3900*/  @P2 STG.E desc[UR8][R4.64+0x1c00], R23 ;  /* 0x001c001704002986 */ /* 0x000fe2000c101908 */
[----:B------:R-:W-:Y:S01]  /*3910*/  ISETP.LT.U32.AND P2, PT, R6, UR6, PT ;  /* 0x0000000606007c0c */ /* 0x000fe2000bf41070 */
[----:B------:R-:W-:-:S02]  /*3920*/  VIADD R6, R0, 0xf00 ;  /* 0x00000f0000067836 */ /* 0x000fc40000000000 */
[----:B------:R-:W-:Y:S01]  /*3930*/  @P4 STG.E desc[UR8][R2.64+0x2000], R31 ;  /* 0x0020001f02004986 */ /* 0x000fe2000c101908 */
[----:B------:R-:W-:-:S03]  /*3940*/  ISETP.GT.U32.AND.EX P2, PT, R12, RZ, PT, P2 ;  /* 0x000000ff0c00720c */ /* 0x000fc60003f44120 */
[----:B------:R-:W3:Y:S04]  /*3950*/  LDS R19, [R53+0x3800] ;  /* 0x0038000035137984 */ /* 0x000ee80000000800 */
[----:B0-----:R-:W-:Y:S01]  /*3960*/  @P4 STG.E desc[UR8][R4.64+0x2000], R9 ;  /* 0x0020000904004986 */ /* 0x001fe2000c101908 */
[----:B------:R-:W-:Y:S02]  /*3970*/  ISETP.LT.U32.AND P4, PT, R6, UR6, PT ;  /* 0x0000000606007c0c */ /* 0x000fe4000bf81070 */
[----:B------:R-:W-:Y:S01]  /*3980*/  LOP3.LUT R6, R0, 0x1000, RZ, 0xfc, !PT ;  /* 0x0000100000067812 */ /* 0x000fe200078efcff */
[----:B------:R-:W0:Y:S02]  /*3990*/  LDS R9, [R53+0x3c00] ;  /* 0x003c000035097984 */ /* 0x000e240000000800 */
[----:B------:R-:W-:-:S02]  /*39a0*/  @P2 LOP3.LUT R37, R37, 0x80000000, RZ, 0x3c, !PT ;  /* 0x8000000025252812 */ /* 0x000fc400078e3cff */
[----:B------:R-:W0:Y:S04]  /*39b0*/  LDS R21, [R53+0x4000] ;  /* 0x0040000035157984 */ /* 0x000e280000000800 */
[----:B------:R-:W0:Y:S04]  /*39c0*/  LDS R23, [R53+0x4400] ;  /* 0x0044000035177984 */ /* 0x000e280000000800 */
[----:B------:R-:W-:Y:S04]  /*39d0*/  @P3 STG.E desc[UR8][R2.64+0x2400], R25 ;  /* 0x0024001902003986 */ /* 0x000fe8000c101908 */
[----:B--2---:R2:W-:Y:S01]  /*39e0*/  @P3 STG.E desc[UR8][R4.64+0x2400], R13 ;  /* 0x0024000d04003986 */ /* 0x0045e2000c101908 */
[----:B------:R-:W-:Y:S01]  /*39f0*/  ISETP.LT.U32.AND P3, PT, R6, UR6, PT ;  /* 0x0000000606007c0c */ /* 0x000fe2000bf61070 */
[----:B------:R-:W-:-:S02]  /*3a00*/  VIADD R6, R0, 0x1100 ;  /* 0x0000110000067836 */ /* 0x000fc40000000000 */
[----:B------:R-:W-:Y:S01]  /*3a10*/  @P5 STG.E desc[UR8][R2.64+0x2800], R33 ;  /* 0x0028002102005986 */ /* 0x000fe2000c101908 */
[----:B------:R-:W-:Y:S01]  /*3a20*/  VIADD R0, R0, 0x1200 ;  /* 0x0000120000007836 */ /* 0x000fe20000000000 */
[----:B------:R-:W-:Y:S02]  /*3a30*/  ISETP.GT.U32.AND.EX P3, PT, R8, RZ, PT, P3 ;  /* 0x000000ff0800720c */ /* 0x000fe40003f64130 */
[----:B-1----:R1:W-:Y:S01]  /*3a40*/  @P5 STG.E desc[UR8][R4.64+0x2800], R11 ;  /* 0x0028000b04005986 */ /* 0x0023e2000c101908 */
[----:B------:R-:W-:Y:S01]  /*3a50*/  ISETP.LT.U32.AND P5, PT, R6, UR6, PT ;  /* 0x0000000606007c0c */ /* 0x000fe2000bfa1070 */
[----:B------:R-:W-:Y:S01]  /*3a60*/  IMAD.U32 R6, RZ, RZ, UR7 ;  /* 0x00000007ff067e24 */ /* 0x000fe2000f8e00ff */
[----:B--2---:R-:W-:-:S04]  /*3a70*/  @P0 LOP3.LUT R13, R34, 0x80000000, RZ, 0x3c, !PT ;  /* 0x80000000220d0812 */ /* 0x004fc800078e3cff */
[----:B------:R-:W-:Y:S01]  /*3a80*/  ISETP.GT.U32.AND.EX P4, PT, R6, RZ, PT, P4 ;  /* 0x000000ff0600720c */ /* 0x000fe20003f84140 */
[----:B------:R2:W-:Y:S03]  /*3a90*/  @P0 STG.E desc[UR8][R2.64+0x2c00], R13 ;  /* 0x002c000d02000986 */ /* 0x0005e6000c101908 */
[----:B------:R-:W-:Y:S01]  /*3aa0*/  @P3 LOP3.LUT R39, R39, 0x80000000, RZ, 0x3c, !PT ;  /* 0x8000000027273812 */ /* 0x000fe200078e3cff */
[----:B----4-:R4:W-:Y:S01]  /*3ab0*/  @P0 STG.E desc[UR8][R4.64+0x2c00], R15 ;  /* 0x002c000f04000986 */ /* 0x0109e2000c101908 */
[----:B------:R-:W-:Y:S01]  /*3ac0*/  ISETP.LT.U32.AND P0, PT, R0, UR6, PT ;  /* 0x0000000600007c0c */ /* 0x000fe2000bf01070 */
[----:B------:R-:W-:Y:S01]  /*3ad0*/  IMAD.U32 R0, RZ, RZ, UR7 ;  /* 0x00000007ff007e24 */ /* 0x000fe2000f8e00ff */
[----:B-1----:R-:W-:Y:S01]  /*3ae0*/  @P6 LOP3.LUT R11, R36, 0x80000000, RZ, 0x3c, !PT ;  /* 0x80000000240b6812 */ /* 0x002fe200078e3cff */
[----:B------:R1:W-:Y:S01]  /*3af0*/  @P1 STG.E desc[UR8][R2.64+0x3000], R35 ;  /* 0x0030002302001986 */ /* 0x0003e2000c101908 */
[----:B------:R-:W-:-:S02]  /*3b00*/  ISETP.GT.U32.AND.EX P0, PT, R6, RZ, PT, P0 ;  /* 0x000000ff0600720c */ /* 0x000fc40003f04100 */
[----:B------:R-:W-:Y:S01]  /*3b10*/  ISETP.GT.U32.AND.EX P5, PT, R0, RZ, PT, P5 ;  /* 0x000000ff0000720c */ /* 0x000fe20003fa4150 */
[----:B---3--:R1:W-:Y:S01]  /*3b20*/  @P1 STG.E desc[UR8][R4.64+0x3000], R7 ;  /* 0x0030000704001986 */ /* 0x0083e2000c101908 */
[----:B--2---:R-:W-:-:S03]  /*3b30*/  @P4 LOP3.LUT R13, R38, 0x80000000, RZ, 0x3c, !PT ;  /* 0x80000000260d4812 */ /* 0x004fc600078e3cff */
[----:B------:R1:W-:Y:S04]  /*3b40*/  @P6 STG.E desc[UR8][R2.64+0x3400], R11 ;  /* 0x0034000b02006986 */ /* 0x0003e8000c101908 */
[----:B------:R1:W-:Y:S04]  /*3b50*/  @P6 STG.E desc[UR8][R4.64+0x3400], R17 ;  /* 0x0034001104006986 */ /* 0x0003e8000c101908 */
[----:B------:R1:W-:Y:S01]  /*3b60*/  @P2 STG.E desc[UR8][R2.64+0x3800], R37 ;  /* 0x0038002502002986 */ /* 0x0003e2000c101908 */
[----:B----4-:R-:W-:-:S03]  /*3b70*/  @P5 LOP3.LUT R15, R40, 0x80000000, RZ, 0x3c, !PT ;  /* 0x80000000280f5812 */ /* 0x010fc600078e3cff */
[----:B------:R1:W-:Y:S04]  /*3b80*/  @P2 STG.E desc[UR8][R4.64+0x3800], R19 ;  /* 0x0038001304002986 */ /* 0x0003e8000c101908 */
[----:B------:R1:W-:Y:S04]  /*3b90*/  @P4 STG.E desc[UR8][R2.64+0x3c00], R13 ;  /* 0x003c000d02004986 */ /* 0x0003e8000c101908 */
[----:B0-----:R1:W-:Y:S04]  /*3ba0*/  @P4 STG.E desc[UR8][R4.64+0x3c00], R9 ;  /* 0x003c000904004986 */ /* 0x0013e8000c101908 */
[----:B------:R1:W-:Y:S04]  /*3bb0*/  @P3 STG.E desc[UR8][R2.64+0x4000], R39 ;  /* 0x0040002702003986 */ /* 0x0003e8000c101908 */
[----:B------:R1:W-:Y:S04]  /*3bc0*/  @P3 STG.E desc[UR8][R4.64+0x4000], R21 ;  /* 0x0040001504003986 */ /* 0x0003e8000c101908 */
[----:B------:R1:W-:Y:S04]  /*3bd0*/  @P5 STG.E desc[UR8][R2.64+0x4400], R15 ;  /* 0x0044000f02005986 */ /* 0x0003e8000c101908 */
[----:B------:R1:W-:Y:S01]  /*3be0*/  @P5 STG.E desc[UR8][R4.64+0x4400], R23 ;  /* 0x0044001704005986 */ /* 0x0003e2000c101908 */
[----:B------:R-:W-:Y:S05]  /*3bf0*/  @!P0 EXIT ;  /* 0x000000000000894d */ /* 0x000fea0003800000 */
[----:B------:R-:W0:Y:S01]  /*3c00*/  LDS R53, [R53+0x4800] ;  /* 0x0048000035357984 */ /* 0x000e220000000800 */
[----:B------:R-:W-:-:S05]  /*3c10*/  LOP3.LUT R41, R41, 0x80000000, RZ, 0x3c, !PT ;  /* 0x8000000029297812 */ /* 0x000fca00078e3cff */
[----:B------:R-:W-:Y:S04]  /*3c20*/  STG.E desc[UR8][R2.64+0x4800], R41 ;  /* 0x0048002902007986 */ /* 0x000fe8000c101908 */
[----:B0-----:R-:W-:Y:S01]  /*3c30*/  STG.E desc[UR8][R4.64+0x4800], R53 ;  /* 0x0048003504007986 */ /* 0x001fe2000c101908 */
[----:B------:R-:W-:Y:S05]  /*3c40*/  EXIT ;  /* 0x000000000000794d */ /* 0x000fea0003800000 */
.L_x_223:
        /* <DEDUP_REMOVED lines=11> */
.L_x_244:


//--------------------- .text._ZN3cub18CUB_300001_SM_10006detail8for_each13static_kernelINS2_12policy_hub_t12policy_500_tElN6thrust24THRUST_300001_SM_1000_NS8cuda_cub6__fill7functorINS7_6detail15normal_iteratorINS7_10device_ptrI17AggregatedElementEEEESE_EEEEvT0_T1_ --------------------------
	.section	.text._ZN3cub18CUB_300001_SM_10006detail8for_each13static_kernelINS2_12policy_hub_t12policy_500_tElN6thrust24THRUST_300001_SM_1000_NS8cuda_cub6__fill7functorINS7_6detail15normal_iteratorINS7_10device_ptrI17AggregatedElementEEEESE_EEEEvT0_T1_,"ax",@progbits
	.align	128
        .global         _ZN3cub18CUB_300001_SM_10006detail8for_each13static_kernelINS2_12policy_hub_t12policy_500_tElN6thrust24THRUST_300001_SM_1000_NS8cuda_cub6__fill7functorINS7_6detail15normal_iteratorINS7_10device_ptrI17AggregatedElementEEEESE_EEEEvT0_T1_
        .type           _ZN3cub18CUB_300001_SM_10006detail8for_each13static_kernelINS2_12policy_hub_t12policy_500_tElN6thrust24THRUST_300001_SM_1000_NS8cuda_cub6__fill7functorINS7_6detail15normal_iteratorINS7_10device_ptrI17AggregatedElementEEEESE_EEEEvT0_T1_,@function
        .size           _ZN3cub18CUB_300001_SM_10006detail8for_each13static_kernelINS2_12policy_hub_t12policy_500_tElN6thrust24THRUST_300001_SM_1000_NS8cuda_cub6__fill7functorINS7_6detail15normal_iteratorINS7_10device_ptrI17AggregatedElementEEEESE_EEEEvT0_T1_,(.L_x_245 - _ZN3cub18CUB_300001_SM_10006detail8for_each13static_kernelINS2_12policy_hub_t12policy_500_tElN6thrust24THRUST_300001_SM_1000_NS8cuda_cub6__fill7functorINS7_6detail15normal_iteratorINS7_10device_ptrI17AggregatedElementEEEESE_EEEEvT0_T1_)
        .other          _ZN3cub18CUB_300001_SM_10006detail8for_each13static_kernelINS2_12policy_hub_t12policy_500_tElN6thrust24THRUST_300001_SM_1000_NS8cuda_cub6__fill7functorINS7_6detail15normal_iteratorINS7_10device_ptrI17AggregatedElementEEEESE_EEEEvT0_T1_,@"STO_CUDA_ENTRY STV_DEFAULT"
_ZN3cub18CUB_300001_SM_10006detail8for_each13static_kernelINS2_12policy_hub_t12policy_500_tElN6thrust24THRUST_300001_SM_1000_NS8cuda_cub6__fill7functorINS7_6detail15normal_iteratorINS7_10device_ptrI17AggregatedElementEEEESE_EEEEvT0_T1_:
.text._ZN3cub18CUB_300001_SM_10006detail8for_each13static_kernelINS2_12policy_hub_t12policy_500_tElN6thrust24THRUST_300001_SM_1000_NS8cuda_cub6__fill7functorINS7_6detail15normal_iteratorINS7_10device_ptrI17AggregatedElementEEEESE_EEEEvT0_T1_:
[----:B------:R-:W-:Y:S08]  /*0000*/  LDC R1, c[0x0][0x37c] ;  /* 0x0000df00ff017b82 */ /* 0x000ff00000000800 */
[----:B------:R-:W0:Y:S01]  /*0010*/  S2UR UR4, SR_CTAID.X ;  /* 0x00000000000479c3 */ /* 0x000e220000002500 */
[----:B------:R-:W1:Y:S01]  /*0020*/  LDCU.64 UR6, c[0x0][0x380] ;  /* 0x00007000ff0677ac */ /* 0x000e620008000a00 */
[----:B------:R-:W2:Y:S01]  /*0030*/  LDCU.64 UR8, c[0x0][0x358] ;  /* 0x00006b00ff0877ac */ /* 0x000ea20008000a00 */
[----:B0-----:R-:W-:-:S04]  /*0040*/  UIMAD.WIDE.U32 UR4, UR4, 0x200, URZ ;  /* 0x00000200040478a5 */ /* 0x001fc8000f8e00ff */
[----:B-1----:R-:W-:-:S04]  /*0050*/  UIADD3 UR6, UP0, UPT, -UR4, UR6, URZ ;  /* 0x0000000604067290 */ /* 0x002fc8000ff1e1ff */
[----:B------:R-:W-:Y:S02]  /*0060*/  UIADD3.X UR7, UPT, UPT, ~UR5, UR7, URZ, UP0, !UPT ;  /* 0x0000000705077290 */ /* 0x000fe400087fe5ff */
[----:B------:R-:W-:-:S04]  /*0070*/  UISETP.GE.U32.AND UP0, UPT, UR6, 0x200, UPT ;  /* 0x000002000600788c */ /* 0x000fc8000bf06070 */
[----:B------:R-:W-:-:S09]  /*0080*/  UISETP.GE.AND.EX UP0, UPT, UR7, URZ, UPT, UP0 ;  /* 0x000000ff0700728c */ /* 0x000fd2000bf06300 */
[----:B--2---:R-:W-:Y:S05]  /*0090*/  BRA.U !UP0, `(.L_x_224) ;  /* 0x0000000108f47547 */ /* 0x004fea000b800000 */
[----:B------:R-:W0:Y:S01]  /*00a0*/  S2R R0, SR_TID.X ;  /* 0x0000000000007919 */ /* 0x000e220000002100 */
[----:B------:R-:W1:Y:S08]  /*00b0*/  LDC.64 R4, c[0x0][0x388] ;  /* 0x0000e200ff047b82 */ /* 0x000e700000000a00 */
[----:B------:R-:W2:Y:S08]  /*00c0*/  LDC.64 R8, c[0x0][0x390] ;  /* 0x0000e400ff087b82 */ /* 0x000eb00000000a00 */
[----:B------:R-:W3:Y:S08]  /*00d0*/  LDC.64 R10, c[0x0][0x398] ;  /* 0x0000e600ff0a7b82 */ /* 0x000ef00000000a00 */
[----:B------:R-:W4:Y:S01]  /*00e0*/  LDC.64 R2, c[0x0][0x3a0] ;  /* 0x0000e800ff027b82 */ /* 0x000f220000000a00 */
[----:B0-----:R-:W-:-:S07]  /*00f0*/  IADD3 R7, P0, PT, R0, UR4, RZ ;  /* 0x0000000400077c10 */ /* 0x001fce000ff1e0ff */
[----:B------:R-:W0:Y:S01]  /*0100*/  LDC.64 R12, c[0x0][0x3a8] ;  /* 0x0000ea00ff0c7b82 */ /* 0x000e220000000a00 */
[----:B------:R-:W-:Y:S02]  /*0110*/  IMAD.X R0, RZ, RZ, UR5, P0 ;  /* 0x00000005ff007e24 */ /* 0x000fe400080e06ff */
[----:B-1----:R-:W-:-:S05]  /*0120*/  IMAD.WIDE.U32 R4, R7, 0x54, R4 ;  /* 0x0000005407047825 */ /* 0x002fca00078e0004 */
[----:B------:R-:W1:Y:S01]  /*0130*/  LDC.64 R14, c[0x0][0x3b8] ;  /* 0x0000ee00ff0e7b82 */ /* 0x000e620000000a00 */
[----:B------:R-:W-:-:S05]  /*0140*/  IMAD R7, R0, 0x54, RZ ;  /* 0x0000005400077824 */ /* 0x000fca00078e02ff */
[----:B------:R-:W-:Y:S02]  /*0150*/  IADD3 R5, PT, PT, R5, R7, RZ ;  /* 0x0000000705057210 */ /* 0x000fe40007ffe0ff */
[----:B------:R-:W5:Y:S03]  /*0160*/  LDC.64 R16, c[0x0][0x3c0] ;  /* 0x0000f000ff107b82 */ /* 0x000f660000000a00 */
[----:B--2---:R-:W-:Y:S04]  /*0170*/  STG.E desc[UR8][R4.64], R8 ;  /* 0x0000000804007986 */ /* 0x004fe8000c101908 */
[----:B------:R-:W-:Y:S01]  /*0180*/  STG.E desc[UR8][R4.64+0x5400], R8 ;  /* 0x0054000804007986 */ /* 0x000fe2000c101908 */
[----:B------:R-:W2:Y:S03]  /*0190*/  LDC.64 R6, c[0x0][0x3b0] ;  /* 0x0000ec00ff067b82 */ /* 0x000ea60000000a00 */
[----:B------:R-:W-:Y:S04]  /*01a0*/  STG.E desc[UR8][R4.64+0x4], R9 ;  /* 0x0000040904007986 */ /* 0x000fe8000c101908 */
[----:B------:R4:W-:Y:S01]  /*01b0*/  STG.E desc[UR8][R4.64+0x5404], R9 ;  /* 0x0054040904007986 */ /* 0x0009e2000c101908 */
[----:B------:R-:W5:Y:S03]  /*01c0*/  LDC.64 R18, c[0x0][0x3c8] ;  /* 0x0000f200ff127b82 */ /* 0x000f660000000a00 */
[----:B---3--:R-:W-:Y:S04]  /*01d0*/  STG.E desc[UR8][R4.64+0xc], R11 ;  /* 0x00000c0b04007986 */ /* 0x008fe8000c101908 */
[----:B------:R3:W-:Y:S01]  /*01e0*/  STG.E desc[UR8][R4.64+0x540c], R11 ;  /* 0x00540c0b04007986 */ /* 0x0007e2000c101908 */
[----:B------:R-:W5:Y:S03]  /*01f0*/  LDC.64 R20, c[0x0][0x3d0] ;  /* 0x0000f400ff147b82 */ /* 0x000f660000000a00 */
[----:B------:R-:W-:Y:S04]  /*0200*/  STG.E desc[UR8][R4.64+0x8], R10 ;  /* 0x0000080a04007986 */ /* 0x000fe8000c101908 */
[----:B------:R-:W-:Y:S01]  /*0210*/  STG.E desc[UR8][R4.64+0x5408], R10 ;  /* 0x0054080a04007986 */ /* 0x000fe2000c101908 */
[----:B----4-:R-:W4:Y:S03]  /*0220*/  LDC.64 R8, c[0x0][0x3d8] ;  /* 0x0000f600ff087b82 */ /* 0x010f260000000a00 */
[----:B------:R-:W-:Y:S04]  /*0230*/  STG.E desc[UR8][R4.64+0x10], R2 ;  /* 0x0000100204007986 */ /* 0x000fe8000c101908 */
[----:B------:R-:W-:Y:S01]  /*0240*/  STG.E desc[UR8][R4.64+0x5410], R2 ;  /* 0x0054100204007986 */ /* 0x000fe2000c101908 */
[----:B---3--:R-:W3:Y:S03]  /*0250*/  LDC R11, c[0x0][0x3e0] ;  /* 0x0000f800ff0b7b82 */ /* 0x008ee60000000800 */
[----:B------:R-:W-:Y:S04]  /*0260*/  STG.E desc[UR8][R4.64+0x14], R3 ;  /* 0x0000140304007986 */ /* 0x000fe8000c101908 */
[----:B------:R-:W-:Y:S04]  /*0270*/  STG.E desc[UR8][R4.64+0x5414], R3 ;  /* 0x0054140304007986 */ /* 0x000fe8000c101908 */
[----:B0-----:R-:W-:Y:S04]  /*0280*/  STG.E desc[UR8][R4.64+0x18], R12 ;  /* 0x0000180c04007986 */ /* 0x001fe8000c101908 */
[----:B------:R-:W-:Y:S04]  /*0290*/  STG.E desc[UR8][R4.64+0x5418], R12 ;  /* 0x0054180c04007986 */ /* 0x000fe8000c101908 */
[----:B------:R-:W-:Y:S04]  /*02a0*/  STG.E desc[UR8][R4.64+0x1c], R13 ;  /* 0x00001c0d04007986 */ /* 0x000fe8000c101908 */
[----:B------:R-:W-:Y:S04]  /*02b0*/  STG.E desc[UR8][R4.64+0x541c], R13 ;  /* 0x00541c0d04007986 */ /* 0x000fe8000c101908 */
[----:B--2---:R-:W-:Y:S04]  /*02c0*/  STG.E desc[UR8][R4.64+0x20], R6 ;  /* 0x0000200604007986 */ /* 0x004fe8000c101908 */
[----:B------:R-:W-:Y:S04]  /*02d0*/  STG.E desc[UR8][R4.64+0x5420], R6 ;  /* 0x0054200604007986 */ /* 0x000fe8000c101908 */
[----:B------:R-:W-:Y:S04]  /*02e0*/  STG.E desc[UR8][R4.64+0x24], R7 ;  /* 0x0000240704007986 */ /* 0x000fe8000c101908 */
[----:B------:R-:W-:Y:S04]  /*02f0*/  STG.E desc[UR8][R4.64+0x5424], R7 ;  /* 0x0054240704007986 */ /* 0x000fe8000c101908 */
[----:B-1----:R-:W-:Y:S04]  /*0300*/  STG.E desc[UR8][R4.64+0x28], R14 ;  /* 0x0000280e04007986 */ /* 0x002fe8000c101908 */
[----:B------:R-:W-:Y:S04]  /*0310*/  STG.E desc[UR8][R4.64+0x5428], R14 ;  /* 0x0054280e04007986 */ /* 0x000fe8000c101908 */
[----:B------:R-:W-:Y:S04]  /*0320*/  STG.E desc[UR8][R4.64+0x2c], R15 ;  /* 0x00002c0f04007986 */ /* 0x000fe8000c101908 */
[----:B------:R-:W-:Y:S04]  /*0330*/  STG.E desc[UR8][R4.64+0x542c], R15 ;  /* 0x00542c0f04007986 */ /* 0x000fe8000c101908 */
        /* <DEDUP_REMOVED lines=12> */
[----:B----4-:R-:W-:Y:S04]  /*0400*/  STG.E desc[UR8][R4.64+0x48], R8 ;  /* 0x0000480804007986 */ /* 0x010fe8000c101908 */
[----:B------:R-:W-:Y:S04]  /*0410*/  STG.E desc[UR8][R4.64+0x5448], R8 ;  /* 0x0054480804007986 */ /* 0x000fe8000c101908 */
[----:B------:R-:W-:Y:S04]  /*0420*/  STG.E desc[UR8][R4.64+0x4c], R9 ;  /* 0x00004c0904007986 */ /* 0x000fe8000c101908 */
[----:B------:R-:W-:Y:S04]  /*0430*/  STG.E desc[UR8][R4.64+0x544c], R9 ;  /* 0x00544c0904007986 */ /* 0x000fe8000c101908 */
[----:B---3--:R-:W-:Y:S04]  /*0440*/  STG.E desc[UR8][R4.64+0x50], R11 ;  /* 0x0000500b04007986 */ /* 0x008fe8000c101908 */
[----:B------:R-:W-:Y:S01]  /*0450*/  STG.E desc[UR8][R4.64+0x5450], R11 ;  /* 0x0054500b04007986 */ /* 0x000fe2000c101908 */
[----:B------:R-:W-:Y:S05]  /*0460*/  EXIT ;  /* 0x000000000000794d */ /* 0x000fea0003800000 */
.L_x_224:
[----:B------:R-:W0:Y:S01]  /*0470*/  S2R R0, SR_TID.X ;  /* 0x0000000000007919 */ /* 0x000e220000002100 */
[----:B------:R-:W1:Y:S01]  /*0480*/  LDC.64 R2, c[0x0][0x388] ;  /* 0x0000e200ff027b82 */ /* 0x000e620000000a00 */
[----:B------:R-:W-:Y:S01]  /*0490*/  USHF.R.S32.HI UR7, URZ, 0x1f, UR6 ;  /* 0x0000001fff077899 */ /* 0x000fe20008011406 */
[----:B------:R-:W-:Y:S05]  /*04a0*/  BSSY.RECONVERGENT B0, `(.L_x_225) ;  /* 0x000002e000007945 */ /* 0x000fea0003800200 */
[----:B------:R-:W-:Y:S02]  /*04b0*/  MOV R6, UR7 ;  /* 0x0000000700067c02 */ /* 0x000fe40008000f00 */
[C---:B0-----:R-:W-:Y:S01]  /*04c0*/  IADD3 R5, P0, PT, R0.reuse, UR4, RZ ;  /* 0x0000000400057c10 */ /* 0x041fe2000ff1e0ff */
[C---:B------:R-:W-:Y:S01]  /*04d0*/  VIADD R4, R0.reuse, 0x100 ;  /* 0x0000010000047836 */ /* 0x040fe20000000000 */
[----:B------:R-:W-:-:S02]  /*04e0*/  ISETP.LT.U32.AND P1, PT, R0, UR6, PT ;  /* 0x0000000600007c0c */ /* 0x000fc4000bf21070 */
[----:B------:R-:W-:Y:S01]  /*04f0*/  IADD3.X R0, PT, PT, RZ, UR5, RZ, P0, !PT ;  /* 0x00000005ff007c10 */ /* 0x000fe200087fe4ff */
[----:B-1----:R-:W-:Y:S01]  /*0500*/  IMAD.WIDE.U32 R2, R5, 0x54, R2 ;  /* 0x0000005405027825 */ /* 0x002fe200078e0002 */
[----:B------:R-:W-:-:S03]  /*0510*/  ISETP.LT.U32.AND P0, PT, R4, UR6, PT ;  /* 0x0000000604007c0c */ /* 0x000fc6000bf01070 */
[----:B------:R-:W-:Y:S01]  /*0520*/  IMAD.U32 R4, RZ, RZ, UR7 ;  /* 0x00000007ff047e24 */ /* 0x000fe2000f8e00ff */
[----:B------:R-:W-:Y:S01]  /*0530*/  ISETP.GT.AND.EX P0, PT, R6, RZ, PT, P0 ;  /* 0x000000ff0600720c */ /* 0x000fe20003f04300 */
[----:B------:R-:W-:-:S03]  /*0540*/  IMAD R5, R0, 0x54, RZ ;  /* 0x0000005400057824 */ /* 0x000fc600078e02ff */
[----:B------:R-:W-:Y:S01]  /*0550*/  ISETP.GT.AND.EX P1, PT, R4, RZ, PT, P1 ;  /* 0x000000ff0400720c */ /* 0x000fe20003f24310 */
[----:B------:R-:W-:-:S12]  /*0560*/  IMAD.IADD R3, R3, 0x1, R5 ;  /* 0x0000000103037824 */ /* 0x000fd800078e0205 */
[----:B------:R-:W-:Y:S05]  /*0570*/  @!P1 BRA `(.L_x_226) ;  /* 0x0000000000809947 */ /* 0x000fea0003800000 */
[----:B------:R-:W0:Y:S08]  /*0580*/  LDC.64 R4, c[0x0][0x390] ;  /* 0x0000e400ff047b82 */ /* 0x000e300000000a00 */
[----:B------:R-:W1:Y:S08]  /*0590*/  LDC.64 R6, c[0x0][0x398] ;  /* 0x0000e600ff067b82 */ /* 0x000e700000000a00 */
[----:B------:R-:W2:Y:S08]  /*05a0*/  LDC.64 R8, c[0x0][0x3a0] ;  /* 0x0000e800ff087b82 */ /* 0x000eb00000000a00 */
[----:B------:R-:W3:Y:S01]  /*05b0*/  LDC.64 R10, c[0x0][0x3a8] ;  /* 0x0000ea00ff0a7b82 */ /* 0x000ee20000000a00 */
[----:B0-----:R0:W-:Y:S04]  /*05c0*/  STG.E desc[UR8][R2.64], R4 ;  /* 0x0000000402007986 */ /* 0x0011e8000c101908 */
[----:B------:R0:W-:Y:S03]  /*05d0*/  STG.E desc[UR8][R2.64+0x4], R5 ;  /* 0x0000040502007986 */ /* 0x0001e6000c101908 */
[----:B------:R-:W4:Y:S01]  /*05e0*/  LDC.64 R12, c[0x0][0x3b0] ;  /* 0x0000ec00ff0c7b82 */ /* 0x000f220000000a00 */
[----:B-1----:R0:W-:Y:S04]  /*05f0*/  STG.E desc[UR8][R2.64+0x8], R6 ;  /* 0x0000080602007986 */ /* 0x0021e8000c101908 */
[----:B------:R0:W-:Y:S03]  /*0600*/  STG.E desc[UR8][R2.64+0xc], R7 ;  /* 0x00000c0702007986 */ /* 0x0001e6000c101908 */
[----:B------:R-:W1:Y:S01]  /*0610*/  LDC.64 R14, c[0x0][0x3b8] ;  /* 0x0000ee00ff0e7b82 */ /* 0x000e620000000a00 */
[----:B--2---:R0:W-:Y:S04]  /*0620*/  STG.E desc[UR8][R2.64+0x10], R8 ;  /* 0x0000100802007986 */ /* 0x0041e8000c101908 */
[----:B------:R0:W-:Y:S03]  /*0630*/  STG.E desc[UR8][R2.64+0x14], R9 ;  /* 0x0000140902007986 */ /* 0x0001e6000c101908 */
[----:B------:R-:W2:Y:S01]  /*0640*/  LDC.64 R16, c[0x0][0x3c0] ;  /* 0x0000f000ff107b82 */ /* 0x000ea20000000a00 */
[----:B---3--:R0:W-:Y:S04]  /*0650*/  STG.E desc[UR8][R2.64+0x18], R10 ;  /* 0x0000180a02007986 */ /* 0x0081e8000c101908 */
[----:B------:R0:W-:Y:S03]  /*0660*/  STG.E desc[UR8][R2.64+0x1c], R11 ;  /* 0x00001c0b02007986 */ /* 0x0001e6000c101908 */
[----:B------:R-:W3:Y:S01]  /*0670*/  LDC.64 R18, c[0x0][0x3c8] ;  /* 0x0000f200ff127b82 */ /* 0x000ee20000000a00 */
[----:B----4-:R0:W-:Y:S04]  /*0680*/  STG.E desc[UR8][R2.64+0x20], R12 ;  /* 0x0000200c02007986 */ /* 0x0101e8000c101908 */
[----:B------:R0:W-:Y:S03]  /*0690*/  STG.E desc[UR8][R2.64+0x24], R13 ;  /* 0x0000240d02007986 */ /* 0x0001e6000c101908 */
[----:B------:R-:W4:Y:S01]  /*06a0*/  LDC.64 R20, c[0x0][0x3d0] ;  /* 0x0000f400ff147b82 */ /* 0x000f220000000a00 */
[----:B-1----:R0:W-:Y:S04]  /*06b0*/  STG.E desc[UR8][R2.64+0x28], R14 ;  /* 0x0000280e02007986 */ /* 0x0021e8000c101908 */
[----:B------:R0:W-:Y:S03]  /*06c0*/  STG.E desc[UR8][R2.64+0x2c], R15 ;  /* 0x00002c0f02007986 */ /* 0x0001e6000c101908 */
[----:B------:R-:W1:Y:S01]  /*06d0*/  LDC.64 R22, c[0x0][0x3d8] ;  /* 0x0000f600ff167b82 */ /* 0x000e620000000a00 */
[----:B--2---:R0:W-:Y:S04]  /*06e0*/  STG.E desc[UR8][R2.64+0x30], R16 ;  /* 0x0000301002007986 */ /* 0x0041e8000c101908 */
[----:B------:R0:W-:Y:S03]  /*06f0*/  STG.E desc[UR8][R2.64+0x34], R17 ;  /* 0x0000341102007986 */ /* 0x0001e6000c101908 */
[----:B------:R-:W2:Y:S01]  /*0700*/  LDC R25, c[0x0][0x3e0] ;  /* 0x0000f800ff197b82 */ /* 0x000ea20000000800 */
[----:B---3--:R0:W-:Y:S04]  /*0710*/  STG.E desc[UR8][R2.64+0x38], R18 ;  /* 0x0000381202007986 */ /* 0x0081e8000c101908 */
[----:B------:R0:W-:Y:S04]  /*0720*/  STG.E desc[UR8][R2.64+0x3c], R19 ;  /* 0x00003c1302007986 */ /* 0x0001e8000c101908 */
[----:B----4-:R0:W-:Y:S04]  /*0730*/  STG.E desc[UR8][R2.64+0x40], R20 ;  /* 0x0000401402007986 */ /* 0x0101e8000c101908 */
[----:B------:R0:W-:Y:S04]  /*0740*/  STG.E desc[UR8][R2.64+0x44], R21 ;  /* 0x0000441502007986 */ /* 0x0001e8000c101908 */
[----:B-1----:R0:W-:Y:S04]  /*0750*/  STG.E desc[UR8][R2.64+0x48], R22 ;  /* 0x0000481602007986 */ /* 0x0021e8000c101908 */
[----:B------:R0:W-:Y:S04]  /*0760*/  STG.E desc[UR8][R2.64+0x4c], R23 ;  /* 0x00004c1702007986 */ /* 0x0001e8000c101908 */
[----:B--2---:R0:W-:Y:S02]  /*0770*/  STG.E desc[UR8][R2.64+0x50], R25 ;  /* 0x0000501902007986 */ /* 0x0041e4000c101908 */
.L_x_226:
[----:B------:R-:W-:Y:S05]  /*0780*/  BSYNC.RECONVERGENT B0 ;  /* 0x0000000000007941 */ /* 0x000fea0003800200 */
.L_x_225:
[----:B------:R-:W-:Y:S05]  /*0790*/  @!P0 EXIT ;  /* 0x000000000000894d */ /* 0x000fea0003800000 */
[----:B0-----:R-:W0:Y:S08]  /*07a0*/  LDC.64 R4, c[0x0][0x390] ;  /* 0x0000e400ff047b82 */ /* 0x001e300000000a00 */
[----:B------:R-:W1:Y:S08]  /*07b0*/  LDC.64 R6, c[0x0][0x398] ;  /* 0x0000e600ff067b82 */ /* 0x000e700000000a00 */
[----:B------:R-:W2:Y:S08]  /*07c0*/  LDC.64 R8, c[0x0][0x3a0] ;  /* 0x0000e800ff087b82 */ /* 0x000eb00000000a00 */
[----:B------:R-:W3:Y:S01]  /*07d0*/  LDC.64 R10, c[0x0][0x3a8] ;  /* 0x0000ea00ff0a7b82 */ /* 0x000ee20000000a00 */
[----:B0-----:R-:W-:Y:S04]  /*07e0*/  STG.E desc[UR8][R2.64+0x5400], R4 ;  /* 0x0054000402007986 */ /* 0x001fe8000c101908 */
[----:B------:R-:W-:Y:S03]  /*07f0*/  STG.E desc[UR8][R2.64+0x5404], R5 ;  /* 0x0054040502007986 */ /* 0x000fe6000c101908 */
[----:B------:R-:W0:Y:S01]  /*0800*/  LDC.64 R12, c[0x0][0x3b0] ;  /* 0x0000ec00ff0c7b82 */ /* 0x000e220000000a00 */
[----:B-1----:R-:W-:Y:S04]  /*0810*/  STG.E desc[UR8][R2.64+0x5408], R6 ;  /* 0x0054080602007986 */ /* 0x002fe8000c101908 */
[----:B------:R-:W-:Y:S03]  /*0820*/  STG.E desc[UR8][R2.64+0x540c], R7 ;  /* 0x00540c0702007986 */ /* 0x000fe6000c101908 */
[----:B------:R-:W1:Y:S01]  /*0830*/  LDC.64 R14, c[0x0][0x3b8] ;  /* 0x0000ee00ff0e7b82 */ /* 0x000e620000000a00 */
[----:B--2---:R-:W-:Y:S04]  /*0840*/  STG.E desc[UR8][R2.64+0x5410], R8 ;  /* 0x0054100802007986 */ /* 0x004fe8000c101908 */
[----:B------:R-:W-:Y:S03]  /*0850*/  STG.E desc[UR8][R2.64+0x5414], R9 ;  /* 0x0054140902007986 */ /* 0x000fe6000c101908 */
[----:B------:R-:W2:Y:S01]  /*0860*/  LDC.64 R16, c[0x0][0x3c0] ;  /* 0x0000f000ff107b82 */ /* 0x000ea20000000a00 */
[----:B---3--:R-:W-:Y:S04]  /*0870*/  STG.E desc[UR8][R2.64+0x5418], R10 ;  /* 0x0054180a02007986 */ /* 0x008fe8000c101908 */
[----:B------:R-:W-:Y:S03]  /*0880*/  STG.E desc[UR8][R2.64+0x541c], R11 ;  /* 0x00541c0b02007986 */ /* 0x000fe6000c101908 */
        /* <DEDUP_REMOVED lines=9> */
[----:B------:R-:W2:Y:S01]  /*0920*/  LDC R25, c[0x0][0x3e0] ;  /* 0x0000f800ff197b82 */ /* 0x000ea20000000800 */
[----:B---3--:R-:W-:Y:S04]  /*0930*/  STG.E desc[UR8][R2.64+0x5438], R18 ;  /* 0x0054381202007986 */ /* 0x008fe8000c101908 */
[----:B------:R-:W-:Y:S04]  /*0940*/  STG.E desc[UR8][R2.64+0x543c], R19 ;  /* 0x00543c1302007986 */ /* 0x000fe8000c101908 */
[----:B0-----:R-:W-:Y:S04]  /*0950*/  STG.E desc[UR8][R2.64+0x5440], R20 ;  /* 0x0054401402007986 */ /* 0x001fe8000c101908 */
[----:B------:R-:W-:Y:S04]  /*0960*/  STG.E desc[UR8][R2.64+0x5444], R21 ;  /* 0x0054441502007986 */ /* 0x000fe8000c101908 */
[----:B-1----:R-:W-:Y:S04]  /*0970*/  STG.E desc[UR8][R2.64+0x5448], R22 ;  /* 0x0054481602007986 */ /* 0x002fe8000c101908 */
[----:B------:R-:W-:Y:S04]  /*0980*/  STG.E desc[UR8][R2.64+0x544c], R23 ;  /* 0x00544c1702007986 */ /* 0x000fe8000c101908 */
[----:B--2---:R-:W-:Y:S01]  /*0990*/  STG.E desc[UR8][R2.64+0x5450], R25 ;  /* 0x0054501902007986 */ /* 0x004fe2000c101908 */
[----:B------:R-:W-:Y:S05]  /*09a0*/  EXIT ;  /* 0x000000000000794d */ /* 0x000fea0003800000 */
.L_x_227:
        /* <DEDUP_REMOVED lines=13> */
.L_x_245:


//--------------------- .text._ZN3cub18CUB_300001_SM_10006detail8for_each13static_kernelINS2_12policy_hub_t12policy_500_tEmN6thrust24THRUST_300001_SM_1000_NS8cuda_cub20__uninitialized_fill7functorINS7_10device_ptrI17AggregatedElementEESC_EEEEvT0_T1_ --------------------------
	.section	.text._ZN3cub18CUB_300001_SM_10006detail8for_each13static_kernelINS2_12policy_hub_t12policy_500_tEmN6thrust24THRUST_300001_SM_1000_NS8cuda_cub20__uninitialized_fill7functorINS7_10device_ptrI17AggregatedElementEESC_EEEEvT0_T1_,"ax",@progbits
	.align	128
        .global         _ZN3cub18CUB_300001_SM_10006detail8for_each13static_kernelINS2_12policy_hub_t12policy_500_tEmN6thrust24THRUST_300001_SM_1000_NS8cuda_cub20__uninitialized_fill7functorINS7_10device_ptrI17AggregatedElementEESC_EEEEvT0_T1_
        .type           _ZN3cub18CUB_300001_SM_10006detail8for_each13static_kernelINS2_12policy_hub_t12policy_500_tEmN6thrust24THRUST_300001_SM_1000_NS8cuda_cub20__uninitialized_fill7functorINS7_10device_ptrI17AggregatedElementEESC_EEEEvT0_T1_,@function
        .size           _ZN3cub18CUB_300001_SM_10006detail8for_each13static_kernelINS2_12policy_hub_t12policy_500_tEmN6thrust24THRUST_300001_SM_1000_NS8cuda_cub20__uninitialized_fill7functorINS7_10device_ptrI17AggregatedElementEESC_EEEEvT0_T1_,(.L_x_246 - _ZN3cub18CUB_300001_SM_10006detail8for_each13static_kernelINS2_12policy_hub_t12policy_500_tEmN6thrust24THRUST_300001_SM_1000_NS8cuda_cub20__uninitialized_fill7functorINS7_10device_ptrI17AggregatedElementEESC_EEEEvT0_T1_)
        .other          _ZN3cub18CUB_300001_SM_10006detail8for_each13static_kernelINS2_12policy_hub_t12policy_500_tEmN6thrust24THRUST_300001_SM_1000_NS8cuda_cub20__uninitialized_fill7functorINS7_10device_ptrI17AggregatedElementEESC_EEEEvT0_T1_,@"STO_CUDA_ENTRY STV_DEFAULT"
_ZN3cub18CUB_300001_SM_10006detail8for_each13static_kernelINS2_12policy_hub_t12policy_500_tEmN6thrust24THRUST_300001_SM_1000_NS8cuda_cub20__uninitialized_fill7functorINS7_10device_ptrI17AggregatedElementEESC_EEEEvT0_T1_:
.text._ZN3cub18CUB_300001_SM_10006detail8for_each13static_kernelINS2_12policy_hub_t12policy_500_tEmN6thrust24THRUST_300001_SM_1000_NS8cuda_cub20__uninitialized_fill7functorINS7_10device_ptrI17AggregatedElementEESC_EEEEvT0_T1_:
        /* <DEDUP_REMOVED lines=8> */
[----:B------:R-:W-:-:S09]  /*0080*/  UISETP.GE.U32.AND.EX UP0, UPT, UR7, URZ, UPT, UP0 ;  /* 0x000000ff0700728c */ /* 0x000fd2000bf06100 */
        /* <DEDUP_REMOVED lines=62> */
.L_x_228:
[----:B------:R-:W0:Y:S01]  /*0470*/  S2R R0, SR_TID.X ;  /* 0x0000000000007919 */ /* 0x000e220000002100 */
[----:B------:R-:W1:Y:S01]  /*0480*/  LDC.64 R2, c[0x0][0x388] ;  /* 0x0000e200ff027b82 */ /* 0x000e620000000a00 */
[----:B------:R-:W-:Y:S01]  /*0490*/  MOV R6, UR7 ;  /* 0x0000000700067c02 */ /* 0x000fe20008000f00 */
[----:B------:R-:W-:Y:S01]  /*04a0*/  BSSY.RECONVERGENT B0, `(.L_x_229) ;  /* 0x000002d000007945 */ /* 0x000fe20003800200 */
[C---:B0-----:R-:W-:Y:S01]  /*04b0*/  IADD3 R5, P0, PT, R0.reuse, UR4, RZ ;  /* 0x0000000400057c10 */ /* 0x041fe2000ff1e0ff */
[C---:B------:R-:W-:Y:S01]  /*04c0*/  VIADD R4, R0.reuse, 0x100 ;  /* 0x0000010000047836 */ /* 0x040fe20000000000 */
[----:B------:R-:W-:Y:S02]  /*04d0*/  ISETP.LT.U32.AND P1, PT, R0, UR6, PT ;  /* 0x0000000600007c0c */ /* 0x000fe4000bf21070 */
[----:B------:R-:W-:Y:S01]  /*04e0*/  IADD3.X R0, PT, PT, RZ, UR5, RZ, P0, !PT ;  /* 0x00000005ff007c10 */ /* 0x000fe200087fe4ff */
[----:B-1----:R-:W-:Y:S01]  /*04f0*/  IMAD.WIDE.U32 R2, R5, 0x54, R2 ;  /* 0x0000005405027825 */ /* 0x002fe200078e0002 */
[----:B------:R-:W-:-:S03]  /*0500*/  ISETP.LT.U32.AND P0, PT, R4, UR6, PT ;  /* 0x0000000604007c0c */ /* 0x000fc6000bf01070 */
[----:B------:R-:W-:Y:S01]  /*0510*/  IMAD.U32 R4, RZ, RZ, UR7 ;  /* 0x00000007ff047e24 */ /* 0x000fe2000f8e00ff */
[----:B------:R-:W-:Y:S01]  /*0520*/  ISETP.GT.U32.AND.EX P0, PT, R6, RZ, PT, P0 ;  /* 0x000000ff0600720c */ /* 0x000fe20003f04100 */
[----:B------:R-:W-:-:S03]  /*0530*/  IMAD R5, R0, 0x54, RZ ;  /* 0x0000005400057824 */ /* 0x000fc600078e02ff */
[----:B------:R-:W-:Y:S01]  /*0540*/  ISETP.GT.U32.AND.EX P1, PT, R4, RZ, PT, P1 ;  /* 0x000000ff0400720c */ /* 0x000fe20003f24110 */
        /* <DEDUP_REMOVED lines=34> */
.L_x_230:
[----:B------:R-:W-:Y:S05]  /*0770*/  BSYNC.RECONVERGENT B0 ;  /* 0x0000000000007941 */ /* 0x000fea0003800200 */
.L_x_229:
        /* <DEDUP_REMOVED lines=34> */
.L_x_231:
        /* <DEDUP_REMOVED lines=14> */
.L_x_246:


//--------------------- .text._ZN3cub18CUB_300001_SM_10006detail11EmptyKernelIvEEvv --------------------------
	.section	.text._ZN3cub18CUB_300001_SM_10006detail11EmptyKernelIvEEvv,"ax",@progbits
	.align	128
        .global         _ZN3cub18CUB_300001_SM_10006detail11EmptyKernelIvEEvv
        .type           _ZN3cub18CUB_300001_SM_10006detail11EmptyKernelIvEEvv,@function
        .size           _ZN3cub18CUB_300001_SM_10006detail11EmptyKernelIvEEvv,(.L_x_247 - _ZN3cub18CUB_300001_SM_10006detail11EmptyKernelIvEEvv)
        .other          _ZN3cub18CUB_300001_SM_10006detail11EmptyKernelIvEEvv,@"STO_CUDA_ENTRY STV_DEFAULT"
_ZN3cub18CUB_300001_SM_10006detail11EmptyKernelIvEEvv:
.text._ZN3cub18CUB_300001_SM_10006detail11EmptyKernelIvEEvv:
[----:B------:R-:W-:Y:S01]  /*0000*/  LDC R1, c[0x0][0x37c] ;  /* 0x0000df00ff017b82 */ /* 0x000fe20000000800 */
[----:B------:R-:W-:Y:S05]  /*0010*/  EXIT ;  /* 0x000000000000794d */ /* 0x000fea0003800000 */
.L_x_232:
        /* <DEDUP_REMOVED lines=14> */
.L_x_247:


//--------------------- .text._Z16aggregateIndicesPiS_P17AggregatedElementi --------------------------
	.section	.text._Z16aggregateIndicesPiS_P17AggregatedElementi,"ax",@progbits
	.align	128
        .global         _Z16aggregateIndicesPiS_P17AggregatedElementi
        .type           _Z16aggregateIndicesPiS_P17AggregatedElementi,@function
        .size           _Z16aggregateIndicesPiS_P17AggregatedElementi,(.L_x_248 - _Z16aggregateIndicesPiS_P17AggregatedElementi)
        .other          _Z16aggregateIndicesPiS_P17AggregatedElementi,@"STO_CUDA_ENTRY STV_DEFAULT"
_Z16aggregateIndicesPiS_P17AggregatedElementi:
.text._Z16aggregateIndicesPiS_P17AggregatedElementi:
[----:B------:R-:W-:Y:S01]  /*0000*/  LDC R1, c[0x0][0x37c] ;  /* 0x0000df00ff017b82 */ /* 0x000fe20000000800 */
[----:B------:R-:W0:Y:S07]  /*0010*/  S2R R0, SR_TID.X ;  /* 0x0000000000007919 */ /* 0x000e2e0000002100 */
[----:B------:R-:W0:Y:S08]  /*0020*/  S2UR UR4, SR_CTAID.X ;  /* 0x00000000000479c3 */ /* 0x000e300000002500 */
[----:B------:R-:W0:Y:S08]  /*0030*/  LDC R7, c[0x0][0x360] ;  /* 0x0000d800ff077b82 */ /* 0x000e300000000800 */
[----:B------:R-:W1:Y:S01]  /*0040*/  LDC R2, c[0x0][0x398] ;  /* 0x0000e600ff027b82 */ /* 0x000e620000000800 */
[----:B0-----:R-:W-:-:S05]  /*0050*/  IMAD R7, R7, UR4, R0 ;  /* 0x0000000407077c24 */ /* 0x001fca000f8e0200 */
[----:B-1----:R-:W-:-:S13]  /*0060*/  ISETP.GE.AND P0, PT, R7, R2, PT ;  /* 0x000000020700720c */ /* 0x002fda0003f06270 */
[----:B------:R-:W-:Y:S05]  /*0070*/  @P0 EXIT ;  /* 0x000000000000094d */ /* 0x000fea0003800000 */
[----:B------:R-:W-:Y:S01]  /*0080*/  ISETP.GE.AND P0, PT, R2, 0x1, PT ;  /* 0x000000010200780c */ /* 0x000fe20003f06270 */
[----:B------:R-:W0:Y:S08]  /*0090*/  LDC.64 R4, c[0x0][0x388] ;  /* 0x0000e200ff047b82 */ /* 0x000e300000000a00 */
[----:B------:R-:W1:Y:S04]  /*00a0*/  LDC.64 R2, c[0x0][0x380] ;  /* 0x0000e000ff027b82 */ /* 0x000e680000000a00 */
[----:B------:R-:W-:Y:S05]  /*00b0*/  @!P0 EXIT ;  /* 0x000000000000894d */ /* 0x000fea0003800000 */
[----:B------:R-:W2:Y:S01]  /*00c0*/  LDCU.64 UR4, c[0x0][0x358] ;  /* 0x00006b00ff0477ac */ /* 0x000ea20008000a00 */
[C---:B-1----:R-:W-:Y:S01]  /*00d0*/  IMAD.WIDE R2, R7.reuse, 0x4, R2 ;  /* 0x0000000407027825 */ /* 0x042fe200078e0202 */
[----:B------:R-:W1:Y:S03]  /*00e0*/  LDCU UR6, c[0x0][0x398] ;  /* 0x00007300ff0677ac */ /* 0x000e660008000800 */
[----:B0-----:R-:W-:Y:S02]  /*00f0*/  IMAD.WIDE R4, R7, 0x4, R4 ;  /* 0x0000000407047825 */ /* 0x001fe400078e0204 */
[----:B------:R-:W0:Y:S01]  /*0100*/  LDC.64 R6, c[0x0][0x390] ;  /* 0x0000e400ff067b82 */ /* 0x000e220000000a00 */
[----:B--2---:R2:W5:Y:S04]  /*0110*/  LDG.E R3, desc[UR4][R2.64] ;  /* 0x0000000402037981 */ /* 0x004568000c1e1900 */
[----:B------:R2:W5:Y:S01]  /*0120*/  LDG.E R5, desc[UR4][R4.64] ;  /* 0x0000000404057981 */ /* 0x000562000c1e1900 */
[----:B------:R-:W-:Y:S01]  /*0130*/  BSSY.RECONVERGENT B0, `(.L_x_233) ;  /* 0x0000065000007945 */ /* 0x000fe20003800200 */
[----:B------:R-:W-:-:S07]  /*0140*/  IMAD.MOV.U32 R11, RZ, RZ, RZ ;  /* 0x000000ffff0b7224 */ /* 0x000fce00078e00ff */
.L_x_239:
[----:B--2---:R-:W-:Y:S01]  /*0150*/  IMAD.MOV.U32 R2, RZ, RZ, -0x1 ;  /* 0xffffffffff027424 */ /* 0x004fe200078e00ff */
[----:B------:R-:W-:Y:S05]  /*0160*/  YIELD ;  /* 0x0000000000007946 */ /* 0x000fea0003800000 */
[----:B0-----:R-:W-:-:S05]  /*0170*/  IMAD.WIDE.U32 R8, R11, 0x54, R6 ;  /* 0x000000540b087825 */ /* 0x001fca00078e0006 */
[----:B-----5:R-:W2:Y:S01]  /*0180*/  ATOMG.E.CAS.STRONG.GPU PT, R2, [R8], R2, R3 ;  /* 0x00000002080273a9 */ /* 0x020ea200001ee103 */
[----:B------:R-:W-:Y:S01]  /*0190*/  BSSY.RELIABLE B1, `(.L_x_234) ;  /* 0x000005d000017945 */ /* 0x000fe20003800100 */
[----:B--2---:R-:W-:-:S13]  /*01a0*/  ISETP.NE.AND P0, PT, R2, -0x1, PT ;  /* 0xffffffff0200780c */ /* 0x004fda0003f05270 */
[----:B------:R-:W-:Y:S05]  /*01b0*/  @!P0 BRA `(.L_x_235) ;  /* 0x00000000000c8947 */ /* 0x000fea0003800000 */
[----:B------:R-:W2:Y:S02]  /*01c0*/  LDG.E R0, desc[UR4][R8.64] ;  /* 0x0000000408007981 */ /* 0x000ea4000c1e1900 */
[----:B--2---:R-:W-:-:S13]  /*01d0*/  ISETP.NE.AND P0, PT, R0, R3, PT ;  /* 0x000000030000720c */ /* 0x004fda0003f05270 */
[----:B------:R-:W-:Y:S05]  /*01e0*/  @P0 BRA `(.L_x_236) ;  /* 0x00000004004c0947 */ /* 0x000fea0003800000 */
.L_x_235:
[----:B------:R-:W-:-:S06]  /*01f0*/  IMAD.MOV.U32 R4, RZ, RZ, -0x1 ;  /* 0xffffffffff047424 */ /* 0x000fcc00078e00ff */
[----:B------:R-:W2:Y:S02]  /*0200*/  ATOMG.E.CAS.STRONG.GPU PT, R4, [R8+0x4], R4, R5 ;  /* 0x00000404080473a9 */ /* 0x000ea400001ee105 */
[----:B--2---:R-:W-:-:S13]  /*0210*/  ISETP.NE.AND P0, PT, R4, -0x1, PT ;  /* 0xffffffff0400780c */ /* 0x004fda0003f05270 */
[----:B-1----:R-:W-:Y:S05]  /*0220*/  @!P0 EXIT ;  /* 0x000000000000894d */ /* 0x002fea0003800000 */
[----:B------:R-:W-:-:S05]  /*0230*/  IMAD.MOV.U32 R4, RZ, RZ, -0x1 ;  /* 0xffffffffff047424 */ /* 0x000fca00078e00ff */
[----:B------:R-:W2:Y:S02]  /*0240*/  ATOMG.E.CAS.STRONG.GPU PT, R0, [R8+0x8], R4, R5 ;  /* 0x00000804080073a9 */ /* 0x000ea400001ee105 */
[----:B--2---:R-:W-:-:S13]  /*0250*/  ISETP.NE.AND P0, PT, R0, -0x1, PT ;  /* 0xffffffff0000780c */ /* 0x004fda0003f05270 */
[----:B------:R-:W-:Y:S05]  /*0260*/  @!P0 EXIT ;  /* 0x000000000000894d */ /* 0x000fea0003800000 */
        /* <DEDUP_REMOVED lines=32> */
[----:B------:R-:W-:-:S05]  /*0470*/  MOV R4, 0xffffffff ;  /* 0xffffffff00047802 */ /* 0x000fca0000000f00 */
        /* <DEDUP_REMOVED lines=36> */
[----:B------:R-:W2:Y:S01]  /*06c0*/  ATOMG.E.CAS.STRONG.GPU PT, R8, [R8+0x50], R4, R5 ;  /* 0x00005004080873a9 */ /* 0x000ea200001ee105 */
[----:B------:R-:W-:-:S05]  /*06d0*/  VIADD R11, R11, 0x1 ;  /* 0x000000010b0b7836 */ /* 0x000fca0000000000 */
[----:B------:R-:W-:-:S04]  /*06e0*/  ISETP.NE.AND P0, PT, R11, UR6, PT ;  /* 0x000000060b007c0c */ /* 0x000fc8000bf05270 */
[----:B--2---:R-:W-:-:S13]  /*06f0*/  ISETP.EQ.OR P0, PT, R8, -0x1, !P0 ;  /* 0xffffffff0800780c */ /* 0x004fda0004702670 */
[----:B------:R-:W-:Y:S05]  /*0700*/  @P0 EXIT ;  /* 0x000000000000094d */ /* 0x000fea0003800000 */
[----:B------:R-:W-:Y:S05]  /*0710*/  BRA `(.L_x_237) ;  /* 0x0000000000107947 */ /* 0x000fea0003800000 */
.L_x_236:
[----:B------:R-:W-:-:S05]  /*0720*/  VIADD R11, R11, 0x1 ;  /* 0x000000010b0b7836 */ /* 0x000fca0000000000 */
[----:B-1----:R-:W-:-:S13]  /*0730*/  ISETP.NE.AND P0, PT, R11, UR6, PT ;  /* 0x000000060b007c0c */ /* 0x002fda000bf05270 */
[----:B------:R-:W-:Y:S05]  /*0740*/  @!P0 BREAK.RELIABLE B1 ;  /* 0x0000000000018942 */ /* 0x000fea0003800100 */
[----:B------:R-:W-:Y:S05]  /*0750*/  @!P0 BRA `(.L_x_238) ;  /* 0x0000000000088947 */ /* 0x000fea0003800000 */
.L_x_237:
[----:B------:R-:W-:Y:S05]  /*0760*/  BSYNC.RELIABLE B1 ;  /* 0x0000000000017941 */ /* 0x000fea0003800100 */
.L_x_234:
[----:B------:R-:W-:Y:S05]  /*0770*/  BRA `(.L_x_239) ;  /* 0xfffffff800747947 */ /* 0x000fea000383ffff */
.L_x_238:
[----:B------:R-:W-:Y:S05]  /*0780*/  BSYNC.RECONVERGENT B0 ;  /* 0x0000000000007941 */ /* 0x000fea0003800200 */
.L_x_233:
[----:B------:R-:W-:Y:S05]  /*0790*/  EXIT ;  /* 0x000000000000794d */ /* 0x000fea0003800000 */
.L_x_240:
        /* <DEDUP_REMOVED lines=14> */
.L_x_248:


//--------------------- .nv.shared._ZN3cub18CUB_300001_SM_10006detail10radix_sort29DeviceRadixSortOnesweepKernelINS1_5radix10policy_hubIiiyE10Policy1000ELNS0_9SortOrderE0EiiyiiNS1_21identity_decomposer_tEEEvPT5_SB_PT3_PKSC_PT1_PKSG_PT2_PKSK_T4_iiT6_ --------------------------
	.section	.nv.shared._ZN3cub18CUB_300001_SM_10006detail10radix_sort29DeviceRadixSortOnesweepKernelINS1_5radix10policy_hubIiiyE10Policy1000ELNS0_9SortOrderE0EiiyiiNS1_21identity_decomposer_tEEEvPT5_SB_PT3_PKSC_PT1_PKSG_PT2_PKSK_T4_iiT6_,"aw",@nobits
	.sectionflags	@""
	.align	16
.nv.shared._ZN3cub18CUB_300001_SM_10006detail10radix_sort29DeviceRadixSortOnesweepKernelINS1_5radix10policy_hubIiiyE10Policy1000ELNS0_9SortOrderE0EiiyiiNS1_21identity_decomposer_tEEEvPT5_SB_PT3_PKSC_PT1_PKSG_PT2_PKSK_T4_iiT6_:
	.zero		29184


//--------------------- .nv.shared.reserved.0     --------------------------
	.section	.nv.shared.reserved.0,"aw",@nobits
	.weak		__nv_reservedSMEM_offset_0_alias
	.size		__nv_reservedSMEM_offset_0_alias, 0, 64
	.other		__nv_reservedSMEM_offset_0_alias,@"STO_CUDA_RESERVED_SHARED STV_DEFAULT"
__nv_reservedSMEM_offset_0_alias:
	.zero		0
	.zero		64


//--------------------- .nv.global                --------------------------
	.section	.nv.global,"aw",@nobits
.nv.global:
	.type		_ZN34_INTERNAL_b82c0bc7_4_k_cu_47700d7d6thrust24THRUST_300001_SM_1000_NS12placeholders2_8E,@object
	.size		_ZN34_INTERNAL_b82c0bc7_4_k_cu_47700d7d6thrust24THRUST_300001_SM_1000_NS12placeholders2_8E,(_ZN34_INTERNAL_b82c0bc7_4_k_cu_47700d7d4cuda3std3__436_GLOBAL__N__b82c0bc7_4_k_cu_47700d7d6ignoreE - _ZN34_INTERNAL_b82c0bc7_4_k_cu_47700d7d6thrust24THRUST_300001_SM_1000_NS12placeholders2_8E)
_ZN34_INTERNAL_b82c0bc7_4_k_cu_47700d7d6thrust24THRUST_300001_SM_1000_NS12placeholders2_8E:
	.zero		1
	.type		_ZN34_INTERNAL_b82c0bc7_4_k_cu_47700d7d4cuda3std3__436_GLOBAL__N__b82c0bc7_4_k_cu_47700d7d6ignoreE,@object
	.size		_ZN34_INTERNAL_b82c0bc7_4_k_cu_47700d7d4cuda3std3__436_GLOBAL__N__b82c0bc7_4_k_cu_47700d7d6ignoreE,(_ZN34_INTERNAL_b82c0bc7_4_k_cu_47700d7d4cuda3std6ranges3__45__cpo4dataE - _ZN34_INTERNAL_b82c0bc7_4_k_cu_47700d7d4cuda3std3__436_GLOBAL__N__b82c0bc7_4_k_cu_47700d7d6ignoreE)
_ZN34_INTERNAL_b82c0bc7_4_k_cu_47700d7d4cuda3std3__436_GLOBAL__N__b82c0bc7_4_k_cu_47700d7d6ignoreE:
	.zero		1
	.type		_ZN34_INTERNAL_b82c0bc7_4_k_cu_47700d7d4cuda3std6ranges3__45__cpo4dataE,@object
	.size		_ZN34_INTERNAL_b82c0bc7_4_k_cu_47700d7d4cuda3std6ranges3__45__cpo4dataE,(_ZN34_INTERNAL_b82c0bc7_4_k_cu_47700d7d6thrust24THRUST_300001_SM_1000_NS6system3cpp3parE - _ZN34_INTERNAL_b82c0bc7_4_k_cu_47700d7d4cuda3std6ranges3__45__cpo4dataE)
_ZN34_INTERNAL_b82c0bc7_4_k_cu_47700d7d4cuda3std6ranges3__45__cpo4dataE:
	.zero		1
	.type		_ZN34_INTERNAL_b82c0bc7_4_k_cu_47700d7d6thrust24THRUST_300001_SM_1000_NS6system3cpp3parE,@object
	.size		_ZN34_INTERNAL_b82c0bc7_4_k_cu_47700d7d6thrust24THRUST_300001_SM_1000_NS6system3cpp3parE,(_ZN34_INTERNAL_b82c0bc7_4_k_cu_47700d7d4cuda3std3__45__cpo5beginE - _ZN34_INTERNAL_b82c0bc7_4_k_cu_47700d7d6thrust24THRUST_300001_SM_1000_NS6system3cpp3parE)
_ZN34_INTERNAL_b82c0bc7_4_k_cu_47700d7d6thrust24THRUST_300001_SM_1000_NS6system3cpp3parE:
	.zero		1
	.type		_ZN34_INTERNAL_b82c0bc7_4_k_cu_47700d7d4cuda3std3__45__cpo5beginE,@object
	.size		_ZN34_INTERNAL_b82c0bc7_4_k_cu_47700d7d4cuda3std3__45__cpo5beginE,(_ZN34_INTERNAL_b82c0bc7_4_k_cu_47700d7d4cuda3std6ranges3__45__cpo5beginE - _ZN34_INTERNAL_b82c0bc7_4_k_cu_47700d7d4cuda3std3__45__cpo5beginE)
_ZN34_INTERNAL_b82c0bc7_4_k_cu_47700d7d4cuda3std3__45__cpo5beginE:
	.zero		1
	.type		_ZN34_INTERNAL_b82c0bc7_4_k_cu_47700d7d4cuda3std6ranges3__45__cpo5beginE,@object
	.size		_ZN34_INTERNAL_b82c0bc7_4_k_cu_47700d7d4cuda3std6ranges3__45__cpo5beginE,(_ZN34_INTERNAL_b82c0bc7_4_k_cu_47700d7d6thrust24THRUST_300001_SM_1000_NS6deviceE - _ZN34_INTERNAL_b82c0bc7_4_k_cu_47700d7d4cuda3std6ranges3__45__cpo5beginE)
_ZN34_INTERNAL_b82c0bc7_4_k_cu_47700d7d4cuda3std6ranges3__45__cpo5beginE:
	.zero		1
	.type		_ZN34_INTERNAL_b82c0bc7_4_k_cu_47700d7d6thrust24THRUST_300001_SM_1000_NS6deviceE,@object
	.size		_ZN34_INTERNAL_b82c0bc7_4_k_cu_47700d7d6thrust24THRUST_300001_SM_1000_NS6deviceE,(_ZN34_INTERNAL_b82c0bc7_4_k_cu_47700d7d4cuda3std3__47nulloptE - _ZN34_INTERNAL_b82c0bc7_4_k_cu_47700d7d6thrust24THRUST_300001_SM_1000_NS6deviceE)
_ZN34_INTERNAL_b82c0bc7_4_k_cu_47700d7d6thrust24THRUST_300001_SM_1000_NS6deviceE:
	.zero		1
	.type		_ZN34_INTERNAL_b82c0bc7_4_k_cu_47700d7d4cuda3std3__47nulloptE,@object
	.size		_ZN34_INTERNAL_b82c0bc7_4_k_cu_47700d7d4cuda3std3__47nulloptE,(_ZN34_INTERNAL_b82c0bc7_4_k_cu_47700d7d4cuda3std6ranges3__45__cpo8distanceE - _ZN34_INTERNAL_b82c0bc7_4_k_cu_47700d7d4cuda3std3__47nulloptE)
_ZN34_INTERNAL_b82c0bc7_4_k_cu_47700d7d4cuda3std3__47nulloptE:
	.zero		1
	.type		_ZN34_INTERNAL_b82c0bc7_4_k_cu_47700d7d4cuda3std6ranges3__45__cpo8distanceE,@object
	.size		_ZN34_INTERNAL_b82c0bc7_4_k_cu_47700d7d4cuda3std6ranges3__45__cpo8distanceE,(_ZN34_INTERNAL_b82c0bc7_4_k_cu_47700d7d6thrust24THRUST_300001_SM_1000_NS12placeholders2_4E - _ZN34_INTERNAL_b82c0bc7_4_k_cu_47700d7d4cuda3std6ranges3__45__cpo8distanceE)
_ZN34_INTERNAL_b82c0bc7_4_k_cu_47700d7d4cuda3std6ranges3__45__cpo8distanceE:
	.zero		1
	.type		_ZN34_INTERNAL_b82c0bc7_4_k_cu_47700d7d6thrust24THRUST_300001_SM_1000_NS12placeholders2_4E,@object
	.size		_ZN34_INTERNAL_b82c0bc7_4_k_cu_47700d7d6thrust24THRUST_300001_SM_1000_NS12placeholders2_4E,(_ZN34_INTERNAL_b82c0bc7_4_k_cu_47700d7d4cuda3std3__45__cpo6rbeginE - _ZN34_INTERNAL_b82c0bc7_4_k_cu_47700d7d6thrust24THRUST_300001_SM_1000_NS12placeholders2_4E)
_ZN34_INTERNAL_b82c0bc7_4_k_cu_47700d7d6thrust24THRUST_300001_SM_1000_NS12placeholders2_4E:
	.zero		1
	.type		_ZN34_INTERNAL_b82c0bc7_4_k_cu_47700d7d4cuda3std3__45__cpo6rbeginE,@object
	.size		_ZN34_INTERNAL_b82c0bc7_4_k_cu_47700d7d4cuda3std3__45__cpo6rbeginE,(_ZN34_INTERNAL_b82c0bc7_4_k_cu_47700d7d4cuda3std6ranges3__45__cpo7advanceE - _ZN34_INTERNAL_b82c0bc7_4_k_cu_47700d7d4cuda3std3__45__cpo6rbeginE)
_ZN34_INTERNAL_b82c0bc7_4_k_cu_47700d7d4cuda3std3__45__cpo6rbeginE:
	.zero		1
	.type		_ZN34_INTERNAL_b82c0bc7_4_k_cu_47700d7d4cuda3std6ranges3__45__cpo7advanceE,@object
	.size		_ZN34_INTERNAL_b82c0bc7_4_k_cu_47700d7d4cuda3std6ranges3__45__cpo7advanceE,(_ZN34_INTERNAL_b82c0bc7_4_k_cu_47700d7d6thrust24THRUST_300001_SM_1000_NS12placeholders3_10E - _ZN34_INTERNAL_b82c0bc7_4_k_cu_47700d7d4cuda3std6ranges3__45__cpo7advanceE)
_ZN34_INTERNAL_b82c0bc7_4_k_cu_47700d7d4cuda3std6ranges3__45__cpo7advanceE:
	.zero		1
	.type		_ZN34_INTERNAL_b82c0bc7_4_k_cu_47700d7d6thrust24THRUST_300001_SM_1000_NS12placeholders3_10E,@object
	.size		_ZN34_INTERNAL_b82c0bc7_4_k_cu_47700d7d6thrust24THRUST_300001_SM_1000_NS12placeholders3_10E,(_ZN34_INTERNAL_b82c0bc7_4_k_cu_47700d7d4cuda3std3__48in_placeE - _ZN34_INTERNAL_b82c0bc7_4_k_cu_47700d7d6thrust24THRUST_300001_SM_1000_NS12placeholders3_10E)
_ZN34_INTERNAL_b82c0bc7_4_k_cu_47700d7d6thrust24THRUST_300001_SM_1000_NS12placeholders3_10E:
	.zero		1
	.type		_ZN34_INTERNAL_b82c0bc7_4_k_cu_47700d7d4cuda3std3__48in_placeE,@object
	.size		_ZN34_INTERNAL_b82c0bc7_4_k_cu_47700d7d4cuda3std3__48in_placeE,(_ZN34_INTERNAL_b82c0bc7_4_k_cu_47700d7d4cuda3std6ranges3__45__cpo4sizeE - _ZN34_INTERNAL_b82c0bc7_4_k_cu_47700d7d4cuda3std3__48in_placeE)
_ZN34_INTERNAL_b82c0bc7_4_k_cu_47700d7d4cuda3std3__48in_placeE:
	.zero		1
	.type		_ZN34_INTERNAL_b82c0bc7_4_k_cu_47700d7d4cuda3std6ranges3__45__cpo4sizeE,@object
	.size		_ZN34_INTERNAL_b82c0bc7_4_k_cu_47700d7d4cuda3std6ranges3__45__cpo4sizeE,(_ZN34_INTERNAL_b82c0bc7_4_k_cu_47700d7d6thrust24THRUST_300001_SM_1000_NS12placeholders2_2E - _ZN34_INTERNAL_b82c0bc7_4_k_cu_47700d7d4cuda3std6ranges3__45__cpo4sizeE)
_ZN34_INTERNAL_b82c0bc7_4_k_cu_47700d7d4cuda3std6ranges3__45__cpo4sizeE:
	.zero		1
	.type		_ZN34_INTERNAL_b82c0bc7_4_k_cu_47700d7d6thrust24THRUST_300001_SM_1000_NS12placeholders2_2E,@object
	.size		_ZN34_INTERNAL_b82c0bc7_4_k_cu_47700d7d6thrust24THRUST_300001_SM_1000_NS12placeholders2_2E,(_ZN34_INTERNAL_b82c0bc7_4_k_cu_47700d7d4cuda3std3__45__cpo6cbeginE - _ZN34_INTERNAL_b82c0bc7_4_k_cu_47700d7d6thrust24THRUST_300001_SM_1000_NS12placeholders2_2E)
_ZN34_INTERNAL_b82c0bc7_4_k_cu_47700d7d6thrust24THRUST_300001_SM_1000_NS12placeholders2_2E:
	.zero		1
	.type		_ZN34_INTERNAL_b82c0bc7_4_k_cu_47700d7d4cuda3std3__45__cpo6cbeginE,@object
	.size		_ZN34_INTERNAL_b82c0bc7_4_k_cu_47700d7d4cuda3std3__45__cpo6cbeginE,(_ZN34_INTERNAL_b82c0bc7_4_k_cu_47700d7d4cuda3std6ranges3__45__cpo6cbeginE - _ZN34_INTERNAL_b82c0bc7_4_k_cu_47700d7d4cuda3std3__45__cpo6cbeginE)
_ZN34_INTERNAL_b82c0bc7_4_k_cu_47700d7d4cuda3std3__45__cpo6cbeginE:
	.zero		1
	.type		_ZN34_INTERNAL_b82c0bc7_4_k_cu_47700d7d4cuda3std6ranges3__45__cpo6cbeginE,@object
	.size		_ZN34_INTERNAL_b82c0bc7_4_k_cu_47700d7d4cuda3std6ranges3__45__cpo6cbeginE,(_ZN34_INTERNAL_b82c0bc7_4_k_cu_47700d7d6thrust24THRUST_300001_SM_1000_NS12placeholders2_6E - _ZN34_INTERNAL_b82c0bc7_4_k_cu_47700d7d4cuda3std6ranges3__45__cpo6cbeginE)
_ZN34_INTERNAL_b82c0bc7_4_k_cu_47700d7d4cuda3std6ranges3__45__cpo6cbeginE:
	.zero		1
	.type		_ZN34_INTERNAL_b82c0bc7_4_k_cu_47700d7d6thrust24THRUST_300001_SM_1000_NS12placeholders2_6E,@object
	.size		_ZN34_INTERNAL_b82c0bc7_4_k_cu_47700d7d6thrust24THRUST_300001_SM_1000_NS12placeholders2_6E,(_ZN34_INTERNAL_b82c0bc7_4_k_cu_47700d7d4cuda3std3__45__cpo7crbeginE - _ZN34_INTERNAL_b82c0bc7_4_k_cu_47700d7d6thrust24THRUST_300001_SM_1000_NS12placeholders2_6E)
_ZN34_INTERNAL_b82c0bc7_4_k_cu_47700d7d6thrust24THRUST_300001_SM_1000_NS12placeholders2_6E:
	.zero		1
	.type		_ZN34_INTERNAL_b82c0bc7_4_k_cu_47700d7d4cuda3std3__45__cpo7crbeginE,@object
	.size		_ZN34_INTERNAL_b82c0bc7_4_k_cu_47700d7d4cuda3std3__45__cpo7crbeginE,(_ZN34_INTERNAL_b82c0bc7_4_k_cu_47700d7d4cuda3std6ranges3__45__cpo4nextE - _ZN34_INTERNAL_b82c0bc7_4_k_cu_47700d7d4cuda3std3__45__cpo7crbeginE)
_ZN34_INTERNAL_b82c0bc7_4_k_cu_47700d7d4cuda3std3__45__cpo7crbeginE:
	.zero		1
	.type		_ZN34_INTERNAL_b82c0bc7_4_k_cu_47700d7d4cuda3std6ranges3__45__cpo4nextE,@object
	.size		_ZN34_INTERNAL_b82c0bc7_4_k_cu_47700d7d4cuda3std6ranges3__45__cpo4nextE,(_ZN34_INTERNAL_b82c0bc7_4_k_cu_47700d7d4cuda3std6ranges3__45__cpo4swapE - _ZN34_INTERNAL_b82c0bc7_4_k_cu_47700d7d4cuda3std6ranges3__45__cpo4nextE)
_ZN34_INTERNAL_b82c0bc7_4_k_cu_47700d7d4cuda3std6ranges3__45__cpo4nextE:
	.zero		1
	.type		_ZN34_INTERNAL_b82c0bc7_4_k_cu_47700d7d4cuda3std6ranges3__45__cpo4swapE,@object
	.size		_ZN34_INTERNAL_b82c0bc7_4_k_cu_47700d7d4cuda3std6ranges3__45__cpo4swapE,(_ZN34_INTERNAL_b82c0bc7_4_k_cu_47700d7d6thrust24THRUST_300001_SM_1000_NS8cuda_cub10par_nosyncE - _ZN34_INTERNAL_b82c0bc7_4_k_cu_47700d7d4cuda3std6ranges3__45__cpo4swapE)
_ZN34_INTERNAL_b82c0bc7_4_k_cu_47700d7d4cuda3std6ranges3__45__cpo4swapE:
	.zero		1
	.type		_ZN34_INTERNAL_b82c0bc7_4_k_cu_47700d7d6thrust24THRUST_300001_SM_1000_NS8cuda_cub10par_nosyncE,@object
	.size		_ZN34_INTERNAL_b82c0bc7_4_k_cu_47700d7d6thrust24THRUST_300001_SM_1000_NS8cuda_cub10par_nosyncE,(_ZN34_INTERNAL_b82c0bc7_4_k_cu_47700d7d6thrust24THRUST_300001_SM_1000_NS3seqE - _ZN34_INTERNAL_b82c0bc7_4_k_cu_47700d7d6thrust24THRUST_300001_SM_1000_NS8cuda_cub10par_nosyncE)
_ZN34_INTERNAL_b82c0bc7_4_k_cu_47700d7d6thrust24THRUST_300001_SM_1000_NS8cuda_cub10par_nosyncE:
	.zero		1
	.type		_ZN34_INTERNAL_b82c0bc7_4_k_cu_47700d7d6thrust24THRUST_300001_SM_1000_NS3seqE,@object
	.size		_ZN34_INTERNAL_b82c0bc7_4_k_cu_47700d7d6thrust24THRUST_300001_SM_1000_NS3seqE,(_ZN34_INTERNAL_b82c0bc7_4_k_cu_47700d7d4cuda3std3__420unreachable_sentinelE - _ZN34_INTERNAL_b82c0bc7_4_k_cu_47700d7d6thrust24THRUST_300001_SM_1000_NS3seqE)
_ZN34_INTERNAL_b82c0bc7_4_k_cu_47700d7d6thrust24THRUST_300001_SM_1000_NS3seqE:
	.zero		1
	.type		_ZN34_INTERNAL_b82c0bc7_4_k_cu_47700d7d4cuda3std3__420unreachable_sentinelE,@object
	.size		_ZN34_INTERNAL_b82c0bc7_4_k_cu_47700d7d4cuda3std3__420unreachable_sentinelE,(_ZN34_INTERNAL_b82c0bc7_4_k_cu_47700d7d4cuda3std6ranges3__45__cpo5ssizeE - _ZN34_INTERNAL_b82c0bc7_4_k_cu_47700d7d4cuda3std3__420unreachable_sentinelE)
_ZN34_INTERNAL_b82c0bc7_4_k_cu_47700d7d4cuda3std3__420unreachable_sentinelE:
	.zero		1
	.type		_ZN34_INTERNAL_b82c0bc7_4_k_cu_47700d7d4cuda3std6ranges3__45__cpo5ssizeE,@object
	.size		_ZN34_INTERNAL_b82c0bc7_4_k_cu_47700d7d4cuda3std6ranges3__45__cpo5ssizeE,(_ZN34_INTERNAL_b82c0bc7_4_k_cu_47700d7d6thrust24THRUST_300001_SM_1000_NS12placeholders2_3E - _ZN34_INTERNAL_b82c0bc7_4_k_cu_47700d7d4cuda3std6ranges3__45__cpo5ssizeE)
_ZN34_INTERNAL_b82c0bc7_4_k_cu_47700d7d4cuda3std6ranges3__45__cpo5ssizeE:
	.zero		1
	.type		_ZN34_INTERNAL_b82c0bc7_4_k_cu_47700d7d6thrust24THRUST_300001_SM_1000_NS12placeholders2_3E,@object
	.size		_ZN34_INTERNAL_b82c0bc7_4_k_cu_47700d7d6thrust24THRUST_300001_SM_1000_NS12placeholders2_3E,(_ZN34_INTERNAL_b82c0bc7_4_k_cu_47700d7d4cuda3std3__45__cpo4cendE - _ZN34_INTERNAL_b82c0bc7_4_k_cu_47700d7d6thrust24THRUST_300001_SM_1000_NS12placeholders2_3E)
_ZN34_INTERNAL_b82c0bc7_4_k_cu_47700d7d6thrust24THRUST_300001_SM_1000_NS12placeholders2_3E:
	.zero		1
	.type		_ZN34_INTERNAL_b82c0bc7_4_k_cu_47700d7d4cuda3std3__45__cpo4cendE,@object
	.size		_ZN34_INTERNAL_b82c0bc7_4_k_cu_47700d7d4cuda3std3__45__cpo4cendE,(_ZN34_INTERNAL_b82c0bc7_4_k_cu_47700d7d4cuda3std6ranges3__45__cpo4cendE - _ZN34_INTERNAL_b82c0bc7_4_k_cu_47700d7d4cuda3std3__45__cpo4cendE)
_ZN34_INTERNAL_b82c0bc7_4_k_cu_47700d7d4cuda3std3__45__cpo4cendE:
	.zero		1
	.type		_ZN34_INTERNAL_b82c0bc7_4_k_cu_47700d7d4cuda3std6ranges3__45__cpo4cendE,@object
	.size		_ZN34_INTERNAL_b82c0bc7_4_k_cu_47700d7d4cuda3std6ranges3__45__cpo4cendE,(_ZN34_INTERNAL_b82c0bc7_4_k_cu_47700d7d6thrust24THRUST_300001_SM_1000_NS12placeholders2_7E - _ZN34_INTERNAL_b82c0bc7_4_k_cu_47700d7d4cuda3std6ranges3__45__cpo4cendE)
_ZN34_INTERNAL_b82c0bc7_4_k_cu_47700d7d4cuda3std6ranges3__45__cpo4cendE:
	.zero		1
	.type		_ZN34_INTERNAL_b82c0bc7_4_k_cu_47700d7d6thrust24THRUST_300001_SM_1000_NS12placeholders2_7E,@object
	.size		_ZN34_INTERNAL_b82c0bc7_4_k_cu_47700d7d6thrust24THRUST_300001_SM_1000_NS12placeholders2_7E,(_ZN34_INTERNAL_b82c0bc7_4_k_cu_47700d7d4cuda3std3__45__cpo5crendE - _ZN34_INTERNAL_b82c0bc7_4_k_cu_47700d7d6thrust24THRUST_300001_SM_1000_NS12placeholders2_7E)
_ZN34_INTERNAL_b82c0bc7_4_k_cu_47700d7d6thrust24THRUST_300001_SM_1000_NS12placeholders2_7E:
	.zero		1
	.type		_ZN34_INTERNAL_b82c0bc7_4_k_cu_47700d7d4cuda3std3__45__cpo5crendE,@object
	.size		_ZN34_INTERNAL_b82c0bc7_4_k_cu_47700d7d4cuda3std3__45__cpo5crendE,(_ZN34_INTERNAL_b82c0bc7_4_k_cu_47700d7d4cuda3std6ranges3__45__cpo4prevE - _ZN34_INTERNAL_b82c0bc7_4_k_cu_47700d7d4cuda3std3__45__cpo5crendE)
_ZN34_INTERNAL_b82c0bc7_4_k_cu_47700d7d4cuda3std3__45__cpo5crendE:
	.zero		1
	.type		_ZN34_INTERNAL_b82c0bc7_4_k_cu_47700d7d4cuda3std6ranges3__45__cpo4prevE,@object
	.size		_ZN34_INTERNAL_b82c0bc7_4_k_cu_47700d7d4cuda3std6ranges3__45__cpo4prevE,(_ZN34_INTERNAL_b82c0bc7_4_k_cu_47700d7d4cuda3std6ranges3__45__cpo9iter_moveE - _ZN34_INTERNAL_b82c0bc7_4_k_cu_47700d7d4cuda3std6ranges3__45__cpo4prevE)
_ZN34_INTERNAL_b82c0bc7_4_k_cu_47700d7d4cuda3std6ranges3__45__cpo4prevE:
	.zero		1
	.type		_ZN34_INTERNAL_b82c0bc7_4_k_cu_47700d7d4cuda3std6ranges3__45__cpo9iter_moveE,@object
	.size		_ZN34_INTERNAL_b82c0bc7_4_k_cu_47700d7d4cuda3std6ranges3__45__cpo9iter_moveE,(_ZN34_INTERNAL_b82c0bc7_4_k_cu_47700d7d6thrust24THRUST_300001_SM_1000_NS6system6detail10sequential3seqE - _ZN34_INTERNAL_b82c0bc7_4_k_cu_47700d7d4cuda3std6ranges3__45__cpo9iter_moveE)
_ZN34_INTERNAL_b82c0bc7_4_k_cu_47700d7d4cuda3std6ranges3__45__cpo9iter_moveE:
	.zero		1
	.type		_ZN34_INTERNAL_b82c0bc7_4_k_cu_47700d7d6thrust24THRUST_300001_SM_1000_NS6system6detail10sequential3seqE,@object
	.size		_ZN34_INTERNAL_b82c0bc7_4_k_cu_47700d7d6thrust24THRUST_300001_SM_1000_NS6system6detail10sequential3seqE,(_ZN34_INTERNAL_b82c0bc7_4_k_cu_47700d7d6thrust24THRUST_300001_SM_1000_NS12placeholders2_9E - _ZN34_INTERNAL_b82c0bc7_4_k_cu_47700d7d6thrust24THRUST_300001_SM_1000_NS6system6detail10sequential3seqE)
_ZN34_INTERNAL_b82c0bc7_4_k_cu_47700d7d6thrust24THRUST_300001_SM_1000_NS6system6detail10sequential3seqE:
	.zero		1
	.type		_ZN34_INTERNAL_b82c0bc7_4_k_cu_47700d7d6thrust24THRUST_300001_SM_1000_NS12placeholders2_9E,@object
	.size		_ZN34_INTERNAL_b82c0bc7_4_k_cu_47700d7d6thrust24THRUST_300001_SM_1000_NS12placeholders2_9E,(_ZN34_INTERNAL_b82c0bc7_4_k_cu_47700d7d4cuda3std3__419piecewise_constructE - _ZN34_INTERNAL_b82c0bc7_4_k_cu_47700d7d6thrust24THRUST_300001_SM_1000_NS12placeholders2_9E)
_ZN34_INTERNAL_b82c0bc7_4_k_cu_47700d7d6thrust24THRUST_300001_SM_1000_NS12placeholders2_9E:
	.zero		1
	.type		_ZN34_INTERNAL_b82c0bc7_4_k_cu_47700d7d4cuda3std3__419piecewise_constructE,@object
	.size		_ZN34_INTERNAL_b82c0bc7_4_k_cu_47700d7d4cuda3std3__419piecewise_constructE,(_ZN34_INTERNAL_b82c0bc7_4_k_cu_47700d7d4cuda3std6ranges3__45__cpo5cdataE - _ZN34_INTERNAL_b82c0bc7_4_k_cu_47700d7d4cuda3std3__419piecewise_constructE)
_ZN34_INTERNAL_b82c0bc7_4_k_cu_47700d7d4cuda3std3__419piecewise_constructE:
	.zero		1
	.type		_ZN34_INTERNAL_b82c0bc7_4_k_cu_47700d7d4cuda3std6ranges3__45__cpo5cdataE,@object
	.size		_ZN34_INTERNAL_b82c0bc7_4_k_cu_47700d7d4cuda3std6ranges3__45__cpo5cdataE,(_ZN34_INTERNAL_b82c0bc7_4_k_cu_47700d7d6thrust24THRUST_300001_SM_1000_NS12placeholders2_1E - _ZN34_INTERNAL_b82c0bc7_4_k_cu_47700d7d4cuda3std6ranges3__45__cpo5cdataE)
_ZN34_INTERNAL_b82c0bc7_4_k_cu_47700d7d4cuda3std6ranges3__45__cpo5cdataE:
	.zero		1
	.type		_ZN34_INTERNAL_b82c0bc7_4_k_cu_47700d7d6thrust24THRUST_300001_SM_1000_NS12placeholders2_1E,@object
	.size		_ZN34_INTERNAL_b82c0bc7_4_k_cu_47700d7d6thrust24THRUST_300001_SM_1000_NS12placeholders2_1E,(_ZN34_INTERNAL_b82c0bc7_4_k_cu_47700d7d4cuda3std3__45__cpo3endE - _ZN34_INTERNAL_b82c0bc7_4_k_cu_47700d7d6thrust24THRUST_300001_SM_1000_NS12placeholders2_1E)
_ZN34_INTERNAL_b82c0bc7_4_k_cu_47700d7d6thrust24THRUST_300001_SM_1000_NS12placeholders2_1E:
	.zero		1
	.type		_ZN34_INTERNAL_b82c0bc7_4_k_cu_47700d7d4cuda3std3__45__cpo3endE,@object
	.size		_ZN34_INTERNAL_b82c0bc7_4_k_cu_47700d7d4cuda3std3__45__cpo3endE,(_ZN34_INTERNAL_b82c0bc7_4_k_cu_47700d7d4cuda3std6ranges3__45__cpo3endE - _ZN34_INTERNAL_b82c0bc7_4_k_cu_47700d7d4cuda3std3__45__cpo3endE)
_ZN34_INTERNAL_b82c0bc7_4_k_cu_47700d7d4cuda3std3__45__cpo3endE:
	.zero		1
	.type		_ZN34_INTERNAL_b82c0bc7_4_k_cu_47700d7d4cuda3std6ranges3__45__cpo3endE,@object
	.size		_ZN34_INTERNAL_b82c0bc7_4_k_cu_47700d7d4cuda3std6ranges3__45__cpo3endE,(_ZN34_INTERNAL_b82c0bc7_4_k_cu_47700d7d6thrust24THRUST_300001_SM_1000_NS12placeholders2_5E - _ZN34_INTERNAL_b82c0bc7_4_k_cu_47700d7d4cuda3std6ranges3__45__cpo3endE)
_ZN34_INTERNAL_b82c0bc7_4_k_cu_47700d7d4cuda3std6ranges3__45__cpo3endE:
	.zero		1
	.type		_ZN34_INTERNAL_b82c0bc7_4_k_cu_47700d7d6thrust24THRUST_300001_SM_1000_NS12placeholders2_5E,@object
	.size		_ZN34_INTERNAL_b82c0bc7_4_k_cu_47700d7d6thrust24THRUST_300001_SM_1000_NS12placeholders2_5E,(_ZN34_INTERNAL_b82c0bc7_4_k_cu_47700d7d4cuda3std3__45__cpo4rendE - _ZN34_INTERNAL_b82c0bc7_4_k_cu_47700d7d6thrust24THRUST_300001_SM_1000_NS12placeholders2_5E)
_ZN34_INTERNAL_b82c0bc7_4_k_cu_47700d7d6thrust24THRUST_300001_SM_1000_NS12placeholders2_5E:
	.zero		1
	.type		_ZN34_INTERNAL_b82c0bc7_4_k_cu_47700d7d4cuda3std3__45__cpo4rendE,@object
	.size		_ZN34_INTERNAL_b82c0bc7_4_k_cu_47700d7d4cuda3std3__45__cpo4rendE,(_ZN34_INTERNAL_b82c0bc7_4_k_cu_47700d7d4cuda3std6ranges3__45__cpo9iter_swapE - _ZN34_INTERNAL_b82c0bc7_4_k_cu_47700d7d4cuda3std3__45__cpo4rendE)
_ZN34_INTERNAL_b82c0bc7_4_k_cu_47700d7d4cuda3std3__45__cpo4rendE:
	.zero		1
	.type		_ZN34_INTERNAL_b82c0bc7_4_k_cu_47700d7d4cuda3std6ranges3__45__cpo9iter_swapE,@object
	.size		_ZN34_INTERNAL_b82c0bc7_4_k_cu_47700d7d4cuda3std6ranges3__45__cpo9iter_swapE,(_ZN34_INTERNAL_b82c0bc7_4_k_cu_47700d7d4cuda3std3__48unexpectE - _ZN34_INTERNAL_b82c0bc7_4_k_cu_47700d7d4cuda3std6ranges3__45__cpo9iter_swapE)
_ZN34_INTERNAL_b82c0bc7_4_k_cu_47700d7d4cuda3std6ranges3__45__cpo9iter_swapE:
	.zero		1
	.type		_ZN34_INTERNAL_b82c0bc7_4_k_cu_47700d7d4cuda3std3__48unexpectE,@object
	.size		_ZN34_INTERNAL_b82c0bc7_4_k_cu_47700d7d4cuda3std3__48unexpectE,(_ZN34_INTERNAL_b82c0bc7_4_k_cu_47700d7d6thrust24THRUST_300001_SM_1000_NS8cuda_cub3parE - _ZN34_INTERNAL_b82c0bc7_4_k_cu_47700d7d4cuda3std3__48unexpectE)
_ZN34_INTERNAL_b82c0bc7_4_k_cu_47700d7d4cuda3std3__48unexpectE:
	.zero		1
	.type		_ZN34_INTERNAL_b82c0bc7_4_k_cu_47700d7d6thrust24THRUST_300001_SM_1000_NS8cuda_cub3parE,@object
	.size		_ZN34_INTERNAL_b82c0bc7_4_k_cu_47700d7d6thrust24THRUST_300001_SM_1000_NS8cuda_cub3parE,(.L_29 - _ZN34_INTERNAL_b82c0bc7_4_k_cu_47700d7d6thrust24THRUST_300001_SM_1000_NS8cuda_cub3parE)
_ZN34_INTERNAL_b82c0bc7_4_k_cu_47700d7d6thrust24THRUST_300001_SM_1000_NS8cuda_cub3parE:
	.zero		1
.L_29:


//--------------------- .nv.shared._ZN3cub18CUB_300001_SM_10006detail10radix_sort33DeviceRadixSortExclusiveSumKernelINS1_5radix10policy_hubIiiyE10Policy1000EyEEvPT0_ --------------------------
	.section	.nv.shared._ZN3cub18CUB_300001_SM_10006detail10radix_sort33DeviceRadixSortExclusiveSumKernelINS1_5radix10policy_hubIiiyE10Policy1000EyEEvPT0_,"aw",@nobits
	.sectionflags	@""
	.align	16
.nv.shared._ZN3cub18CUB_300001_SM_10006detail10radix_sort33DeviceRadixSortExclusiveSumKernelINS1_5radix10policy_hubIiiyE10Policy1000EyEEvPT0_:
	.zero		3360


//--------------------- .nv.shared._ZN3cub18CUB_300001_SM_10006detail10radix_sort30DeviceRadixSortHistogramKernelINS1_5radix10policy_hubIiiyE10Policy1000ELNS0_9SortOrderE0EiyNS1_21identity_decomposer_tEEEvPT2_PKT1_SA_iiT3_ --------------------------
	.section	.nv.shared._ZN3cub18CUB_300001_SM_10006detail10radix_sort30DeviceRadixSortHistogramKernelINS1_5radix10policy_hubIiiyE10Policy1000ELNS0_9SortOrderE0EiyNS1_21identity_decomposer_tEEEvPT2_PKT1_SA_iiT3_,"aw",@nobits
	.sectionflags	@""
	.align	4
.nv.shared._ZN3cub18CUB_300001_SM_10006detail10radix_sort30DeviceRadixSortHistogramKernelINS1_5radix10policy_hubIiiyE10Policy1000ELNS0_9SortOrderE0EiyNS1_21identity_decomposer_tEEEvPT2_PKT1_SA_iiT3_:
	.zero		5120


//--------------------- .nv.shared._ZN3cub18CUB_300001_SM_10006detail10radix_sort31DeviceRadixSortSingleTileKernelINS1_5radix10policy_hubIiiyE10Policy1000ELNS0_9SortOrderE0EiiyNS1_21identity_decomposer_tEEEvPKT1_PSA_PKT2_PSE_T3_iiT4_ --------------------------
	.section	.nv.shared._ZN3cub18CUB_300001_SM_10006detail10radix_sort31DeviceRadixSortSingleTileKernelINS1_5radix10policy_hubIiiyE10Policy1000ELNS0_9SortOrderE0EiiyNS1_21identity_decomposer_tEEEvPKT1_PSA_PKT2_PSE_T3_iiT4_,"aw",@nobits
	.sectionflags	@""
	.align	16
.nv.shared._ZN3cub18CUB_300001_SM_10006detail10radix_sort31DeviceRadixSortSingleTileKernelINS1_5radix10policy_hubIiiyE10Policy1000ELNS0_9SortOrderE0EiiyNS1_21identity_decomposer_tEEEvPKT1_PSA_PKT2_PSE_T3_iiT4_:
	.zero		34880


//--------------------- .nv.constant0._ZN3cub18CUB_300001_SM_10006detail10radix_sort29DeviceRadixSortOnesweepKernelINS1_5radix10policy_hubIiiyE10Policy1000ELNS0_9SortOrderE0EiiyiiNS1_21identity_decomposer_tEEEvPT5_SB_PT3_PKSC_PT1_PKSG_PT2_PKSK_T4_iiT6_ --------------------------
	.section	.nv.constant0._ZN3cub18CUB_300001_SM_10006detail10radix_sort29DeviceRadixSortOnesweepKernelINS1_5radix10policy_hubIiiyE10Policy1000ELNS0_9SortOrderE0EiiyiiNS1_21identity_decomposer_tEEEvPT5_SB_PT3_PKSC_PT1_PKSG_PT2_PKSK_T4_iiT6_,"a",@progbits
	.sectionflags	@""
	.align	4
.nv.constant0._ZN3cub18CUB_300001_SM_10006detail10radix_sort29DeviceRadixSortOnesweepKernelINS1_5radix10policy_hubIiiyE10Policy1000ELNS0_9SortOrderE0EiiyiiNS1_21identity_decomposer_tEEEvPT5_SB_PT3_PKSC_PT1_PKSG_PT2_PKSK_T4_iiT6_:
	.zero		973


//--------------------- .nv.constant0._ZN3cub18CUB_300001_SM_10006detail10radix_sort33DeviceRadixSortExclusiveSumKernelINS1_5radix10policy_hubIiiyE10Policy1000EyEEvPT0_ --------------------------
	.section	.nv.constant0._ZN3cub18CUB_300001_SM_10006detail10radix_sort33DeviceRadixSortExclusiveSumKernelINS1_5radix10policy_hubIiiyE10Policy1000EyEEvPT0_,"a",@progbits
	.sectionflags	@""
	.align	4
.nv.constant0._ZN3cub18CUB_300001_SM_10006detail10radix_sort33DeviceRadixSortExclusiveSumKernelINS1_5radix10policy_hubIiiyE10Policy1000EyEEvPT0_:
	.zero		904


//--------------------- .nv.constant0._ZN3cub18CUB_300001_SM_10006detail10radix_sort30DeviceRadixSortHistogramKernelINS1_5radix10policy_hubIiiyE10Policy1000ELNS0_9SortOrderE0EiyNS1_21identity_decomposer_tEEEvPT2_PKT1_SA_iiT3_ --------------------------
	.section	.nv.constant0._ZN3cub18CUB_300001_SM_10006detail10radix_sort30DeviceRadixSortHistogramKernelINS1_5radix10policy_hubIiiyE10Policy1000ELNS0_9SortOrderE0EiyNS1_21identity_decomposer_tEEEvPT2_PKT1_SA_iiT3_,"a",@progbits
	.sectionflags	@""
	.align	4
.nv.constant0._ZN3cub18CUB_300001_SM_10006detail10radix_sort30DeviceRadixSortHistogramKernelINS1_5radix10policy_hubIiiyE10Policy1000ELNS0_9SortOrderE0EiyNS1_21identity_decomposer_tEEEvPT2_PKT1_SA_iiT3_:
	.zero		929


//--------------------- .nv.constant0._ZN3cub18CUB_300001_SM_10006detail10radix_sort31DeviceRadixSortSingleTileKernelINS1_5radix10policy_hubIiiyE10Policy1000ELNS0_9SortOrderE0EiiyNS1_21identity_decomposer_tEEEvPKT1_PSA_PKT2_PSE_T3_iiT4_ --------------------------
	.section	.nv.constant0._ZN3cub18CUB_300001_SM_10006detail10radix_sort31DeviceRadixSortSingleTileKernelINS1_5radix10policy_hubIiiyE10Policy1000ELNS0_9SortOrderE0EiiyNS1_21identity_decomposer_tEEEvPKT1_PSA_PKT2_PSE_T3_iiT4_,"a",@progbits
	.sectionflags	@""
	.align	4
.nv.constant0._ZN3cub18CUB_300001_SM_10006detail10radix_sort31DeviceRadixSortSingleTileKernelINS1_5radix10policy_hubIiiyE10Policy1000ELNS0_9SortOrderE0EiiyNS1_21identity_decomposer_tEEEvPKT1_PSA_PKT2_PSE_T3_iiT4_:
	.zero		945


//--------------------- .nv.constant0._ZN3cub18CUB_300001_SM_10006detail8for_each13static_kernelINS2_12policy_hub_t12policy_500_tElN6thrust24THRUST_300001_SM_1000_NS8cuda_cub6__fill7functorINS7_6detail15normal_iteratorINS7_10device_ptrI17AggregatedElementEEEESE_EEEEvT0_T1_ --------------------------
	.section	.nv.constant0._ZN3cub18CUB_300001_SM_10006detail8for_each13static_kernelINS2_12policy_hub_t12policy_500_tElN6thrust24THRUST_300001_SM_1000_NS8cuda_cub6__fill7functorINS7_6detail15normal_iteratorINS7_10device_ptrI17AggregatedElementEEEESE_EEEEvT0_T1_,"a",@progbits
	.sectionflags	@""
	.align	4
.nv.constant0._ZN3cub18CUB_300001_SM_10006detail8for_each13static_kernelINS2_12policy_hub_t12policy_500_tElN6thrust24THRUST_300001_SM_1000_NS8cuda_cub6__fill7functorINS7_6detail15normal_iteratorINS7_10device_ptrI17AggregatedElementEEEESE_EEEEvT0_T1_:
	.zero		1000


//--------------------- .nv.constant0._ZN3cub18CUB_300001_SM_10006detail8for_each13static_kernelINS2_12policy_hub_t12policy_500_tEmN6thrust24THRUST_300001_SM_1000_NS8cuda_cub20__uninitialized_fill7functorINS7_10device_ptrI17AggregatedElementEESC_EEEEvT0_T1_ --------------------------
	.section	.nv.constant0._ZN3cub18CUB_300001_SM_10006detail8for_each13static_kernelINS2_12policy_hub_t12policy_500_tEmN6thrust24THRUST_300001_SM_1000_NS8cuda_cub20__uninitialized_fill7functorINS7_10device_ptrI17AggregatedElementEESC_EEEEvT0_T1_,"a",@progbits
	.sectionflags	@""
	.align	4
.nv.constant0._ZN3cub18CUB_300001_SM_10006detail8for_each13static_kernelINS2_12policy_hub_t12policy_500_tEmN6thrust24THRUST_300001_SM_1000_NS8cuda_cub20__uninitialized_fill7functorINS7_10device_ptrI17AggregatedElementEESC_EEEEvT0_T1_:
	.zero		1000


//--------------------- .nv.constant0._ZN3cub18CUB_300001_SM_10006detail11EmptyKernelIvEEvv --------------------------
	.section	.nv.constant0._ZN3cub18CUB_300001_SM_10006detail11EmptyKernelIvEEvv,"a",@progbits
	.sectionflags	@""
	.align	4
.nv.constant0._ZN3cub18CUB_300001_SM_10006detail11EmptyKernelIvEEvv:
	.zero		896


//--------------------- .nv.constant0._Z16aggregateIndicesPiS_P17AggregatedElementi --------------------------
	.section	.nv.constant0._Z16aggregateIndicesPiS_P17AggregatedElementi,"a",@progbits
	.sectionflags	@""
	.align	4
.nv.constant0._Z16aggregateIndicesPiS_P17AggregatedElementi:
	.zero		924


//--------------------- SYMBOLS --------------------------

	.type		.nv.reservedSmem.offset0,@object
	.size		.nv.reservedSmem.offset0,0x4
	.type		.nv.reservedSmem.cap,@object
	.size		.nv.reservedSmem.cap,0x4
